// auto-generated by cutlass_sweep.epilogue — config: {"arch": "sm_90", "cluster_m": 1, "cluster_n": 1, "dtype": "e4m3", "fusion": "bias_relu", "tile_k": 64, "tile_m": 256, "tile_n": 128}
#include "cutlass/cutlass.h"
#include "cutlass/gemm/collective/collective_builder.hpp"
#include "cutlass/gemm/device/gemm_universal_adapter.h"
#include "cutlass/gemm/kernel/gemm_universal.hpp"
#include "cutlass/epilogue/collective/collective_builder.hpp"
#include "cutlass/epilogue/fusion/operations.hpp"
#include "cutlass/epilogue/thread/activation.h"

using Elem = cutlass::float_e4m3_t;
using Acc  = float;
using TileShape    = cute::Shape<cute::_256, cute::_128, cute::_64>;
using ClusterShape = cute::Shape<cute::_1, cute::_1, cute::_1>;
using FusionOp     = cutlass::epilogue::fusion::LinCombPerRowBiasEltAct<cutlass::epilogue::thread::ReLU, Elem, Acc>;

using CollectiveEpilogue = typename cutlass::epilogue::collective::CollectiveBuilder<
    cutlass::arch::Sm90, cutlass::arch::OpClassTensorOp,
    TileShape, ClusterShape,
    cutlass::epilogue::collective::EpilogueTileAuto,
    Acc, Acc,
    Elem, cutlass::layout::RowMajor, 128 / cutlass::sizeof_bits<Elem>::value,
    Elem, cutlass::layout::RowMajor, 128 / cutlass::sizeof_bits<Elem>::value,
    cutlass::epilogue::TmaWarpSpecializedCooperative,
    FusionOp
  >::CollectiveOp;

using CollectiveMainloop = typename cutlass::gemm::collective::CollectiveBuilder<
    cutlass::arch::Sm90, cutlass::arch::OpClassTensorOp,
    Elem, cutlass::layout::RowMajor, 128 / cutlass::sizeof_bits<Elem>::value,
    Elem, cutlass::layout::ColumnMajor, 128 / cutlass::sizeof_bits<Elem>::value,
    Acc,
    TileShape, ClusterShape,
    cutlass::gemm::collective::StageCountAutoCarveout<
        static_cast<int>(sizeof(typename CollectiveEpilogue::SharedStorage))>,
    cutlass::gemm::KernelTmaWarpSpecializedCooperative
  >::CollectiveOp;

using GemmKernel = cutlass::gemm::kernel::GemmUniversal<
    cute::Shape<int,int,int,int>, CollectiveMainloop, CollectiveEpilogue>;
using Gemm = cutlass::gemm::device::GemmUniversalAdapter<GemmKernel>;

auto* _anchor = &cutlass::device_kernel<GemmKernel>;


// ===== COMPILED SASS (sm_90a) =====

	.target	sm_90a

	.elftype	@"ET_EXEC"


//--------------------- .note.nv.tkinfo           --------------------------
	.section	.note.nv.tkinfo,"",@"SHT_NOTE"
	.sectionflags	@"SHF_NOTE_NV_TKINFO"
	.tkinfo
        /*0018*/ 	.word	0x00000002
        /*0030*/ 	.string	""
        /*0030*/ 	.string	"ptxas"
        /*0030*/ 	.string	"Cuda compilation tools, release 13.0, V13.0.88"
        /*0030*/ 	.string	"Build cuda_13.0.r13.0/compiler.36424714_0"
        /*0030*/ 	.string	"-arch sm_90a -m 64 "



//--------------------- .note.nv.cuinfo           --------------------------
	.section	.note.nv.cuinfo,"",@"SHT_NOTE"
	.sectionflags	@"SHF_NOTE_NV_CUINFO"
        /*0018*/ 	.short	0x0002
        /*001a*/ 	.short	0x005a
        /*001c*/ 	.short	0x0082
	.zero		2


//--------------------- .nv.info                  --------------------------
	.section	.nv.info,"",@"SHT_CUDA_INFO"
	.align	4


	//----- nvinfo : EIATTR_REGCOUNT
	.align		4
        /*0000*/ 	.byte	0x04, 0x2f
        /*0002*/ 	.short	(.L_16 - .L_15)
	.align		4
.L_15:
        /*0004*/ 	.word	index@(_ZN7cutlass13device_kernelINS_4gemm6kernel13GemmUniversalIN4cute5tupleIJiiiiEEENS1_10collective13CollectiveMmaINS1_37MainloopSm90TmaGmmaWarpSpecializedFP8ILi8ENS5_IJNS4_1CILi1EEESB_SB_EEENS1_35KernelTmaWarpSpecializedCooperativeEEENS5_IJNSA_ILi256EEENSA_ILi128EEENSA_ILi64EEEEEENS_12float_e4m3_tENS5_IJlSB_lEEESJ_SK_NS4_8TiledMMAINS4_8MMA_AtomIJNS4_4SM904GMMA31MMA_64x128x32_F32E4M3E4M3_SS_TNILNSO_7ScaleInE1ELSQ_1EEEEEENS4_6LayoutINS5_IJNSA_ILi2EEESB_SB_EEENS5_IJSB_NSA_ILi0EEESW_EEEEENS5_IJNS4_10UnderscoreESZ_SZ_EEEEENS4_13SM90_TMA_LOADENS4_14ComposedLayoutINS4_7SwizzleILi2ELi4ELi3EEENS4_18smem_ptr_flag_bitsILi8EEENST_INS5_IJNSA_ILi8EEESH_EEENS5_IJSH_SB_EEEEEEEvNS4_8identityES12_S1C_vS1D_EENS_8epilogue10collective18CollectiveEpilogueINS1F_22Sm90TmaWarpSpecializedILi4ELi2ELi16ELb0ELb0EEEJSI_NS5_IJSG_NSA_ILi32EEEEEESJ_SK_SJ_SK_NS1F_6fusion15FusionCallbacksIS1J_NS1M_23LinCombPerRowBiasEltActINS1F_6thread4ReLuESJ_fSJ_SJ_fLi16ELNS_15FloatRoundStyleE2EEESI_S1L_JEEES12_NS13_INS14_ILi1ELi4ELi3EEES17_NST_INS5_IJS18_S1K_EEENS5_IJS1K_SB_EEEEEEENS4_39AutoVectorizingCopyWithAssumedAlignmentILi128EEENS4_14SM90_TMA_STOREES1Y_S20_NS4_9Copy_AtomIJNS4_17SM90_U32x4_STSM_NENS_6half_tEEEEvEEEvvEEEEvNT_6ParamsE)
        /*0008*/ 	.word	0x000000a8


	//----- nvinfo : EIATTR_FRAME_SIZE
	.align		4
.L_16:
        /*000c*/ 	.byte	0x04, 0x11
        /*000e*/ 	.short	(.L_18 - .L_17)
	.align		4
.L_17:
        /*0010*/ 	.word	index@(_ZN7cutlass13device_kernelINS_4gemm6kernel13GemmUniversalIN4cute5tupleIJiiiiEEENS1_10collective13CollectiveMmaINS1_37MainloopSm90TmaGmmaWarpSpecializedFP8ILi8ENS5_IJNS4_1CILi1EEESB_SB_EEENS1_35KernelTmaWarpSpecializedCooperativeEEENS5_IJNSA_ILi256EEENSA_ILi128EEENSA_ILi64EEEEEENS_12float_e4m3_tENS5_IJlSB_lEEESJ_SK_NS4_8TiledMMAINS4_8MMA_AtomIJNS4_4SM904GMMA31MMA_64x128x32_F32E4M3E4M3_SS_TNILNSO_7ScaleInE1ELSQ_1EEEEEENS4_6LayoutINS5_IJNSA_ILi2EEESB_SB_EEENS5_IJSB_NSA_ILi0EEESW_EEEEENS5_IJNS4_10UnderscoreESZ_SZ_EEEEENS4_13SM90_TMA_LOADENS4_14ComposedLayoutINS4_7SwizzleILi2ELi4ELi3EEENS4_18smem_ptr_flag_bitsILi8EEENST_INS5_IJNSA_ILi8EEESH_EEENS5_IJSH_SB_EEEEEEEvNS4_8identityES12_S1C_vS1D_EENS_8epilogue10collective18CollectiveEpilogueINS1F_22Sm90TmaWarpSpecializedILi4ELi2ELi16ELb0ELb0EEEJSI_NS5_IJSG_NSA_ILi32EEEEEESJ_SK_SJ_SK_NS1F_6fusion15FusionCallbacksIS1J_NS1M_23LinCombPerRowBiasEltActINS1F_6thread4ReLuESJ_fSJ_SJ_fLi16ELNS_15FloatRoundStyleE2EEESI_S1L_JEEES12_NS13_INS14_ILi1ELi4ELi3EEES17_NST_INS5_IJS18_S1K_EEENS5_IJS1K_SB_EEEEEEENS4_39AutoVectorizingCopyWithAssumedAlignmentILi128EEENS4_14SM90_TMA_STOREES1Y_S20_NS4_9Copy_AtomIJNS4_17SM90_U32x4_STSM_NENS_6half_tEEEEvEEEvvEEEEvNT_6ParamsE)
        /*0014*/ 	.word	0x000000e8


	//----- nvinfo : EIATTR_MIN_STACK_SIZE
	.align		4
.L_18:
        /*0018*/ 	.byte	0x04, 0x12
        /*001a*/ 	.short	(.L_20 - .L_19)
	.align		4
.L_19:
        /*001c*/ 	.word	index@(_ZN7cutlass13device_kernelINS_4gemm6kernel13GemmUniversalIN4cute5tupleIJiiiiEEENS1_10collective13CollectiveMmaINS1_37MainloopSm90TmaGmmaWarpSpecializedFP8ILi8ENS5_IJNS4_1CILi1EEESB_SB_EEENS1_35KernelTmaWarpSpecializedCooperativeEEENS5_IJNSA_ILi256EEENSA_ILi128EEENSA_ILi64EEEEEENS_12float_e4m3_tENS5_IJlSB_lEEESJ_SK_NS4_8TiledMMAINS4_8MMA_AtomIJNS4_4SM904GMMA31MMA_64x128x32_F32E4M3E4M3_SS_TNILNSO_7ScaleInE1ELSQ_1EEEEEENS4_6LayoutINS5_IJNSA_ILi2EEESB_SB_EEENS5_IJSB_NSA_ILi0EEESW_EEEEENS5_IJNS4_10UnderscoreESZ_SZ_EEEEENS4_13SM90_TMA_LOADENS4_14ComposedLayoutINS4_7SwizzleILi2ELi4ELi3EEENS4_18smem_ptr_flag_bitsILi8EEENST_INS5_IJNSA_ILi8EEESH_EEENS5_IJSH_SB_EEEEEEEvNS4_8identityES12_S1C_vS1D_EENS_8epilogue10collective18CollectiveEpilogueINS1F_22Sm90TmaWarpSpecializedILi4ELi2ELi16ELb0ELb0EEEJSI_NS5_IJSG_NSA_ILi32EEEEEESJ_SK_SJ_SK_NS1F_6fusion15FusionCallbacksIS1J_NS1M_23LinCombPerRowBiasEltActINS1F_6thread4ReLuESJ_fSJ_SJ_fLi16ELNS_15FloatRoundStyleE2EEESI_S1L_JEEES12_NS13_INS14_ILi1ELi4ELi3EEES17_NST_INS5_IJS18_S1K_EEENS5_IJS1K_SB_EEEEEEENS4_39AutoVectorizingCopyWithAssumedAlignmentILi128EEENS4_14SM90_TMA_STOREES1Y_S20_NS4_9Copy_AtomIJNS4_17SM90_U32x4_STSM_NENS_6half_tEEEEvEEEvvEEEEvNT_6ParamsE)
        /*0020*/ 	.word	0x000000e8
.L_20:


//--------------------- .nv.compat                --------------------------
	.section	.nv.compat,"",@"SHT_CUDA_COMPAT_INFO"
	.align	4
        /*0000*/ 	.byte	0x02, 0x09, 0x01, 0x00, 0x02, 0x02, 0x04, 0x00, 0x02, 0x05, 0x05, 0x00, 0x03, 0x07, 0x01, 0x01
        /*0010*/ 	.byte	0x02, 0x03, 0x01, 0x00, 0x02, 0x06, 0x01, 0x00, 0x04, 0x0b, 0x08, 0x00, 0x00, 0x00, 0x00, 0x00
        /*0020*/ 	.byte	0x00, 0x00, 0x00, 0x00


//--------------------- .nv.info._ZN7cutlass13device_kernelINS_4gemm6kernel13GemmUniversalIN4cute5tupleIJiiiiEEENS1_10collective13CollectiveMmaINS1_37MainloopSm90TmaGmmaWarpSpecializedFP8ILi8ENS5_IJNS4_1CILi1EEESB_SB_EEENS1_35KernelTmaWarpSpecializedCooperativeEEENS5_IJNSA_ILi256EEENSA_ILi128EEENSA_ILi64EEEEEENS_12float_e4m3_tENS5_IJlSB_lEEESJ_SK_NS4_8TiledMMAINS4_8MMA_AtomIJNS4_4SM904GMMA31MMA_64x128x32_F32E4M3E4M3_SS_TNILNSO_7ScaleInE1ELSQ_1EEEEEENS4_6LayoutINS5_IJNSA_ILi2EEESB_SB_EEENS5_IJSB_NSA_ILi0EEESW_EEEEENS5_IJNS4_10UnderscoreESZ_SZ_EEEEENS4_13SM90_TMA_LOADENS4_14ComposedLayoutINS4_7SwizzleILi2ELi4ELi3EEENS4_18smem_ptr_flag_bitsILi8EEENST_INS5_IJNSA_ILi8EEESH_EEENS5_IJSH_SB_EEEEEEEvNS4_8identityES12_S1C_vS1D_EENS_8epilogue10collective18CollectiveEpilogueINS1F_22Sm90TmaWarpSpecializedILi4ELi2ELi16ELb0ELb0EEEJSI_NS5_IJSG_NSA_ILi32EEEEEESJ_SK_SJ_SK_NS1F_6fusion15FusionCallbacksIS1J_NS1M_23LinCombPerRowBiasEltActINS1F_6thread4ReLuESJ_fSJ_SJ_fLi16ELNS_15FloatRoundStyleE2EEESI_S1L_JEEES12_NS13_INS14_ILi1ELi4ELi3EEES17_NST_INS5_IJS18_S1K_EEENS5_IJS1K_SB_EEEEEEENS4_39AutoVectorizingCopyWithAssumedAlignmentILi128EEENS4_14SM90_TMA_STOREES1Y_S20_NS4_9Copy_AtomIJNS4_17SM90_U32x4_STSM_NENS_6half_tEEEEvEEEvvEEEEvNT_6ParamsE --------------------------
	.section	.nv.info._ZN7cutlass13device_kernelINS_4gemm6kernel13GemmUniversalIN4cute5tupleIJiiiiEEENS1_10collective13CollectiveMmaINS1_37MainloopSm90TmaGmmaWarpSpecializedFP8ILi8ENS5_IJNS4_1CILi1EEESB_SB_EEENS1_35KernelTmaWarpSpecializedCooperativeEEENS5_IJNSA_ILi256EEENSA_ILi128EEENSA_ILi64EEEEEENS_12float_e4m3_tENS5_IJlSB_lEEESJ_SK_NS4_8TiledMMAINS4_8MMA_AtomIJNS4_4SM904GMMA31MMA_64x128x32_F32E4M3E4M3_SS_TNILNSO_7ScaleInE1ELSQ_1EEEEEENS4_6LayoutINS5_IJNSA_ILi2EEESB_SB_EEENS5_IJSB_NSA_ILi0EEESW_EEEEENS5_IJNS4_10UnderscoreESZ_SZ_EEEEENS4_13SM90_TMA_LOADENS4_14ComposedLayoutINS4_7SwizzleILi2ELi4ELi3EEENS4_18smem_ptr_flag_bitsILi8EEENST_INS5_IJNSA_ILi8EEESH_EEENS5_IJSH_SB_EEEEEEEvNS4_8identityES12_S1C_vS1D_EENS_8epilogue10collective18CollectiveEpilogueINS1F_22Sm90TmaWarpSpecializedILi4ELi2ELi16ELb0ELb0EEEJSI_NS5_IJSG_NSA_ILi32EEEEEESJ_SK_SJ_SK_NS1F_6fusion15FusionCallbacksIS1J_NS1M_23LinCombPerRowBiasEltActINS1F_6thread4ReLuESJ_fSJ_SJ_fLi16ELNS_15FloatRoundStyleE2EEESI_S1L_JEEES12_NS13_INS14_ILi1ELi4ELi3EEES17_NST_INS5_IJS18_S1K_EEENS5_IJS1K_SB_EEEEEEENS4_39AutoVectorizingCopyWithAssumedAlignmentILi128EEENS4_14SM90_TMA_STOREES1Y_S20_NS4_9Copy_AtomIJNS4_17SM90_U32x4_STSM_NENS_6half_tEEEEvEEEvvEEEEvNT_6ParamsE,"",@"SHT_CUDA_INFO"
	.sectionflags	@""
	.align	4


	//----- nvinfo : EIATTR_CUDA_API_VERSION
	.align		4
        /*0000*/ 	.byte	0x04, 0x37
        /*0002*/ 	.short	(.L_22 - .L_21)
.L_21:
        /*0004*/ 	.word	0x00000082


	//----- nvinfo : EIATTR_KPARAM_INFO
	.align		4
.L_22:
        /*0008*/ 	.byte	0x04, 0x17
        /*000a*/ 	.short	(.L_24 - .L_23)
.L_23:
        /*000c*/ 	.word	0x00000000
        /*0010*/ 	.short	0x0000
        /*0012*/ 	.short	0x0070
        /*0014*/ 	.byte	0x00, 0xf0, 0x01, 0x1c


	//----- nvinfo : EIATTR_SPARSE_MMA_MASK
	.align		4
.L_24:
        /*0018*/ 	.byte	0x03, 0x50
        /*001a*/ 	.short	0x0000


	//----- nvinfo : EIATTR_MAXREG_COUNT
	.align		4
        /*001c*/ 	.byte	0x03, 0x1b
        /*001e*/ 	.short	0x00a8


	//----- nvinfo : EIATTR_NUM_BARRIERS
	.align		4
        /*0020*/ 	.byte	0x02, 0x4c
        /*0022*/ 	.byte	0x02
	.zero		1


	//----- nvinfo : EIATTR_EXTERNS
	.align		4
        /*0024*/ 	.byte	0x04, 0x0f
        /*0026*/ 	.short	(.L_26 - .L_25)


	//   ....[0]....
	.align		4
.L_25:
        /*0028*/ 	.word	index@(__assertfail)


	//----- nvinfo : EIATTR_ANNOTATIONS
	.align		4
.L_26:
        /*002c*/ 	.byte	0x04, 0x55
        /*002e*/ 	.short	(.L_28 - .L_27)


	//   ....[0]....
.L_27:
        /*0030*/ 	.word	0x00000001
        /*0034*/ 	.byte	0xf0, 0x0b, 0x00, 0x00, 0x01, 0x00, 0x00, 0x00, 0x20, 0x0c, 0x00, 0x00, 0x01, 0x00, 0x00, 0x00
        /* <DEDUP_REMOVED lines=236> */
        /*0f04*/ 	.byte	0x30, 0xe5, 0x00, 0x00, 0x01, 0x00, 0x00, 0x00, 0x50, 0xe5, 0x00, 0x00


	//----- nvinfo : EIATTR_MERCURY_ISA_VERSION
	.align		4
.L_28:
        /*0f10*/ 	.byte	0x03, 0x5f
        /*0f12*/ 	.short	0x0101


	//----- nvinfo : EIATTR_INT_WARP_WIDE_INSTR_OFFSETS
	.align		4
        /*0f14*/ 	.byte	0x04, 0x31
        /*0f16*/ 	.short	(.L_30 - .L_29)


	//   ....[0]....
.L_29:
        /*0f18*/ 	.word	0x00000a70


	//   ....[1]....
        /*0f1c*/ 	.word	0x00000a90


	//   ....[2]....
        /*0f20*/ 	.word	0x00000b20


	//----- nvinfo : EIATTR_COOP_GROUP_MASK_REGIDS
	.align		4
.L_30:
        /*0f24*/ 	.byte	0x04, 0x29
        /*0f26*/ 	.short	(.L_32 - .L_31)


	//   ....[0]....
.L_31:
        /*0f28*/ 	.word	0xffffffff


	//   ....[1]....
        /*0f2c*/ 	.word	0xffffffff


	//   ....[2]....
        /*0f30*/ 	.word	0xffffffff


	//   ....[3]....
        /*0f34*/ 	.word	0xffffffff


	//   ....[4]....
        /*0f38*/ 	.word	0xffffffff


	//   ....[5]....
        /*0f3c*/ 	.word	0xffffffff


	//----- nvinfo : EIATTR_COOP_GROUP_INSTR_OFFSETS
	.align		4
.L_32:
        /*0f40*/ 	.byte	0x04, 0x28
        /*0f42*/ 	.short	(.L_34 - .L_33)


	//   ....[0]....
.L_33:
        /*0f44*/ 	.word	0x00000060


	//   ....[1]....
        /*0f48*/ 	.word	0x00000090


	//   ....[2]....
        /*0f4c*/ 	.word	0x00000500


	//   ....[3]....
        /*0f50*/ 	.word	0x000007d0


	//   ....[4]....
        /*0f54*/ 	.word	0x000009f0


	//   ....[5]....
        /*0f58*/ 	.word	0x000019a0


	//----- nvinfo : EIATTR_REG_RECONFIG
	.align		4
.L_34:
        /*0f5c*/ 	.byte	0x01, 0x54
	.zero		2


	//----- nvinfo : EIATTR_SYSCALL_OFFSETS
	.align		4
        /*0f60*/ 	.byte	0x04, 0x46
        /*0f62*/ 	.short	(.L_36 - .L_35)


	//   ....[0]....
.L_35:
        /*0f64*/ 	.word	0x00005920


	//   ....[1]....
        /*0f68*/ 	.word	0x00005a60


	//----- nvinfo : EIATTR_MBARRIER_INSTR_OFFSETS
	.align		4
.L_36:
        /*0f6c*/ 	.byte	0x04, 0x39
        /*0f6e*/ 	.short	(.L_38 - .L_37)


	//   ....[0]....
.L_37:
        /*0f70*/ 	.word	0x000006b0
        /*0f74*/ 	.word	0x000000ff
        /*0f78*/ 	.word	0x00000000
        /*0f7c*/ 	.short	0x0100
        /*0f7e*/ 	.byte	0x08
	.zero		1


	//   ....[1]....
        /*0f80*/ 	.word	0x000006c0
        /*0f84*/ 	.word	0x000000ff
        /*0f88*/ 	.word	0x00000040
        /*0f8c*/ 	.short	0x0100
        /*0f8e*/ 	.byte	0x08
	.zero		1


	//   ....[2]....
        /*0f90*/ 	.word	0x000006d0
        /*0f94*/ 	.word	0x000000ff
        /*0f98*/ 	.word	0x00000008
        /*0f9c*/ 	.short	0x0100
        /*0f9e*/ 	.byte	0x08
	.zero		1


	//   ....[3]....
        /*0fa0*/ 	.word	0x000006e0
        /*0fa4*/ 	.word	0x000000ff
        /*0fa8*/ 	.word	0x00000048
        /*0fac*/ 	.short	0x0100
        /*0fae*/ 	.byte	0x08
	.zero		1


	//   ....[4]....
        /*0fb0*/ 	.word	0x000006f0
        /*0fb4*/ 	.word	0x000000ff
        /*0fb8*/ 	.word	0x00000010
        /*0fbc*/ 	.short	0x0100
        /*0fbe*/ 	.byte	0x08
	.zero		1


	//   ....[5]....
        /*0fc0*/ 	.word	0x00000700
        /*0fc4*/ 	.word	0x000000ff
        /*0fc8*/ 	.word	0x00000050
        /*0fcc*/ 	.short	0x0100
        /*0fce*/ 	.byte	0x08
	.zero		1


	//   ....[6]....
        /*0fd0*/ 	.word	0x00000710
        /*0fd4*/ 	.word	0x000000ff
        /*0fd8*/ 	.word	0x00000018
        /*0fdc*/ 	.short	0x0100
        /*0fde*/ 	.byte	0x08
	.zero		1


	//   ....[7]....
        /*0fe0*/ 	.word	0x00000720
        /*0fe4*/ 	.word	0x000000ff
        /*0fe8*/ 	.word	0x00000058
        /*0fec*/ 	.short	0x0100
        /*0fee*/ 	.byte	0x08
	.zero		1


	//   ....[8]....
        /*0ff0*/ 	.word	0x00000730
        /*0ff4*/ 	.word	0x000000ff
        /*0ff8*/ 	.word	0x00000020
        /*0ffc*/ 	.short	0x0100
        /*0ffe*/ 	.byte	0x08
	.zero		1


	//   ....[9]....
        /*1000*/ 	.word	0x00000740
        /*1004*/ 	.word	0x000000ff
        /*1008*/ 	.word	0x00000060
        /*100c*/ 	.short	0x0100
        /*100e*/ 	.byte	0x08
	.zero		1


	//   ....[10]....
        /*1010*/ 	.word	0x00000750
        /*1014*/ 	.word	0x000000ff
        /*1018*/ 	.word	0x00000028
        /*101c*/ 	.short	0x0100
        /*101e*/ 	.byte	0x08
	.zero		1


	//   ....[11]....
        /*1020*/ 	.word	0x00000760
        /*1024*/ 	.word	0x000000ff
        /*1028*/ 	.word	0x00000068
        /*102c*/ 	.short	0x0100
        /*102e*/ 	.byte	0x08
	.zero		1


	//   ....[12]....
        /*1030*/ 	.word	0x00000770
        /*1034*/ 	.word	0x000000ff
        /*1038*/ 	.word	0x00000030
        /*103c*/ 	.short	0x0100
        /*103e*/ 	.byte	0x08
	.zero		1


	//   ....[13]....
        /*1040*/ 	.word	0x00000780
        /*1044*/ 	.word	0x000000ff
        /*1048*/ 	.word	0x00000070
        /*104c*/ 	.short	0x0100
        /*104e*/ 	.byte	0x08
	.zero		1


	//   ....[14]....
        /*1050*/ 	.word	0x00000790
        /*1054*/ 	.word	0x000000ff
        /*1058*/ 	.word	0x00000038
        /*105c*/ 	.short	0x0100
        /*105e*/ 	.byte	0x08
	.zero		1


	//   ....[15]....
        /*1060*/ 	.word	0x000007a0
        /*1064*/ 	.word	0x000000ff
        /*1068*/ 	.word	0x00000078
        /*106c*/ 	.short	0x0100
        /*106e*/ 	.byte	0x08
	.zero		1


	//   ....[16]....
        /*1070*/ 	.word	0x00000910
        /*1074*/ 	.word	0x000000ff
        /*1078*/ 	.word	0x00000080
        /*107c*/ 	.short	0x0100
        /*107e*/ 	.byte	0x08
	.zero		1


	//   ....[17]....
        /*1080*/ 	.word	0x00000920
        /*1084*/ 	.word	0x000000ff
        /*1088*/ 	.word	0x000000a0
        /*108c*/ 	.short	0x0100
        /*108e*/ 	.byte	0x08
	.zero		1


	//   ....[18]....
        /*1090*/ 	.word	0x00000930
        /*1094*/ 	.word	0x000000ff
        /*1098*/ 	.word	0x00000088
        /*109c*/ 	.short	0x0100
        /*109e*/ 	.byte	0x08
	.zero		1


	//   ....[19]....
        /*10a0*/ 	.word	0x00000940
        /*10a4*/ 	.word	0x000000ff
        /*10a8*/ 	.word	0x000000a8
        /*10ac*/ 	.short	0x0100
        /*10ae*/ 	.byte	0x08
	.zero		1


	//   ....[20]....
        /*10b0*/ 	.word	0x00000950
        /*10b4*/ 	.word	0x000000ff
        /*10b8*/ 	.word	0x00000090
        /*10bc*/ 	.short	0x0100
        /*10be*/ 	.byte	0x08
	.zero		1


	//   ....[21]....
        /*10c0*/ 	.word	0x00000960
        /*10c4*/ 	.word	0x000000ff
        /*10c8*/ 	.word	0x000000b0
        /*10cc*/ 	.short	0x0100
        /*10ce*/ 	.byte	0x08
	.zero		1


	//   ....[22]....
        /*10d0*/ 	.word	0x00000970
        /*10d4*/ 	.word	0x000000ff
        /*10d8*/ 	.word	0x00000098
        /*10dc*/ 	.short	0x0100
        /*10de*/ 	.byte	0x08
	.zero		1


	//   ....[23]....
        /*10e0*/ 	.word	0x00000980
        /*10e4*/ 	.word	0x000000ff
        /*10e8*/ 	.word	0x000000b8
        /*10ec*/ 	.short	0x0100
        /*10ee*/ 	.byte	0x08
	.zero		1


	//   ....[24]....
        /*10f0*/ 	.word	0x00000b80
        /*10f4*/ 	.word	0x000000ff
        /*10f8*/ 	.word	0x000000c0
        /*10fc*/ 	.short	0x0100
        /*10fe*/ 	.byte	0x08
	.zero		1


	//   ....[25]....
        /*1100*/ 	.word	0x00000c00
        /*1104*/ 	.word	0x000000ff
        /*1108*/ 	.word	0x000000c8
        /*110c*/ 	.short	0x0100
        /*110e*/ 	.byte	0x08
	.zero		1


	//   ....[26]....
        /*1110*/ 	.word	0x00002220
        /*1114*/ 	.word	0x000000ff
        /*1118*/ 	.word	0x00000000
        /*111c*/ 	.short	0x010a
        /*111e*/ 	.byte	0x04
	.zero		1


	//   ....[27]....
        /*1120*/ 	.word	0x00002260
        /*1124*/ 	.word	0x000000ff
        /*1128*/ 	.word	0x00000000
        /*112c*/ 	.short	0x010a
        /*112e*/ 	.byte	0x04
	.zero		1


	//   ....[28]....
        /*1130*/ 	.word	0x00003670
        /*1134*/ 	.word	0x000000ff
        /*1138*/ 	.word	0x00000000
        /*113c*/ 	.short	0x010a
        /*113e*/ 	.byte	0x06
	.zero		1


	//   ....[29]....
        /*1140*/ 	.word	0x000036b0
        /*1144*/ 	.word	0x000000ff
        /*1148*/ 	.word	0x00000000
        /*114c*/ 	.short	0x010a
        /*114e*/ 	.byte	0x06
	.zero		1


	//   ....[30]....
        /*1150*/ 	.word	0x000047a0
        /*1154*/ 	.word	0x000000ff
        /*1158*/ 	.word	0x00000000
        /*115c*/ 	.short	0x0101
        /*115e*/ 	.byte	0x05
	.zero		1


	//   ....[31]....
        /*1160*/ 	.word	0x00005780
        /*1164*/ 	.word	0x000000ff
        /*1168*/ 	.word	0x00000000
        /*116c*/ 	.short	0x0101
        /*116e*/ 	.byte	0x04
	.zero		1


	//   ....[32]....
        /*1170*/ 	.word	0x000065e0
        /*1174*/ 	.word	0x00000019
        /*1178*/ 	.word	0x00000080
        /*117c*/ 	.short	0x010a
        /*117e*/ 	.byte	0x3f
	.zero		1


	//   ....[33]....
        /*1180*/ 	.word	0x00006900
        /*1184*/ 	.word	0x00000007
        /*1188*/ 	.word	0x00000000
        /*118c*/ 	.short	0x0101
        /*118e*/ 	.byte	0x3f
	.zero		1


	//   ....[34]....
        /*1190*/ 	.word	0x00007120
        /*1194*/ 	.word	0x00000014
        /*1198*/ 	.word	0x00000080
        /*119c*/ 	.short	0x010a
        /*119e*/ 	.byte	0x3f
	.zero		1


	//   ....[35]....
        /*11a0*/ 	.word	0x00007350
        /*11a4*/ 	.word	0x0000000e
        /*11a8*/ 	.word	0x00000000
        /*11ac*/ 	.short	0x0101
        /*11ae*/ 	.byte	0x3f
	.zero		1


	//   ....[36]....
        /*11b0*/ 	.word	0x00007a90
        /*11b4*/ 	.word	0x0000000e
        /*11b8*/ 	.word	0x00000080
        /*11bc*/ 	.short	0x010a
        /*11be*/ 	.byte	0x3f
	.zero		1


	//   ....[37]....
        /*11c0*/ 	.word	0x00007cc0
        /*11c4*/ 	.word	0x0000000e
        /*11c8*/ 	.word	0x00000000
        /*11cc*/ 	.short	0x0101
        /*11ce*/ 	.byte	0x3f
	.zero		1


	//   ....[38]....
        /*11d0*/ 	.word	0x000083e0
        /*11d4*/ 	.word	0x00000012
        /*11d8*/ 	.word	0x00000080
        /*11dc*/ 	.short	0x010a
        /*11de*/ 	.byte	0x3f
	.zero		1


	//   ....[39]....
        /*11e0*/ 	.word	0x00008660
        /*11e4*/ 	.word	0x00000012
        /*11e8*/ 	.word	0x00000000
        /*11ec*/ 	.short	0x0101
        /*11ee*/ 	.byte	0x3f
	.zero		1


	//   ....[40]....
        /*11f0*/ 	.word	0x00008e60
        /*11f4*/ 	.word	0x00000011
        /*11f8*/ 	.word	0x00000080
        /*11fc*/ 	.short	0x010a
        /*11fe*/ 	.byte	0x3f
	.zero		1


	//   ....[41]....
        /*1200*/ 	.word	0x000090d0
        /*1204*/ 	.word	0x00000011
        /*1208*/ 	.word	0x00000000
        /*120c*/ 	.short	0x0101
        /*120e*/ 	.byte	0x3f
	.zero		1


	//   ....[42]....
        /*1210*/ 	.word	0x00009810
        /*1214*/ 	.word	0x00000011
        /*1218*/ 	.word	0x00000080
        /*121c*/ 	.short	0x010a
        /*121e*/ 	.byte	0x3f
	.zero		1


	//   ....[43]....
        /*1220*/ 	.word	0x00009a80
        /*1224*/ 	.word	0x00000011
        /*1228*/ 	.word	0x00000000
        /*122c*/ 	.short	0x0101
        /*122e*/ 	.byte	0x3f
	.zero		1


	//   ....[44]....
        /*1230*/ 	.word	0x0000a2c0
        /*1234*/ 	.word	0x00000011
        /*1238*/ 	.word	0x00000080
        /*123c*/ 	.short	0x010a
        /*123e*/ 	.byte	0x3f
	.zero		1


	//   ....[45]....
        /*1240*/ 	.word	0x0000a530
        /*1244*/ 	.word	0x00000011
        /*1248*/ 	.word	0x00000000
        /*124c*/ 	.short	0x0101
        /*124e*/ 	.byte	0x3f
	.zero		1


	//   ....[46]....
        /*1250*/ 	.word	0x0000ac70
        /*1254*/ 	.word	0x00000012
        /*1258*/ 	.word	0x00000080
        /*125c*/ 	.short	0x010a
        /*125e*/ 	.byte	0x3f
	.zero		1


	//   ....[47]....
        /*1260*/ 	.word	0x0000aec0
        /*1264*/ 	.word	0x00000003
        /*1268*/ 	.word	0x00000000
        /*126c*/ 	.short	0x0101
        /*126e*/ 	.byte	0x3f
	.zero		1


	//   ....[48]....
        /*1270*/ 	.word	0x0000c540
        /*1274*/ 	.word	0x000000ff
        /*1278*/ 	.word	0x000000c8
        /*127c*/ 	.short	0x010a
        /*127e*/ 	.byte	0x04
	.zero		1


	//   ....[49]....
        /*1280*/ 	.word	0x0000c970
        /*1284*/ 	.word	0x000000ff
        /*1288*/ 	.word	0x000000a0
        /*128c*/ 	.short	0x010a
        /*128e*/ 	.byte	0x0d
	.zero		1


	//   ....[50]....
        /*1290*/ 	.word	0x0000ca60
        /*1294*/ 	.word	0x000000ff
        /*1298*/ 	.word	0x00000080
        /*129c*/ 	.short	0x010b
        /*129e*/ 	.byte	0x0d
	.zero		1


	//   ....[51]....
        /*12a0*/ 	.word	0x0000cac0
        /*12a4*/ 	.word	0x000000ff
        /*12a8*/ 	.word	0x00000000
        /*12ac*/ 	.short	0x0101
        /*12ae*/ 	.byte	0x10
	.zero		1


	//   ....[52]....
        /*12b0*/ 	.word	0x0000caf0
        /*12b4*/ 	.word	0x000000ff
        /*12b8*/ 	.word	0x000000a8
        /*12bc*/ 	.short	0x010a
        /*12be*/ 	.byte	0x0d
	.zero		1


	//   ....[53]....
        /*12c0*/ 	.word	0x0000cc00
        /*12c4*/ 	.word	0x000000ff
        /*12c8*/ 	.word	0x00000088
        /*12cc*/ 	.short	0x010b
        /*12ce*/ 	.byte	0x0d
	.zero		1


	//   ....[54]....
        /*12d0*/ 	.word	0x0000cc70
        /*12d4*/ 	.word	0x000000ff
        /*12d8*/ 	.word	0x00000000
        /*12dc*/ 	.short	0x0101
        /*12de*/ 	.byte	0x14
	.zero		1


	//   ....[55]....
        /*12e0*/ 	.word	0x0000cca0
        /*12e4*/ 	.word	0x000000ff
        /*12e8*/ 	.word	0x000000b0
        /*12ec*/ 	.short	0x010a
        /*12ee*/ 	.byte	0x0d
	.zero		1


	//   ....[56]....
        /*12f0*/ 	.word	0x0000cda0
        /*12f4*/ 	.word	0x000000ff
        /*12f8*/ 	.word	0x00000090
        /*12fc*/ 	.short	0x010b
        /*12fe*/ 	.byte	0x0d
	.zero		1


	//   ....[57]....
        /*1300*/ 	.word	0x0000ce00
        /*1304*/ 	.word	0x000000ff
        /*1308*/ 	.word	0x00000000
        /*130c*/ 	.short	0x0101
        /*130e*/ 	.byte	0x1d
	.zero		1


	//   ....[58]....
        /*1310*/ 	.word	0x0000ce30
        /*1314*/ 	.word	0x000000ff
        /*1318*/ 	.word	0x000000b8
        /*131c*/ 	.short	0x010a
        /*131e*/ 	.byte	0x0d
	.zero		1


	//   ....[59]....
        /*1320*/ 	.word	0x0000cf30
        /*1324*/ 	.word	0x000000ff
        /*1328*/ 	.word	0x00000098
        /*132c*/ 	.short	0x010b
        /*132e*/ 	.byte	0x0d
	.zero		1


	//   ....[60]....
        /*1330*/ 	.word	0x0000cfa0
        /*1334*/ 	.word	0x000000ff
        /*1338*/ 	.word	0x00000000
        /*133c*/ 	.short	0x0101
        /*133e*/ 	.byte	0x1e
	.zero		1


	//   ....[61]....
        /*1340*/ 	.word	0x0000cfe0
        /*1344*/ 	.word	0x000000ff
        /*1348*/ 	.word	0x000000a0
        /*134c*/ 	.short	0x010a
        /*134e*/ 	.byte	0x0d
	.zero		1


	//   ....[62]....
        /*1350*/ 	.word	0x0000d0d0
        /*1354*/ 	.word	0x000000ff
        /*1358*/ 	.word	0x00000080
        /*135c*/ 	.short	0x010b
        /*135e*/ 	.byte	0x0d
	.zero		1


	//   ....[63]....
        /*1360*/ 	.word	0x0000d110
        /*1364*/ 	.word	0x000000ff
        /*1368*/ 	.word	0x00000000
        /*136c*/ 	.short	0x0101
        /*136e*/ 	.byte	0x10
	.zero		1


	//   ....[64]....
        /*1370*/ 	.word	0x0000d140
        /*1374*/ 	.word	0x000000ff
        /*1378*/ 	.word	0x000000a8
        /*137c*/ 	.short	0x010a
        /*137e*/ 	.byte	0x0d
	.zero		1


	//   ....[65]....
        /*1380*/ 	.word	0x0000d240
        /*1384*/ 	.word	0x000000ff
        /*1388*/ 	.word	0x00000088
        /*138c*/ 	.short	0x010b
        /*138e*/ 	.byte	0x0d
	.zero		1


	//   ....[66]....
        /*1390*/ 	.word	0x0000d280
        /*1394*/ 	.word	0x000000ff
        /*1398*/ 	.word	0x00000000
        /*139c*/ 	.short	0x0101
        /*139e*/ 	.byte	0x14
	.zero		1


	//   ....[67]....
        /*13a0*/ 	.word	0x0000d2c0
        /*13a4*/ 	.word	0x000000ff
        /*13a8*/ 	.word	0x000000b0
        /*13ac*/ 	.short	0x010a
        /*13ae*/ 	.byte	0x0d
	.zero		1


	//   ....[68]....
        /*13b0*/ 	.word	0x0000d3a0
        /*13b4*/ 	.word	0x000000ff
        /*13b8*/ 	.word	0x00000090
        /*13bc*/ 	.short	0x010b
        /*13be*/ 	.byte	0x0d
	.zero		1


	//   ....[69]....
        /*13c0*/ 	.word	0x0000d3e0
        /*13c4*/ 	.word	0x000000ff
        /*13c8*/ 	.word	0x00000000
        /*13cc*/ 	.short	0x0101
        /*13ce*/ 	.byte	0x1d
	.zero		1


	//   ....[70]....
        /*13d0*/ 	.word	0x0000d410
        /*13d4*/ 	.word	0x000000ff
        /*13d8*/ 	.word	0x000000b8
        /*13dc*/ 	.short	0x010a
        /*13de*/ 	.byte	0x0d
	.zero		1


	//   ....[71]....
        /*13e0*/ 	.word	0x0000d510
        /*13e4*/ 	.word	0x000000ff
        /*13e8*/ 	.word	0x00000098
        /*13ec*/ 	.short	0x010b
        /*13ee*/ 	.byte	0x0d
	.zero		1


	//   ....[72]....
        /*13f0*/ 	.word	0x0000d560
        /*13f4*/ 	.word	0x000000ff
        /*13f8*/ 	.word	0x00000000
        /*13fc*/ 	.short	0x0101
        /*13fe*/ 	.byte	0x1e
	.zero		1


	//   ....[73]....
        /*1400*/ 	.word	0x0000dc90
        /*1404*/ 	.word	0x00000000
        /*1408*/ 	.word	0x000000a0
        /*140c*/ 	.short	0x010a
        /*140e*/ 	.byte	0x3f
	.zero		1


	//   ....[74]....
        /*1410*/ 	.word	0x0000dcd0
        /*1414*/ 	.word	0x00000000
        /*1418*/ 	.word	0x000000a8
        /*141c*/ 	.short	0x010a
        /*141e*/ 	.byte	0x3f
	.zero		1


	//   ....[75]....
        /*1420*/ 	.word	0x0000dd10
        /*1424*/ 	.word	0x00000000
        /*1428*/ 	.word	0x000000b0
        /*142c*/ 	.short	0x010a
        /*142e*/ 	.byte	0x3f
	.zero		1


	//   ....[76]....
        /*1430*/ 	.word	0x0000dd70
        /*1434*/ 	.word	0x00000000
        /*1438*/ 	.word	0x000000b8
        /*143c*/ 	.short	0x010a
        /*143e*/ 	.byte	0x3f
	.zero		1


	//   ....[77]....
        /*1440*/ 	.word	0x0000e0c0
        /*1444*/ 	.word	0x0000000c
        /*1448*/ 	.word	0x00000040
        /*144c*/ 	.short	0x010a
        /*144e*/ 	.byte	0x3f
	.zero		1


	//   ....[78]....
        /*1450*/ 	.word	0x0000e4d0
        /*1454*/ 	.word	0x00000003
        /*1458*/ 	.word	0x000000c8
        /*145c*/ 	.short	0x0101
        /*145e*/ 	.byte	0x3f
	.zero		1


	//   ....[79]....
        /*1460*/ 	.word	0x0000ec30
        /*1464*/ 	.word	0x00000007
        /*1468*/ 	.word	0x00000000
        /*146c*/ 	.short	0x010a
        /*146e*/ 	.byte	0x3f
	.zero		1


	//   ....[80]....
        /*1470*/ 	.word	0x0000ecb0
        /*1474*/ 	.word	0x00000009
        /*1478*/ 	.word	0x00000000
        /*147c*/ 	.short	0x010a
        /*147e*/ 	.byte	0x3f
	.zero		1


	//   ....[81]....
        /*1480*/ 	.word	0x0000ed40
        /*1484*/ 	.word	0x00000006
        /*1488*/ 	.word	0x00000000
        /*148c*/ 	.short	0x010a
        /*148e*/ 	.byte	0x3f
	.zero		1


	//   ....[82]....
        /*1490*/ 	.word	0x0000edd0
        /*1494*/ 	.word	0x00000009
        /*1498*/ 	.word	0x00000000
        /*149c*/ 	.short	0x010a
        /*149e*/ 	.byte	0x3f
	.zero		1


	//   ....[83]....
        /*14a0*/ 	.word	0x0000ee60
        /*14a4*/ 	.word	0x00000006
        /*14a8*/ 	.word	0x00000000
        /*14ac*/ 	.short	0x010a
        /*14ae*/ 	.byte	0x3f
	.zero		1


	//   ....[84]....
        /*14b0*/ 	.word	0x0000eef0
        /*14b4*/ 	.word	0x00000009
        /*14b8*/ 	.word	0x00000000
        /*14bc*/ 	.short	0x010a
        /*14be*/ 	.byte	0x3f
	.zero		1


	//   ....[85]....
        /*14c0*/ 	.word	0x0000ef80
        /*14c4*/ 	.word	0x00000006
        /*14c8*/ 	.word	0x00000000
        /*14cc*/ 	.short	0x010a
        /*14ce*/ 	.byte	0x3f
	.zero		1


	//   ....[86]....
        /*14d0*/ 	.word	0x0000f010
        /*14d4*/ 	.word	0x00000003
        /*14d8*/ 	.word	0x00000000
        /*14dc*/ 	.short	0x010a
        /*14de*/ 	.byte	0x3f
	.zero		1


	//   ....[87]....
        /*14e0*/ 	.word	0x0000f080
        /*14e4*/ 	.word	0x00000003
        /*14e8*/ 	.word	0x00000000
        /*14ec*/ 	.short	0x010a
        /*14ee*/ 	.byte	0x3f
	.zero		1


	//   ....[88]....
        /*14f0*/ 	.word	0x0000f0e0
        /*14f4*/ 	.word	0x00000004
        /*14f8*/ 	.word	0x00000000
        /*14fc*/ 	.short	0x010a
        /*14fe*/ 	.byte	0x3f
	.zero		1


	//   ....[89]....
        /*1500*/ 	.word	0x0000f130
        /*1504*/ 	.word	0x00000019
        /*1508*/ 	.word	0x00000080
        /*150c*/ 	.short	0x010a
        /*150e*/ 	.byte	0x3f
	.zero		1


	//   ....[90]....
        /*1510*/ 	.word	0x0000f180
        /*1514*/ 	.word	0x00000014
        /*1518*/ 	.word	0x00000080
        /*151c*/ 	.short	0x010a
        /*151e*/ 	.byte	0x3f
	.zero		1


	//   ....[91]....
        /*1520*/ 	.word	0x0000f1d0
        /*1524*/ 	.word	0x0000000e
        /*1528*/ 	.word	0x00000080
        /*152c*/ 	.short	0x010a
        /*152e*/ 	.byte	0x3f
	.zero		1


	//   ....[92]....
        /*1530*/ 	.word	0x0000f220
        /*1534*/ 	.word	0x00000012
        /*1538*/ 	.word	0x00000080
        /*153c*/ 	.short	0x010a
        /*153e*/ 	.byte	0x3f
	.zero		1


	//   ....[93]....
        /*1540*/ 	.word	0x0000f270
        /*1544*/ 	.word	0x00000011
        /*1548*/ 	.word	0x00000080
        /*154c*/ 	.short	0x010a
        /*154e*/ 	.byte	0x3f
	.zero		1


	//   ....[94]....
        /*1550*/ 	.word	0x0000f2c0
        /*1554*/ 	.word	0x00000011
        /*1558*/ 	.word	0x00000080
        /*155c*/ 	.short	0x010a
        /*155e*/ 	.byte	0x3f
	.zero		1


	//   ....[95]....
        /*1560*/ 	.word	0x0000f310
        /*1564*/ 	.word	0x00000011
        /*1568*/ 	.word	0x00000080
        /*156c*/ 	.short	0x010a
        /*156e*/ 	.byte	0x3f
	.zero		1


	//   ....[96]....
        /*1570*/ 	.word	0x0000f360
        /*1574*/ 	.word	0x00000012
        /*1578*/ 	.word	0x00000080
        /*157c*/ 	.short	0x010a
        /*157e*/ 	.byte	0x3f
	.zero		1


	//   ....[97]....
        /*1580*/ 	.word	0x0000f3c0
        /*1584*/ 	.word	0x00000003
        /*1588*/ 	.word	0x000000c8
        /*158c*/ 	.short	0x010a
        /*158e*/ 	.byte	0x3f
	.zero		1


	//   ....[98]....
        /*1590*/ 	.word	0x0000f420
        /*1594*/ 	.word	0x00000003
        /*1598*/ 	.word	0x000000a0
        /*159c*/ 	.short	0x010a
        /*159e*/ 	.byte	0x3f
	.zero		1


	//   ....[99]....
        /*15a0*/ 	.word	0x0000f480
        /*15a4*/ 	.word	0x00000003
        /*15a8*/ 	.word	0x000000a8
        /*15ac*/ 	.short	0x010a
        /*15ae*/ 	.byte	0x3f
	.zero		1


	//   ....[100]....
        /*15b0*/ 	.word	0x0000f4e0
        /*15b4*/ 	.word	0x00000003
        /*15b8*/ 	.word	0x000000b0
        /*15bc*/ 	.short	0x010a
        /*15be*/ 	.byte	0x3f
	.zero		1


	//   ....[101]....
        /*15c0*/ 	.word	0x0000f540
        /*15c4*/ 	.word	0x00000003
        /*15c8*/ 	.word	0x000000b8
        /*15cc*/ 	.short	0x010a
        /*15ce*/ 	.byte	0x3f
	.zero		1


	//   ....[102]....
        /*15d0*/ 	.word	0x0000f5a0
        /*15d4*/ 	.word	0x00000003
        /*15d8*/ 	.word	0x000000a0
        /*15dc*/ 	.short	0x010a
        /*15de*/ 	.byte	0x3f
	.zero		1


	//   ....[103]....
        /*15e0*/ 	.word	0x0000f600
        /*15e4*/ 	.word	0x00000003
        /*15e8*/ 	.word	0x000000a8
        /*15ec*/ 	.short	0x010a
        /*15ee*/ 	.byte	0x3f
	.zero		1


	//   ....[104]....
        /*15f0*/ 	.word	0x0000f660
        /*15f4*/ 	.word	0x00000003
        /*15f8*/ 	.word	0x000000b0
        /*15fc*/ 	.short	0x010a
        /*15fe*/ 	.byte	0x3f
	.zero		1


	//   ....[105]....
        /*1600*/ 	.word	0x0000f6c0
        /*1604*/ 	.word	0x00000003
        /*1608*/ 	.word	0x000000b8
        /*160c*/ 	.short	0x010a
        /*160e*/ 	.byte	0x3f
	.zero		1


	//   ....[106]....
        /*1610*/ 	.word	0x0000f710
        /*1614*/ 	.word	0x00000000
        /*1618*/ 	.word	0x000000a0
        /*161c*/ 	.short	0x010a
        /*161e*/ 	.byte	0x3f
	.zero		1


	//   ....[107]....
        /*1620*/ 	.word	0x0000f760
        /*1624*/ 	.word	0x00000000
        /*1628*/ 	.word	0x000000a8
        /*162c*/ 	.short	0x010a
        /*162e*/ 	.byte	0x3f
	.zero		1


	//   ....[108]....
        /*1630*/ 	.word	0x0000f7b0
        /*1634*/ 	.word	0x00000000
        /*1638*/ 	.word	0x000000b0
        /*163c*/ 	.short	0x010a
        /*163e*/ 	.byte	0x3f
	.zero		1


	//   ....[109]....
        /*1640*/ 	.word	0x0000f880
        /*1644*/ 	.word	0x0000000c
        /*1648*/ 	.word	0x00000040
        /*164c*/ 	.short	0x010a
        /*164e*/ 	.byte	0x3f
	.zero		1


	//   ....[110]....
        /*1650*/ 	.word	0x0000f950
        /*1654*/ 	.word	0x00000007
        /*1658*/ 	.word	0x00000000
        /*165c*/ 	.short	0x010a
        /*165e*/ 	.byte	0x3f
	.zero		1


	//   ....[111]....
        /*1660*/ 	.word	0x0000f9a0
        /*1664*/ 	.word	0x00000009
        /*1668*/ 	.word	0x00000000
        /*166c*/ 	.short	0x010a
        /*166e*/ 	.byte	0x3f
	.zero		1


	//   ....[112]....
        /*1670*/ 	.word	0x0000f9f0
        /*1674*/ 	.word	0x00000006
        /*1678*/ 	.word	0x00000000
        /*167c*/ 	.short	0x010a
        /*167e*/ 	.byte	0x3f
	.zero		1


	//   ....[113]....
        /*1680*/ 	.word	0x0000fa40
        /*1684*/ 	.word	0x00000009
        /*1688*/ 	.word	0x00000000
        /*168c*/ 	.short	0x010a
        /*168e*/ 	.byte	0x3f
	.zero		1


	//   ....[114]....
        /*1690*/ 	.word	0x0000fa90
        /*1694*/ 	.word	0x00000006
        /*1698*/ 	.word	0x00000000
        /*169c*/ 	.short	0x010a
        /*169e*/ 	.byte	0x3f
	.zero		1


	//   ....[115]....
        /*16a0*/ 	.word	0x0000fae0
        /*16a4*/ 	.word	0x00000009
        /*16a8*/ 	.word	0x00000000
        /*16ac*/ 	.short	0x010a
        /*16ae*/ 	.byte	0x3f
	.zero		1


	//   ....[116]....
        /*16b0*/ 	.word	0x0000fb30
        /*16b4*/ 	.word	0x00000006
        /*16b8*/ 	.word	0x00000000
        /*16bc*/ 	.short	0x010a
        /*16be*/ 	.byte	0x3f
	.zero		1


	//----- nvinfo : EIATTR_NUM_MBARRIERS
	.align		4
.L_38:
        /*16c0*/ 	.byte	0x03, 0x38
        /*16c2*/ 	.short	0x001a


	//----- nvinfo : EIATTR_EXIT_INSTR_OFFSETS
	.align		4
        /*16c4*/ 	.byte	0x04, 0x1c
        /*16c6*/ 	.short	(.L_40 - .L_39)


	//   ....[0]....
.L_39:
        /*16c8*/ 	.word	0x00000cc0


	//   ....[1]....
        /*16cc*/ 	.word	0x00001580


	//   ....[2]....
        /*16d0*/ 	.word	0x0000bdd0


	//   ....[3]....
        /*16d4*/ 	.word	0x0000c460


	//   ....[4]....
        /*16d8*/ 	.word	0x0000c4d0


	//   ....[5]....
        /*16dc*/ 	.word	0x0000ddc0


	//   ....[6]....
        /*16e0*/ 	.word	0x0000f060


	//----- nvinfo : EIATTR_MAX_THREADS
	.align		4
.L_40:
        /*16e4*/ 	.byte	0x04, 0x05
        /*16e6*/ 	.short	(.L_42 - .L_41)
.L_41:
        /*16e8*/ 	.word	0x00000180
        /*16ec*/ 	.word	0x00000001
        /*16f0*/ 	.word	0x00000001


	//----- nvinfo : EIATTR_CRS_STACK_SIZE
	.align		4
.L_42:
        /*16f4*/ 	.byte	0x04, 0x1e
        /*16f6*/ 	.short	(.L_44 - .L_43)
.L_43:
        /*16f8*/ 	.word	0x00000000


	//----- nvinfo : EIATTR_CBANK_PARAM_SIZE
	.align		4
.L_44:
        /*16fc*/ 	.byte	0x03, 0x19
        /*16fe*/ 	.short	0x0770


	//----- nvinfo : EIATTR_PARAM_CBANK
	.align		4
        /*1700*/ 	.byte	0x04, 0x0a
        /*1702*/ 	.short	(.L_46 - .L_45)
	.align		4
.L_45:
        /*1704*/ 	.word	index@(.nv.constant0._ZN7cutlass13device_kernelINS_4gemm6kernel13GemmUniversalIN4cute5tupleIJiiiiEEENS1_10collective13CollectiveMmaINS1_37MainloopSm90TmaGmmaWarpSpecializedFP8ILi8ENS5_IJNS4_1CILi1EEESB_SB_EEENS1_35KernelTmaWarpSpecializedCooperativeEEENS5_IJNSA_ILi256EEENSA_ILi128EEENSA_ILi64EEEEEENS_12float_e4m3_tENS5_IJlSB_lEEESJ_SK_NS4_8TiledMMAINS4_8MMA_AtomIJNS4_4SM904GMMA31MMA_64x128x32_F32E4M3E4M3_SS_TNILNSO_7ScaleInE1ELSQ_1EEEEEENS4_6LayoutINS5_IJNSA_ILi2EEESB_SB_EEENS5_IJSB_NSA_ILi0EEESW_EEEEENS5_IJNS4_10UnderscoreESZ_SZ_EEEEENS4_13SM90_TMA_LOADENS4_14ComposedLayoutINS4_7SwizzleILi2ELi4ELi3EEENS4_18smem_ptr_flag_bitsILi8EEENST_INS5_IJNSA_ILi8EEESH_EEENS5_IJSH_SB_EEEEEEEvNS4_8identityES12_S1C_vS1D_EENS_8epilogue10collective18CollectiveEpilogueINS1F_22Sm90TmaWarpSpecializedILi4ELi2ELi16ELb0ELb0EEEJSI_NS5_IJSG_NSA_ILi32EEEEEESJ_SK_SJ_SK_NS1F_6fusion15FusionCallbacksIS1J_NS1M_23LinCombPerRowBiasEltActINS1F_6thread4ReLuESJ_fSJ_SJ_fLi16ELNS_15FloatRoundStyleE2EEESI_S1L_JEEES12_NS13_INS14_ILi1ELi4ELi3EEES17_NST_INS5_IJS18_S1K_EEENS5_IJS1K_SB_EEEEEEENS4_39AutoVectorizingCopyWithAssumedAlignmentILi128EEENS4_14SM90_TMA_STOREES1Y_S20_NS4_9Copy_AtomIJNS4_17SM90_U32x4_STSM_NENS_6half_tEEEEvEEEvvEEEEvNT_6ParamsE)
        /*1708*/ 	.short	0x0210
        /*170a*/ 	.short	0x0770


	//----- nvinfo : EIATTR_SW_WAR
	.align		4
.L_46:
        /*170c*/ 	.byte	0x04, 0x36
        /*170e*/ 	.short	(.L_48 - .L_47)
.L_47:
        /*1710*/ 	.word	0x00000008
.L_48:


//--------------------- .nv.callgraph             --------------------------
	.section	.nv.callgraph,"",@"SHT_CUDA_CALLGRAPH"
	.align	4
	.sectionentsize	8
	.align		4
        /*0000*/ 	.word	0x00000000
	.align		4
        /*0004*/ 	.word	0xffffffff
	.align		4
        /*0008*/ 	.word	index@(_ZN7cutlass13device_kernelINS_4gemm6kernel13GemmUniversalIN4cute5tupleIJiiiiEEENS1_10collective13CollectiveMmaINS1_37MainloopSm90TmaGmmaWarpSpecializedFP8ILi8ENS5_IJNS4_1CILi1EEESB_SB_EEENS1_35KernelTmaWarpSpecializedCooperativeEEENS5_IJNSA_ILi256EEENSA_ILi128EEENSA_ILi64EEEEEENS_12float_e4m3_tENS5_IJlSB_lEEESJ_SK_NS4_8TiledMMAINS4_8MMA_AtomIJNS4_4SM904GMMA31MMA_64x128x32_F32E4M3E4M3_SS_TNILNSO_7ScaleInE1ELSQ_1EEEEEENS4_6LayoutINS5_IJNSA_ILi2EEESB_SB_EEENS5_IJSB_NSA_ILi0EEESW_EEEEENS5_IJNS4_10UnderscoreESZ_SZ_EEEEENS4_13SM90_TMA_LOADENS4_14ComposedLayoutINS4_7SwizzleILi2ELi4ELi3EEENS4_18smem_ptr_flag_bitsILi8EEENST_INS5_IJNSA_ILi8EEESH_EEENS5_IJSH_SB_EEEEEEEvNS4_8identityES12_S1C_vS1D_EENS_8epilogue10collective18CollectiveEpilogueINS1F_22Sm90TmaWarpSpecializedILi4ELi2ELi16ELb0ELb0EEEJSI_NS5_IJSG_NSA_ILi32EEEEEESJ_SK_SJ_SK_NS1F_6fusion15FusionCallbacksIS1J_NS1M_23LinCombPerRowBiasEltActINS1F_6thread4ReLuESJ_fSJ_SJ_fLi16ELNS_15FloatRoundStyleE2EEESI_S1L_JEEES12_NS13_INS14_ILi1ELi4ELi3EEES17_NST_INS5_IJS18_S1K_EEENS5_IJS1K_SB_EEEEEEENS4_39AutoVectorizingCopyWithAssumedAlignmentILi128EEENS4_14SM90_TMA_STOREES1Y_S20_NS4_9Copy_AtomIJNS4_17SM90_U32x4_STSM_NENS_6half_tEEEEvEEEvvEEEEvNT_6ParamsE)
	.align		4
        /*000c*/ 	.word	index@(__assertfail)
	.align		4
        /*0010*/ 	.word	0x00000000
	.align		4
        /*0014*/ 	.word	0xfffffffe
	.align		4
        /*0018*/ 	.word	0x00000000
	.align		4
        /*001c*/ 	.word	0xfffffffd
	.align		4
        /*0020*/ 	.word	0x00000000
	.align		4
        /*0024*/ 	.word	0xfffffffc


//--------------------- .nv.constant4             --------------------------
	.section	.nv.constant4,"a",@progbits
	.align	8
	.align		8
.nv.constant4:
        /*0000*/ 	.dword	__assertfail
	.align		8
        /*0008*/ 	.dword	__unnamed_1
	.align		8
        /*0010*/ 	.dword	__unnamed_2
	.align		8
        /*0018*/ 	.dword	_ZN39_INTERNAL_0a1fe1f8_4_k_cu_6494c5c8_26384cuda3std3__45__cpo5beginE
	.align		8
        /*0020*/ 	.dword	_ZN39_INTERNAL_0a1fe1f8_4_k_cu_6494c5c8_26384cuda3std3__45__cpo3endE
	.align		8
        /*0028*/ 	.dword	_ZN39_INTERNAL_0a1fe1f8_4_k_cu_6494c5c8_26384cuda3std3__45__cpo6cbeginE
	.align		8
        /*0030*/ 	.dword	_ZN39_INTERNAL_0a1fe1f8_4_k_cu_6494c5c8_26384cuda3std3__45__cpo4cendE
	.align		8
        /*0038*/ 	.dword	_ZN39_INTERNAL_0a1fe1f8_4_k_cu_6494c5c8_26384cuda3std3__441_GLOBAL__N__0a1fe1f8_4_k_cu_6494c5c8_26386ignoreE
	.align		8
        /*0040*/ 	.dword	_ZN39_INTERNAL_0a1fe1f8_4_k_cu_6494c5c8_26384cuda3std3__419piecewise_constructE
	.align		8
        /*0048*/ 	.dword	_ZN39_INTERNAL_0a1fe1f8_4_k_cu_6494c5c8_26384cuda3std3__48in_placeE
	.align		8
        /*0050*/ 	.dword	_ZN39_INTERNAL_0a1fe1f8_4_k_cu_6494c5c8_26384cuda3std6ranges3__45__cpo4swapE
	.align		8
        /*0058*/ 	.dword	_ZN39_INTERNAL_0a1fe1f8_4_k_cu_6494c5c8_26384cuda3std6ranges3__45__cpo9iter_moveE
	.align		8
        /*0060*/ 	.dword	_ZN39_INTERNAL_0a1fe1f8_4_k_cu_6494c5c8_26384cute7productE
	.align		8
        /*0068*/ 	.dword	_ZN39_INTERNAL_0a1fe1f8_4_k_cu_6494c5c8_26384cute1_E
	.align		8
        /*0070*/ 	.dword	$str$24
	.align		8
        /*0078*/ 	.dword	$str$25


//--------------------- .text._ZN7cutlass13device_kernelINS_4gemm6kernel13GemmUniversalIN4cute5tupleIJiiiiEEENS1_10collective13CollectiveMmaINS1_37MainloopSm90TmaGmmaWarpSpecializedFP8ILi8ENS5_IJNS4_1CILi1EEESB_SB_EEENS1_35KernelTmaWarpSpecializedCooperativeEEENS5_IJNSA_ILi256EEENSA_ILi128EEENSA_ILi64EEEEEENS_12float_e4m3_tENS5_IJlSB_lEEESJ_SK_NS4_8TiledMMAINS4_8MMA_AtomIJNS4_4SM904GMMA31MMA_64x128x32_F32E4M3E4M3_SS_TNILNSO_7ScaleInE1ELSQ_1EEEEEENS4_6LayoutINS5_IJNSA_ILi2EEESB_SB_EEENS5_IJSB_NSA_ILi0EEESW_EEEEENS5_IJNS4_10UnderscoreESZ_SZ_EEEEENS4_13SM90_TMA_LOADENS4_14ComposedLayoutINS4_7SwizzleILi2ELi4ELi3EEENS4_18smem_ptr_flag_bitsILi8EEENST_INS5_IJNSA_ILi8EEESH_EEENS5_IJSH_SB_EEEEEEEvNS4_8identityES12_S1C_vS1D_EENS_8epilogue10collective18CollectiveEpilogueINS1F_22Sm90TmaWarpSpecializedILi4ELi2ELi16ELb0ELb0EEEJSI_NS5_IJSG_NSA_ILi32EEEEEESJ_SK_SJ_SK_NS1F_6fusion15FusionCallbacksIS1J_NS1M_23LinCombPerRowBiasEltActINS1F_6thread4ReLuESJ_fSJ_SJ_fLi16ELNS_15FloatRoundStyleE2EEESI_S1L_JEEES12_NS13_INS14_ILi1ELi4ELi3EEES17_NST_INS5_IJS18_S1K_EEENS5_IJS1K_SB_EEEEEEENS4_39AutoVectorizingCopyWithAssumedAlignmentILi128EEENS4_14SM90_TMA_STOREES1Y_S20_NS4_9Copy_AtomIJNS4_17SM90_U32x4_STSM_NENS_6half_tEEEEvEEEvvEEEEvNT_6ParamsE --------------------------
	.section	.text._ZN7cutlass13device_kernelINS_4gemm6kernel13GemmUniversalIN4cute5tupleIJiiiiEEENS1_10collective13CollectiveMmaINS1_37MainloopSm90TmaGmmaWarpSpecializedFP8ILi8ENS5_IJNS4_1CILi1EEESB_SB_EEENS1_35KernelTmaWarpSpecializedCooperativeEEENS5_IJNSA_ILi256EEENSA_ILi128EEENSA_ILi64EEEEEENS_12float_e4m3_tENS5_IJlSB_lEEESJ_SK_NS4_8TiledMMAINS4_8MMA_AtomIJNS4_4SM904GMMA31MMA_64x128x32_F32E4M3E4M3_SS_TNILNSO_7ScaleInE1ELSQ_1EEEEEENS4_6LayoutINS5_IJNSA_ILi2EEESB_SB_EEENS5_IJSB_NSA_ILi0EEESW_EEEEENS5_IJNS4_10UnderscoreESZ_SZ_EEEEENS4_13SM90_TMA_LOADENS4_14ComposedLayoutINS4_7SwizzleILi2ELi4ELi3EEENS4_18smem_ptr_flag_bitsILi8EEENST_INS5_IJNSA_ILi8EEESH_EEENS5_IJSH_SB_EEEEEEEvNS4_8identityES12_S1C_vS1D_EENS_8epilogue10collective18CollectiveEpilogueINS1F_22Sm90TmaWarpSpecializedILi4ELi2ELi16ELb0ELb0EEEJSI_NS5_IJSG_NSA_ILi32EEEEEESJ_SK_SJ_SK_NS1F_6fusion15FusionCallbacksIS1J_NS1M_23LinCombPerRowBiasEltActINS1F_6thread4ReLuESJ_fSJ_SJ_fLi16ELNS_15FloatRoundStyleE2EEESI_S1L_JEEES12_NS13_INS14_ILi1ELi4ELi3EEES17_NST_INS5_IJS18_S1K_EEENS5_IJS1K_SB_EEEEEEENS4_39AutoVectorizingCopyWithAssumedAlignmentILi128EEENS4_14SM90_TMA_STOREES1Y_S20_NS4_9Copy_AtomIJNS4_17SM90_U32x4_STSM_NENS_6half_tEEEEvEEEvvEEEEvNT_6ParamsE,"ax",@progbits
	.align	128
.text._ZN7cutlass13device_kernelINS_4gemm6kernel13GemmUniversalIN4cute5tupleIJiiiiEEENS1_10collective13CollectiveMmaINS1_37MainloopSm90TmaGmmaWarpSpecializedFP8ILi8ENS5_IJNS4_1CILi1EEESB_SB_EEENS1_35KernelTmaWarpSpecializedCooperativeEEENS5_IJNSA_ILi256EEENSA_ILi128EEENSA_ILi64EEEEEENS_12float_e4m3_tENS5_IJlSB_lEEESJ_SK_NS4_8TiledMMAINS4_8MMA_AtomIJNS4_4SM904GMMA31MMA_64x128x32_F32E4M3E4M3_SS_TNILNSO_7ScaleInE1ELSQ_1EEEEEENS4_6LayoutINS5_IJNSA_ILi2EEESB_SB_EEENS5_IJSB_NSA_ILi0EEESW_EEEEENS5_IJNS4_10UnderscoreESZ_SZ_EEEEENS4_13SM90_TMA_LOADENS4_14ComposedLayoutINS4_7SwizzleILi2ELi4ELi3EEENS4_18smem_ptr_flag_bitsILi8EEENST_INS5_IJNSA_ILi8EEESH_EEENS5_IJSH_SB_EEEEEEEvNS4_8identityES12_S1C_vS1D_EENS_8epilogue10collective18CollectiveEpilogueINS1F_22Sm90TmaWarpSpecializedILi4ELi2ELi16ELb0ELb0EEEJSI_NS5_IJSG_NSA_ILi32EEEEEESJ_SK_SJ_SK_NS1F_6fusion15FusionCallbacksIS1J_NS1M_23LinCombPerRowBiasEltActINS1F_6thread4ReLuESJ_fSJ_SJ_fLi16ELNS_15FloatRoundStyleE2EEESI_S1L_JEEES12_NS13_INS14_ILi1ELi4ELi3EEES17_NST_INS5_IJS18_S1K_EEENS5_IJS1K_SB_EEEEEEENS4_39AutoVectorizingCopyWithAssumedAlignmentILi128EEENS4_14SM90_TMA_STOREES1Y_S20_NS4_9Copy_AtomIJNS4_17SM90_U32x4_STSM_NENS_6half_tEEEEvEEEvvEEEEvNT_6ParamsE:
        .type           _ZN7cutlass13device_kernelINS_4gemm6kernel13GemmUniversalIN4cute5tupleIJiiiiEEENS1_10collective13CollectiveMmaINS1_37MainloopSm90TmaGmmaWarpSpecializedFP8ILi8ENS5_IJNS4_1CILi1EEESB_SB_EEENS1_35KernelTmaWarpSpecializedCooperativeEEENS5_IJNSA_ILi256EEENSA_ILi128EEENSA_ILi64EEEEEENS_12float_e4m3_tENS5_IJlSB_lEEESJ_SK_NS4_8TiledMMAINS4_8MMA_AtomIJNS4_4SM904GMMA31MMA_64x128x32_F32E4M3E4M3_SS_TNILNSO_7ScaleInE1ELSQ_1EEEEEENS4_6LayoutINS5_IJNSA_ILi2EEESB_SB_EEENS5_IJSB_NSA_ILi0EEESW_EEEEENS5_IJNS4_10UnderscoreESZ_SZ_EEEEENS4_13SM90_TMA_LOADENS4_14ComposedLayoutINS4_7SwizzleILi2ELi4ELi3EEENS4_18smem_ptr_flag_bitsILi8EEENST_INS5_IJNSA_ILi8EEESH_EEENS5_IJSH_SB_EEEEEEEvNS4_8identityES12_S1C_vS1D_EENS_8epilogue10collective18CollectiveEpilogueINS1F_22Sm90TmaWarpSpecializedILi4ELi2ELi16ELb0ELb0EEEJSI_NS5_IJSG_NSA_ILi32EEEEEESJ_SK_SJ_SK_NS1F_6fusion15FusionCallbacksIS1J_NS1M_23LinCombPerRowBiasEltActINS1F_6thread4ReLuESJ_fSJ_SJ_fLi16ELNS_15FloatRoundStyleE2EEESI_S1L_JEEES12_NS13_INS14_ILi1ELi4ELi3EEES17_NST_INS5_IJS18_S1K_EEENS5_IJS1K_SB_EEEEEEENS4_39AutoVectorizingCopyWithAssumedAlignmentILi128EEENS4_14SM90_TMA_STOREES1Y_S20_NS4_9Copy_AtomIJNS4_17SM90_U32x4_STSM_NENS_6half_tEEEEvEEEvvEEEEvNT_6ParamsE,@function
        .size           _ZN7cutlass13device_kernelINS_4gemm6kernel13GemmUniversalIN4cute5tupleIJiiiiEEENS1_10collective13CollectiveMmaINS1_37MainloopSm90TmaGmmaWarpSpecializedFP8ILi8ENS5_IJNS4_1CILi1EEESB_SB_EEENS1_35KernelTmaWarpSpecializedCooperativeEEENS5_IJNSA_ILi256EEENSA_ILi128EEENSA_ILi64EEEEEENS_12float_e4m3_tENS5_IJlSB_lEEESJ_SK_NS4_8TiledMMAINS4_8MMA_AtomIJNS4_4SM904GMMA31MMA_64x128x32_F32E4M3E4M3_SS_TNILNSO_7ScaleInE1ELSQ_1EEEEEENS4_6LayoutINS5_IJNSA_ILi2EEESB_SB_EEENS5_IJSB_NSA_ILi0EEESW_EEEEENS5_IJNS4_10UnderscoreESZ_SZ_EEEEENS4_13SM90_TMA_LOADENS4_14ComposedLayoutINS4_7SwizzleILi2ELi4ELi3EEENS4_18smem_ptr_flag_bitsILi8EEENST_INS5_IJNSA_ILi8EEESH_EEENS5_IJSH_SB_EEEEEEEvNS4_8identityES12_S1C_vS1D_EENS_8epilogue10collective18CollectiveEpilogueINS1F_22Sm90TmaWarpSpecializedILi4ELi2ELi16ELb0ELb0EEEJSI_NS5_IJSG_NSA_ILi32EEEEEESJ_SK_SJ_SK_NS1F_6fusion15FusionCallbacksIS1J_NS1M_23LinCombPerRowBiasEltActINS1F_6thread4ReLuESJ_fSJ_SJ_fLi16ELNS_15FloatRoundStyleE2EEESI_S1L_JEEES12_NS13_INS14_ILi1ELi4ELi3EEES17_NST_INS5_IJS18_S1K_EEENS5_IJS1K_SB_EEEEEEENS4_39AutoVectorizingCopyWithAssumedAlignmentILi128EEENS4_14SM90_TMA_STOREES1Y_S20_NS4_9Copy_AtomIJNS4_17SM90_U32x4_STSM_NENS_6half_tEEEEvEEEvvEEEEvNT_6ParamsE,(.L_x_274 - _ZN7cutlass13device_kernelINS_4gemm6kernel13GemmUniversalIN4cute5tupleIJiiiiEEENS1_10collective13CollectiveMmaINS1_37MainloopSm90TmaGmmaWarpSpecializedFP8ILi8ENS5_IJNS4_1CILi1EEESB_SB_EEENS1_35KernelTmaWarpSpecializedCooperativeEEENS5_IJNSA_ILi256EEENSA_ILi128EEENSA_ILi64EEEEEENS_12float_e4m3_tENS5_IJlSB_lEEESJ_SK_NS4_8TiledMMAINS4_8MMA_AtomIJNS4_4SM904GMMA31MMA_64x128x32_F32E4M3E4M3_SS_TNILNSO_7ScaleInE1ELSQ_1EEEEEENS4_6LayoutINS5_IJNSA_ILi2EEESB_SB_EEENS5_IJSB_NSA_ILi0EEESW_EEEEENS5_IJNS4_10UnderscoreESZ_SZ_EEEEENS4_13SM90_TMA_LOADENS4_14ComposedLayoutINS4_7SwizzleILi2ELi4ELi3EEENS4_18smem_ptr_flag_bitsILi8EEENST_INS5_IJNSA_ILi8EEESH_EEENS5_IJSH_SB_EEEEEEEvNS4_8identityES12_S1C_vS1D_EENS_8epilogue10collective18CollectiveEpilogueINS1F_22Sm90TmaWarpSpecializedILi4ELi2ELi16ELb0ELb0EEEJSI_NS5_IJSG_NSA_ILi32EEEEEESJ_SK_SJ_SK_NS1F_6fusion15FusionCallbacksIS1J_NS1M_23LinCombPerRowBiasEltActINS1F_6thread4ReLuESJ_fSJ_SJ_fLi16ELNS_15FloatRoundStyleE2EEESI_S1L_JEEES12_NS13_INS14_ILi1ELi4ELi3EEES17_NST_INS5_IJS18_S1K_EEENS5_IJS1K_SB_EEEEEEENS4_39AutoVectorizingCopyWithAssumedAlignmentILi128EEENS4_14SM90_TMA_STOREES1Y_S20_NS4_9Copy_AtomIJNS4_17SM90_U32x4_STSM_NENS_6half_tEEEEvEEEvvEEEEvNT_6ParamsE)
        .other          _ZN7cutlass13device_kernelINS_4gemm6kernel13GemmUniversalIN4cute5tupleIJiiiiEEENS1_10collective13CollectiveMmaINS1_37MainloopSm90TmaGmmaWarpSpecializedFP8ILi8ENS5_IJNS4_1CILi1EEESB_SB_EEENS1_35KernelTmaWarpSpecializedCooperativeEEENS5_IJNSA_ILi256EEENSA_ILi128EEENSA_ILi64EEEEEENS_12float_e4m3_tENS5_IJlSB_lEEESJ_SK_NS4_8TiledMMAINS4_8MMA_AtomIJNS4_4SM904GMMA31MMA_64x128x32_F32E4M3E4M3_SS_TNILNSO_7ScaleInE1ELSQ_1EEEEEENS4_6LayoutINS5_IJNSA_ILi2EEESB_SB_EEENS5_IJSB_NSA_ILi0EEESW_EEEEENS5_IJNS4_10UnderscoreESZ_SZ_EEEEENS4_13SM90_TMA_LOADENS4_14ComposedLayoutINS4_7SwizzleILi2ELi4ELi3EEENS4_18smem_ptr_flag_bitsILi8EEENST_INS5_IJNSA_ILi8EEESH_EEENS5_IJSH_SB_EEEEEEEvNS4_8identityES12_S1C_vS1D_EENS_8epilogue10collective18CollectiveEpilogueINS1F_22Sm90TmaWarpSpecializedILi4ELi2ELi16ELb0ELb0EEEJSI_NS5_IJSG_NSA_ILi32EEEEEESJ_SK_SJ_SK_NS1F_6fusion15FusionCallbacksIS1J_NS1M_23LinCombPerRowBiasEltActINS1F_6thread4ReLuESJ_fSJ_SJ_fLi16ELNS_15FloatRoundStyleE2EEESI_S1L_JEEES12_NS13_INS14_ILi1ELi4ELi3EEES17_NST_INS5_IJS18_S1K_EEENS5_IJS1K_SB_EEEEEEENS4_39AutoVectorizingCopyWithAssumedAlignmentILi128EEENS4_14SM90_TMA_STOREES1Y_S20_NS4_9Copy_AtomIJNS4_17SM90_U32x4_STSM_NENS_6half_tEEEEvEEEvvEEEEvNT_6ParamsE,@"STO_CUDA_ENTRY STV_DEFAULT"
_ZN7cutlass13device_kernelINS_4gemm6kernel13GemmUniversalIN4cute5tupleIJiiiiEEENS1_10collective13CollectiveMmaINS1_37MainloopSm90TmaGmmaWarpSpecializedFP8ILi8ENS5_IJNS4_1CILi1EEESB_SB_EEENS1_35KernelTmaWarpSpecializedCooperativeEEENS5_IJNSA_ILi256EEENSA_ILi128EEENSA_ILi64EEEEEENS_12float_e4m3_tENS5_IJlSB_lEEESJ_SK_NS4_8TiledMMAINS4_8MMA_AtomIJNS4_4SM904GMMA31MMA_64x128x32_F32E4M3E4M3_SS_TNILNSO_7ScaleInE1ELSQ_1EEEEEENS4_6LayoutINS5_IJNSA_ILi2EEESB_SB_EEENS5_IJSB_NSA_ILi0EEESW_EEEEENS5_IJNS4_10UnderscoreESZ_SZ_EEEEENS4_13SM90_TMA_LOADENS4_14ComposedLayoutINS4_7SwizzleILi2ELi4ELi3EEENS4_18smem_ptr_flag_bitsILi8EEENST_INS5_IJNSA_ILi8EEESH_EEENS5_IJSH_SB_EEEEEEEvNS4_8identityES12_S1C_vS1D_EENS_8epilogue10collective18CollectiveEpilogueINS1F_22Sm90TmaWarpSpecializedILi4ELi2ELi16ELb0ELb0EEEJSI_NS5_IJSG_NSA_ILi32EEEEEESJ_SK_SJ_SK_NS1F_6fusion15FusionCallbacksIS1J_NS1M_23LinCombPerRowBiasEltActINS1F_6thread4ReLuESJ_fSJ_SJ_fLi16ELNS_15FloatRoundStyleE2EEESI_S1L_JEEES12_NS13_INS14_ILi1ELi4ELi3EEES17_NST_INS5_IJS18_S1K_EEENS5_IJS1K_SB_EEEEEEENS4_39AutoVectorizingCopyWithAssumedAlignmentILi128EEENS4_14SM90_TMA_STOREES1Y_S20_NS4_9Copy_AtomIJNS4_17SM90_U32x4_STSM_NENS_6half_tEEEEvEEEvvEEEEvNT_6ParamsE:
[----:B------:R-:W1:Y:S02]  /*0000*/  LDC R1, c[0x0][0x28] ;  /* 0x00000a00ff017b82 */ /* 0x000e640000000800 */
[----:B-1----:R-:W-:Y:S01]  /*0010*/  IADD3 R1, R1, -0xe8, RZ ;  /* 0xffffff1801017810 */ /* 0x002fe20007ffe0ff */
[----:B------:R-:W1:Y:S01]  /*0020*/  S2R R3, SR_TID.X ;  /* 0x0000000000037919 */ /* 0x000e620000002100 */
[----:B------:R-:W-:Y:S01]  /*0030*/  ELECT P0, URZ, PT ;  /* 0x00000000003f782f */ /* 0x000fe20003800000 */
[----:B------:R-:W-:Y:S01]  /*0040*/  BSSY B0, `(.L_x_0) ;  /* 0x000001a000007945 */ /* 0x000fe20003800000 */
[----:B-1----:R-:W-:-:S05]  /*0050*/  SHF.R.U32.HI R0, RZ, 0x5, R3 ;  /* 0x00000005ff007819 */ /* 0x002fca0000011603 */
[----:B------:R-:W1:Y:S02]  /*0060*/  SHFL.IDX PT, R2, R0, RZ, 0x1f ;  /* 0x00001fff00027589 */ /* 0x000e6400000e0000 */
[----:B-1----:R-:W-:Y:S02]  /*0070*/  R2UR UR41, R2 ;  /* 0x00000000022972ca */ /* 0x002fe400000e0000 */
[----:B------:R-:W-:-:S06]  /*0080*/  SHF.R.U32.HI R2, RZ, 0x7, R3 ;  /* 0x00000007ff027819 */ /* 0x000fcc0000011603 */
[----:B------:R-:W1:Y:S05]  /*0090*/  SHFL.IDX PT, R2, R2, RZ, 0x1f ;  /* 0x00001fff02027589 */ /* 0x000e6a00000e0000 */
[----:B------:R-:W-:Y:S02]  /*00a0*/  USHF.R.S32.HI UR4, URZ, 0x1f, UR41 ;  /* 0x0000001f3f047899 */ /* 0x000fe40008011429 */
[----:B------:R-:W-:Y:S02]  /*00b0*/  ISETP.NE.OR P0, PT, RZ, UR41, !P0 ;  /* 0x00000029ff007c0c */ /* 0x000fe4000c705670 */
[----:B------:R-:W-:-:S04]  /*00c0*/  ULEA.HI UR4, UR4, UR41, URZ, 0x2 ;  /* 0x0000002904047291 */ /* 0x000fc8000f8f103f */
[----:B------:R-:W-:-:S04]  /*00d0*/  ULOP3.LUT UR4, UR4, 0xfffffffc, URZ, 0xc0, !UPT ;  /* 0xfffffffc04047892 */ /* 0x000fc8000f8ec03f */
[----:B------:R-:W-:-:S03]  /*00e0*/  UIADD3 UR41, UR41, -UR4, URZ ;  /* 0x8000000429297290 */ /* 0x000fc6000fffe03f */
[----:B------:R-:W-:Y:S09]  /*00f0*/  @P0 BRA `(.L_x_1) ;  /* 0x0000000000380947 */ /* 0x000ff20003800000 */
[----:B------:R-:W-:Y:S02]  /*0100*/  ULDC.64 UR4, c[0x0][0x198] ;  /* 0x0000660000047ab9 */ /* 0x000fe40000000a00 */
[----:B------:R-:W-:Y:S02]  /*0110*/  UIADD3 UR6, UP0, UR4, 0xf0, URZ ;  /* 0x000000f004067890 */ /* 0x000fe4000ff1e03f */
[----:B------:R-:W-:Y:S02]  /*0120*/  UIADD3 UR8, UP1, UR4, 0x1f0, URZ ;  /* 0x000001f004087890 */ /* 0x000fe4000ff3e03f */
[----:B------:R-:W-:Y:S02]  /*0130*/  UIADD3 UR10, UP2, UR4, 0x3f0, URZ ;  /* 0x000003f0040a7890 */ /* 0x000fe4000ff5e03f */
[----:B------:R-:W-:Y:S02]  /*0140*/  UIADD3 UR4, UP3, UR4, 0x4f0, URZ ;  /* 0x000004f004047890 */ /* 0x000fe4000ff7e03f */
[----:B------:R-:W-:-:S02]  /*0150*/  UIADD3.X UR7, URZ, UR5, URZ, UP0, !UPT ;  /* 0x000000053f077290 */ /* 0x000fc400087fe43f */
[----:B------:R-:W-:Y:S02]  /*0160*/  UIADD3.X UR9, URZ, UR5, URZ, UP1, !UPT ;  /* 0x000000053f097290 */ /* 0x000fe40008ffe43f */
[----:B------:R-:W-:Y:S02]  /*0170*/  UIADD3.X UR11, URZ, UR5, URZ, UP2, !UPT ;  /* 0x000000053f0b7290 */ /* 0x000fe400097fe43f */
[----:B------:R-:W-:-:S03]  /*0180*/  UIADD3.X UR5, URZ, UR5, URZ, UP3, !UPT ;  /* 0x000000053f057290 */ /* 0x000fc60009ffe43f */
[----:B------:R2:W-:Y:S02]  /*0190*/  UTMACCTL.PF [UR6] ;  /* 0x00000000060079b9 */ /* 0x0005e40008040000 */
[----:B------:R2:W-:Y:S02]  /*01a0*/  UTMACCTL.PF [UR8] ;  /* 0x00000000080079b9 */ /* 0x0005e40008040000 */
[----:B------:R2:W-:Y:S02]  /*01b0*/  UTMACCTL.PF [UR10] ;  /* 0x000000000a0079b9 */ /* 0x0005e40008040000 */
[----:B------:R2:W-:Y:S02]  /*01c0*/  UTMACCTL.PF [UR4] ;  /* 0x00000000040079b9 */ /* 0x0005e40008040000 */
[----:B--2---:R-:W-:Y:S01]  /*01d0*/  NOP ;  /* 0x0000000000007918 */ /* 0x004fe20000000000 */
.L_x_1:
[----:B------:R-:W-:Y:S05]  /*01e0*/  BSYNC B0 ;  /* 0x0000000000007941 */ /* 0x000fea0003800000 */
.L_x_0:
[----:B------:R-:W-:Y:S01]  /*01f0*/  ULDC.64 UR8, c[0x0][0x590] ;  /* 0x0001640000087ab9 */ /* 0x000fe20000000a00 */
[----:B------:R-:W-:Y:S01]  /*0200*/  ULDC.64 UR54, c[0x0][0x588] ;  /* 0x0001620000367ab9 */ /* 0x000fe20000000a00 */
[----:B------:R-:W-:Y:S01]  /*0210*/  ISETP.NE.U32.AND P2, PT, RZ, UR8, PT ;  /* 0x00000008ff007c0c */ /* 0x000fe2000bf45070 */
[----:B------:R-:W-:Y:S01]  /*0220*/  ULDC.64 UR58, c[0x0][0x208] ;  /* 0x00008200003a7ab9 */ /* 0x000fe20000000a00 */
[----:B-1----:R-:W-:Y:S01]  /*0230*/  R2UR UR6, R2 ;  /* 0x00000000020672ca */ /* 0x002fe200000e0000 */
[----:B------:R-:W-:Y:S01]  /*0240*/  UMOV UR4, UR54 ;  /* 0x0000003600047c82 */ /* 0x000fe20008000000 */
[----:B------:R-:W-:Y:S01]  /*0250*/  ISETP.NE.AND.EX P1, PT, RZ, UR9, PT, P2 ;  /* 0x00000009ff007c0c */ /* 0x000fe2000bf25320 */
[----:B------:R-:W-:Y:S01]  /*0260*/  UMOV UR5, UR55 ;  /* 0x0000003700057c82 */ /* 0x000fe20008000000 */
[----:B------:R-:W-:-:S11]  /*0270*/  PRMT R4, RZ, 0x7610, R4 ;  /* 0x00007610ff047816 */ /* 0x000fd60000000004 */
[----:B------:R-:W-:Y:S05]  /*0280*/  @P1 BRA `(.L_x_2) ;  /* 0x0000000000441947 */ /* 0x000fea0003800000 */
[----:B------:R-:W-:Y:S02]  /*0290*/  ULDC.64 UR10, c[0x0][0x588] ;  /* 0x00016200000a7ab9 */ /* 0x000fe40000000a00 */
[----:B------:R-:W-:-:S04]  /*02a0*/  ISETP.NE.U32.AND P0, PT, RZ, UR10, PT ;  /* 0x0000000aff007c0c */ /* 0x000fc8000bf05070 */
[----:B------:R-:W-:-:S13]  /*02b0*/  ISETP.NE.AND.EX P0, PT, RZ, UR11, PT, P0 ;  /* 0x0000000bff007c0c */ /* 0x000fda000bf05300 */
[----:B------:R-:W-:Y:S05]  /*02c0*/  @!P0 BRA `(.L_x_3) ;  /* 0x00000000001c8947 */ /* 0x000fea0003800000 */
[----:B------:R-:W-:Y:S01]  /*02d0*/  IMAD.U32 R2, RZ, RZ, UR4 ;  /* 0x00000004ff027e24 */ /* 0x000fe2000f8e00ff */
[----:B------:R-:W-:-:S05]  /*02e0*/  MOV R3, UR5 ;  /* 0x0000000500037c02 */ /* 0x000fca0008000f00 */
[----:B------:R-:W2:Y:S01]  /*02f0*/  LDG.E R2, desc[UR58][R2.64] ;  /* 0x0000003a02027981 */ /* 0x000ea2000c1e1900 */
[----:B------:R-:W-:Y:S01]  /*0300*/  IMAD.MOV.U32 R4, RZ, RZ, 0x1 ;  /* 0x00000001ff047424 */ /* 0x000fe200078e00ff */
[----:B--2---:R-:W-:-:S13]  /*0310*/  FSETP.NEU.AND P0, PT, R2, RZ, PT ;  /* 0x000000ff0200720b */ /* 0x004fda0003f0d000 */
[----:B------:R-:W-:Y:S01]  /*0320*/  VOTEU.ANY UP0, P0 ;  /* 0x00000000003f7886 */ /* 0x000fe20000000100 */
[----:B------:R-:W-:Y:S05]  /*0330*/  BRA `(.L_x_2) ;  /* 0x0000000000187947 */ /* 0x000fea0003800000 */
.L_x_3:
[----:B------:R-:W-:Y:S01]  /*0340*/  ULDC UR4, c[0x0][0x580] ;  /* 0x0001600000047ab9 */ /* 0x000fe20000000800 */
[----:B------:R-:W-:Y:S01]  /*0350*/  MOV R4, 0x1 ;  /* 0x0000000100047802 */ /* 0x000fe20000000f00 */
[----:B------:R-:W-:Y:S01]  /*0360*/  UMOV UR5, URZ ;  /* 0x0000003f00057c82 */ /* 0x000fe20008000000 */
[----:B------:R-:W-:Y:S01]  /*0370*/  FSETP.NEU.AND P0, PT, RZ, UR4, PT ;  /* 0x00000004ff007c0b */ /* 0x000fe2000bf0d000 */
[----:B------:R-:W-:-:S12]  /*0380*/  UMOV UR4, URZ ;  /* 0x0000003f00047c82 */ /* 0x000fd80008000000 */
[----:B------:R-:W-:-:S05]  /*0390*/  VOTEU.ANY UP0, P0 ;  /* 0x00000000003f7886 */ /* 0x000fca0000000100 */
.L_x_2:
[----:B------:R-:W-:Y:S01]  /*03a0*/  ISETP.NE.U32.AND P0, PT, RZ, UR4, PT ;  /* 0x00000004ff007c0c */ /* 0x000fe2000bf05070 */
[----:B------:R-:W-:Y:S01]  /*03b0*/  UPLOP3.LUT UP1, UPT, UPT, UPT, UPT, 0x40, 0x0 ;  /* 0x000000000000789c */ /* 0x000fe20003f2e870 */
[----:B------:R-:W-:Y:S02]  /*03c0*/  ISETP.NE.AND.EX P2, PT, RZ, UR9, PT, P2 ;  /* 0x00000009ff007c0c */ /* 0x000fe4000bf45320 */
[----:B------:R-:W-:Y:S01]  /*03d0*/  ISETP.NE.AND.EX P0, PT, RZ, UR5, PT, P0 ;  /* 0x00000005ff007c0c */ /* 0x000fe2000bf05300 */
[----:B------:R-:W-:-:S12]  /*03e0*/  UP2UR UR43, UPR, URZ, 0x2 ;  /* 0x000000023f2b7883 */ /* 0x000fd80008000000 */
[----:B------:R-:W-:Y:S05]  /*03f0*/  @P0 BRA P2, `(.L_x_4) ;  /* 0x0000000000400947 */ /* 0x000fea0001000000 */
[----:B------:R-:W-:-:S04]  /*0400*/  ISETP.NE.U32.AND P0, PT, RZ, UR8, PT ;  /* 0x00000008ff007c0c */ /* 0x000fc8000bf05070 */
[----:B------:R-:W-:-:S13]  /*0410*/  ISETP.NE.AND.EX P0, PT, RZ, UR9, PT, P0 ;  /* 0x00000009ff007c0c */ /* 0x000fda000bf05300 */
[----:B------:R-:W-:Y:S05]  /*0420*/  @!P0 BRA `(.L_x_5) ;  /* 0x00000000002c8947 */ /* 0x000fea0003800000 */
[----:B------:R-:W-:Y:S01]  /*0430*/  PRMT R2, R4, 0x9910, RZ ;  /* 0x0000991004027816 */ /* 0x000fe200000000ff */
[----:B------:R-:W-:Y:S02]  /*0440*/  UISETP.NE.U32.AND UP1, UPT, UR4, URZ, UPT ;  /* 0x0000003f0400728c */ /* 0x000fe4000bf25070 */
[----:B------:R-:W-:Y:S01]  /*0450*/  USEL UR4, URZ, 0xffffffff, UP0 ;  /* 0xffffffff3f047887 */ /* 0x000fe20008000000 */
[----:B------:R-:W-:Y:S01]  /*0460*/  R2UR UR7, R2 ;  /* 0x00000000020772ca */ /* 0x000fe200000e0000 */
[----:B------:R-:W-:-:S12]  /*0470*/  UISETP.NE.AND.EX UP0, UPT, UR5, URZ, UPT, UP1 ;  /* 0x0000003f0500728c */ /* 0x000fd8000bf05310 */
[----:B------:R-:W-:-:S11]  /*0480*/  UISETP.NE.AND UP2, UPT, UR7, URZ, UPT ;  /* 0x0000003f0700728c */ /* 0x000fd6000bf45270 */
[----:B------:R-:W-:-:S04]  /*0490*/  @!UP2 USEL UR4, URZ, 0xffffffff, UP0 ;  /* 0xffffffff3f04a887 */ /* 0x000fc80008000000 */
[----:B------:R-:W-:-:S04]  /*04a0*/  ULOP3.LUT UR4, UR4, 0x1, URZ, 0xc0, !UPT ;  /* 0x0000000104047892 */ /* 0x000fc8000f8ec03f */
[----:B------:R-:W-:-:S04]  /*04b0*/  UISETP.EQ.U32.AND UP0, UPT, UR4, 0x1, UPT ;  /* 0x000000010400788c */ /* 0x000fc8000bf02070 */
[----:B------:R-:W-:Y:S01]  /*04c0*/  UP2UR UR43, UPR, URZ, 0x1 ;  /* 0x000000013f2b7883 */ /* 0x000fe20008000000 */
[----:B------:R-:W-:Y:S11]  /*04d0*/  BRA `(.L_x_4) ;  /* 0x0000000000087947 */ /* 0x000ff60003800000 */
.L_x_5:
[----:B------:R-:W-:-:S04]  /*04e0*/  UPLOP3.LUT UP0, UPT, UPT, UPT, UP0, 0x40, 0x0 ;  /* 0x000000000000789c */ /* 0x000fc80003f0e800 */
[----:B------:R-:W-:-:S12]  /*04f0*/  UP2UR UR43, UPR, URZ, 0x1 ;  /* 0x000000013f2b7883 */ /* 0x000fd80008000000 */
.L_x_4:
[----:B------:R-:W1:Y:S01]  /*0500*/  SHFL.IDX PT, R2, R0, RZ, 0x1f ;  /* 0x00001fff00027589 */ /* 0x000e6200000e0000 */
[----:B------:R-:W-:Y:S02]  /*0510*/  UISETP.NE.AND UP0, UPT, UR41, URZ, UPT ;  /* 0x0000003f2900728c */ /* 0x000fe4000bf05270 */
[----:B------:R-:W-:Y:S02]  /*0520*/  UIADD3 UR9, UR6, -0x1, URZ ;  /* 0xffffffff06097890 */ /* 0x000fe4000fffe03f */
[----:B------:R-:W-:Y:S02]  /*0530*/  UP2UR UR42, UPR, URZ, 0x1 ;  /* 0x000000013f2a7883 */ /* 0x000fe40008000000 */
[----:B------:R-:W-:Y:S02]  /*0540*/  UISETP.EQ.OR UP0, UPT, UR41, 0x3, !UP0 ;  /* 0x000000032900788c */ /* 0x000fe4000c702670 */
[----:B------:R-:W-:Y:S02]  /*0550*/  UISETP.GE.U32.AND UP1, UPT, UR9, 0x2, UPT ;  /* 0x000000020900788c */ /* 0x000fe4000bf26070 */
[----:B------:R-:W-:-:S04]  /*0560*/  UISETP.EQ.AND UP0, UPT, UR6, URZ, UP0 ;  /* 0x0000003f0600728c */ /* 0x000fc80008702270 */
[----:B------:R-:W-:Y:S02]  /*0570*/  USEL UR40, URZ, 0x1, !UP0 ;  /* 0x000000013f287887 */ /* 0x000fe4000c000000 */
[----:B------:R-:W-:Y:S02]  /*0580*/  UISETP.NE.AND UP0, UPT, UR6, URZ, UPT ;  /* 0x0000003f0600728c */ /* 0x000fe4000bf05270 */
[----:B------:R-:W-:Y:S01]  /*0590*/  USEL UR40, UR40, 0x2, UP1 ;  /* 0x0000000228287887 */ /* 0x000fe20008800000 */
[----:B-1----:R-:W-:-:S13]  /*05a0*/  ISETP.NE.AND P0, PT, R2, RZ, PT ;  /* 0x000000ff0200720c */ /* 0x002fda0003f05270 */
[----:B------:R-:W-:Y:S05]  /*05b0*/  @P0 BRA `(.L_x_6) ;  /* 0x0000000000840947 */ /* 0x000fea0003800000 */
[----:B------:R-:W-:Y:S01]  /*05c0*/  ELECT P0, URZ, PT ;  /* 0x00000000003f782f */ /* 0x000fe20003800000 */
[----:B------:R-:W-:-:S12]  /*05d0*/  BSSY B0, `(.L_x_6) ;  /* 0x000001f000007945 */ /* 0x000fd80003800000 */
[----:B------:R-:W-:Y:S05]  /*05e0*/  @!P0 BRA `(.L_x_7) ;  /* 0x0000000000748947 */ /* 0x000fea0003800000 */
[----:B------:R-:W1:Y:S01]  /*05f0*/  S2UR UR8, SR_CgaCtaId ;  /* 0x00000000000879c3 */ /* 0x000e620000008800 */
[----:B------:R-:W-:Y:S01]  /*0600*/  UMOV UR4, 0x400 ;  /* 0x0000040000047882 */ /* 0x000fe20000000000 */
[----:B------:R-:W-:Y:S01]  /*0610*/  UMOV UR5, 0x1 ;  /* 0x0000000100057882 */ /* 0x000fe20000000000 */
[----:B------:R-:W-:Y:S02]  /*0620*/  UMOV UR6, 0x100 ;  /* 0x0000010000067882 */ /* 0x000fe40000000000 */
[----:B------:R-:W-:-:S04]  /*0630*/  UIADD3 UR6, -UR6, 0x100000, URZ ;  /* 0x0010000006067890 */ /* 0x000fc8000fffe13f */
[----:B------:R-:W-:Y:S02]  /*0640*/  USHF.L.U32 UR7, UR6, 0xb, URZ ;  /* 0x0000000b06077899 */ /* 0x000fe4000800063f */
[----:B------:R-:W-:Y:S02]  /*0650*/  USHF.L.U32 UR6, UR6, 0x1, URZ ;  /* 0x0000000106067899 */ /* 0x000fe4000800063f */
[----:B-1----:R-:W-:Y:S02]  /*0660*/  ULEA UR8, UR8, UR4, 0x18 ;  /* 0x0000000408087291 */ /* 0x002fe4000f8ec03f */
[----:B------:R-:W-:-:S04]  /*0670*/  UIADD3 UR4, -UR5, 0x100000, URZ ;  /* 0x0010000005047890 */ /* 0x000fc8000fffe13f */
[----:B------:R-:W-:Y:S02]  /*0680*/  USHF.L.U32 UR5, UR4, 0xb, URZ ;  /* 0x0000000b04057899 */ /* 0x000fe4000800063f */
[----:B------:R-:W-:Y:S01]  /*0690*/  USHF.L.U32 UR4, UR4, 0x1, URZ ;  /* 0x0000000104047899 */ /* 0x000fe2000800063f */
[----:B------:R-:W1:Y:S11]  /*06a0*/  FENCE.VIEW.ASYNC.S ;  /* 0x00000000000073c6 */ /* 0x000e760000000000 */
[----:B-1----:R1:W2:Y:S01]  /*06b0*/  SYNCS.EXCH.64 URZ, [UR8], UR4 ;  /* 0x00000004083f75b2 */ /* 0x0022a20008000100 */
[----:B------:R1:W3:Y:S01]  /*06c0*/  SYNCS.EXCH.64 URZ, [UR8+0x40], UR6 ;  /* 0x00004006083f75b2 */ /* 0x0002e20008000100 */
[----:B------:R1:W4:Y:S01]  /*06d0*/  SYNCS.EXCH.64 URZ, [UR8+0x8], UR4 ;  /* 0x00000804083f75b2 */ /* 0x0003220008000100 */
[----:B------:R1:W1:Y:S01]  /*06e0*/  SYNCS.EXCH.64 URZ, [UR8+0x48], UR6 ;  /* 0x00004806083f75b2 */ /* 0x0002620008000100 */
        /* <DEDUP_REMOVED lines=12> */
[----:B------:R-:W-:Y:S01]  /*07b0*/  NOP ;  /* 0x0000000000007918 */ /* 0x000fe20000000000 */
.L_x_7:
[----:B-1----:R-:W-:Y:S05]  /*07c0*/  BSYNC B0 ;  /* 0x0000000000007941 */ /* 0x002fea0003800000 */
.L_x_6:
[----:B------:R-:W1:Y:S01]  /*07d0*/  SHFL.IDX PT, R2, R0, RZ, 0x1f ;  /* 0x00001fff00027589 */ /* 0x000e6200000e0000 */
[----:B------:R-:W-:Y:S01]  /*07e0*/  UISETP.EQ.AND UP2, UPT, UR41, 0x2, !UP0 ;  /* 0x000000022900788c */ /* 0x000fe2000c742270 */
[----:B------:R-:W-:-:S03]  /*07f0*/  NOP ;  /* 0x0000000000007918 */ /* 0x000fc60000000000 */
[----:B------:R-:W-:-:S04]  /*0800*/  USEL UR39, URZ, 0x1, !UP2 ;  /* 0x000000013f277887 */ /* 0x000fc8000d000000 */
[----:B------:R-:W-:Y:S01]  /*0810*/  USEL UR39, UR39, 0x2, UP1 ;  /* 0x0000000227277887 */ /* 0x000fe20008800000 */
[----:B-1----:R-:W-:-:S13]  /*0820*/  ISETP.NE.AND P0, PT, R2, RZ, PT ;  /* 0x000000ff0200720c */ /* 0x002fda0003f05270 */
[----:B------:R-:W-:Y:S05]  /*0830*/  @P0 BRA `(.L_x_8) ;  /* 0x0000000000580947 */ /* 0x000fea0003800000 */
[----:B------:R-:W1:Y:S01]  /*0840*/  S2UR UR5, SR_CgaCtaId ;  /* 0x00000000000579c3 */ /* 0x000e620000008800 */
[----:B------:R-:W-:Y:S01]  /*0850*/  UMOV UR4, 0x400 ;  /* 0x0000040000047882 */ /* 0x000fe20000000000 */
[----:B------:R-:W-:Y:S01]  /*0860*/  UMOV UR6, 0x20 ;  /* 0x0000002000067882 */ /* 0x000fe20000000000 */
[----:B------:R-:W-:Y:S01]  /*0870*/  UMOV UR7, 0x100 ;  /* 0x0000010000077882 */ /* 0x000fe20000000000 */
[----:B------:R-:W-:Y:S01]  /*0880*/  ELECT P0, URZ, PT ;  /* 0x00000000003f782f */ /* 0x000fe20003800000 */
[----:B-1----:R-:W-:Y:S02]  /*0890*/  ULEA UR8, UR5, UR4, 0x18 ;  /* 0x0000000405087291 */ /* 0x002fe4000f8ec03f */
[----:B------:R-:W-:-:S04]  /*08a0*/  UIADD3 UR4, -UR6, 0x100000, URZ ;  /* 0x0010000006047890 */ /* 0x000fc8000fffe13f */
[----:B------:R-:W-:Y:S02]  /*08b0*/  USHF.L.U32 UR5, UR4, 0xb, URZ ;  /* 0x0000000b04057899 */ /* 0x000fe4000800063f */
[----:B------:R-:W-:Y:S02]  /*08c0*/  USHF.L.U32 UR4, UR4, 0x1, URZ ;  /* 0x0000000104047899 */ /* 0x000fe4000800063f */
[----:B------:R-:W-:-:S04]  /*08d0*/  UIADD3 UR6, -UR7, 0x100000, URZ ;  /* 0x0010000007067890 */ /* 0x000fc8000fffe13f */
[----:B------:R-:W-:Y:S02]  /*08e0*/  USHF.L.U32 UR7, UR6, 0xb, URZ ;  /* 0x0000000b06077899 */ /* 0x000fe4000800063f */
[----:B------:R-:W-:Y:S01]  /*08f0*/  USHF.L.U32 UR6, UR6, 0x1, URZ ;  /* 0x0000000106067899 */ /* 0x000fe2000800063f */
[----:B------:R-:W1:Y:S03]  /*0900*/  FENCE.VIEW.ASYNC.S ;  /* 0x00000000000073c6 */ /* 0x000e660000000000 */
[----:B-1----:R1:W1:Y:S08]  /*0910*/  SYNCS.EXCH.64 URZ, [UR8+0x80], UR4 ;  /* 0x00008004083f75b2 */ /* 0x0022700008000100 */
        /* <DEDUP_REMOVED lines=8> */
.L_x_8:
[----:B------:R-:W5:Y:S01]  /*09a0*/  LDC R2, c[0x0][0x904] ;  /* 0x00024100ff027b82 */ /* 0x000f620000000800 */
[----:B------:R-:W2:Y:S01]  /*09b0*/  S2R R3, SR_CTAID.Y ;  /* 0x0000000000037919 */ /* 0x000ea20000002600 */
[----:B------:R-:W-:Y:S01]  /*09c0*/  ELECT P0, URZ, PT ;  /* 0x00000000003f782f */ /* 0x000fe20003800000 */
[----:B------:R-:W-:Y:S01]  /*09d0*/  NOP ;  /* 0x0000000000007918 */ /* 0x000fe20000000000 */
[----:B-1----:R-:W-:Y:S01]  /*09e0*/  UMOV UR4, 0x20 ;  /* 0x0000002000047882 */ /* 0x002fe20000000000 */
[----:B------:R-:W1:Y:S03]  /*09f0*/  SHFL.IDX PT, R0, R0, RZ, 0x1f ;  /* 0x00001fff00007589 */ /* 0x000e6600000e0000 */
[----:B------:R-:W3:Y:S01]  /*0a00*/  S2UR UR37, SR_CgaCtaId ;  /* 0x00000000002579c3 */ /* 0x000ee20000008800 */
[----:B-----5:R-:W-:Y:S02]  /*0a10*/  ISETP.NE.AND P2, PT, R2, 0x1, PT ;  /* 0x000000010200780c */ /* 0x020fe40003f45270 */
[----:B------:R-:W5:Y:S01]  /*0a20*/  S2R R2, SR_CTAID.X ;  /* 0x0000000000027919 */ /* 0x000f620000002500 */
[----:B-1----:R-:W-:-:S10]  /*0a30*/  ISETP.NE.OR P0, PT, R0, RZ, !P0 ;  /* 0x000000ff0000720c */ /* 0x002fd40004705670 */
[----:B------:R-:W5:Y:S01]  /*0a40*/  @P2 LDC R7, c[0x0][0x10] ;  /* 0x00000400ff072b82 */ /* 0x000f620000000800 */
[----:B--2---:R-:W-:Y:S02]  /*0a50*/  @P2 IMAD.MOV.U32 R0, RZ, RZ, R3 ;  /* 0x000000ffff002224 */ /* 0x004fe400078e0003 */
[----:B------:R-:W-:Y:S01]  /*0a60*/  @P2 IMAD.MOV.U32 R5, RZ, RZ, RZ ;  /* 0x000000ffff052224 */ /* 0x000fe200078e00ff */
[----:B------:R-:W-:Y:S02]  /*0a70*/  VOTEU.ALL UP1, P0 ;  /* 0x00000000003f7886 */ /* 0x000fe40000020000 */
[----:B------:R-:W-:Y:S01]  /*0a80*/  @P2 MOV R4, R0 ;  /* 0x0000000000042202 */ /* 0x000fe20000000f00 */
[----:B------:R-:W-:Y:S01]  /*0a90*/  VOTEU.ALL UP2, P0 ;  /* 0x00000000003f7886 */ /* 0x000fe20000040000 */
[----:B------:R-:W1:Y:S01]  /*0aa0*/  @!P2 LDC R9, c[0x0][0xc] ;  /* 0x00000300ff09ab82 */ /* 0x000e620000000800 */
[----:B------:R-:W-:Y:S01]  /*0ab0*/  @!P2 MOV R0, R3 ;  /* 0x000000030000a202 */ /* 0x000fe20000000f00 */
[----:B------:R-:W-:Y:S01]  /*0ac0*/  IMAD.MOV.U32 R3, RZ, RZ, RZ ;  /* 0x000000ffff037224 */ /* 0x000fe200078e00ff */
[----:B------:R-:W-:Y:S01]  /*0ad0*/  @!UP1 UMOV UR6, 0x400 ;  /* 0x0000040000069882 */ /* 0x000fe20000000000 */
[----:B------:R-:W-:-:S04]  /*0ae0*/  @!UP1 UIADD3 UR4, -UR4, 0x100000, URZ ;  /* 0x0010000004049890 */ /* 0x000fc8000fffe13f */
[----:B------:R-:W-:Y:S02]  /*0af0*/  @!UP1 USHF.L.U32 UR5, UR4, 0xb, URZ ;  /* 0x0000000b04059899 */ /* 0x000fe4000800063f */
[----:B------:R-:W-:Y:S02]  /*0b00*/  @!UP1 USHF.L.U32 UR4, UR4, 0x1, URZ ;  /* 0x0000000104049899 */ /* 0x000fe4000800063f */
[----:B---3--:R-:W-:Y:S01]  /*0b10*/  @!UP1 ULEA UR8, UR37, UR6, 0x18 ;  /* 0x0000000625089291 */ /* 0x008fe2000f8ec03f */
[----:B------:R-:W-:Y:S01]  /*0b20*/  VOTEU.ALL UP1, P0 ;  /* 0x00000000003f7886 */ /* 0x000fe20000020000 */
[----:B------:R-:W-:Y:S01]  /*0b30*/  PLOP3.LUT P0, PT, PT, PT, UP0, 0x80, 0x0 ;  /* 0x000000000000781c */ /* 0x000fe20003f0f008 */
[----:B------:R-:W-:Y:S01]  /*0b40*/  ULDC UR6, c[0x0][0xc] ;  /* 0x0000030000067ab9 */ /* 0x000fe20000000800 */
[----:B------:R-:W-:Y:S01]  /*0b50*/  ULDC UR7, c[0x0][0x10] ;  /* 0x0000040000077ab9 */ /* 0x000fe20000000800 */
[----:B-----5:R-:W-:Y:S01]  /*0b60*/  @P2 IMAD.WIDE.U32 R6, R2, R7, R4 ;  /* 0x0000000702062225 */ /* 0x020fe200078e0004 */
[----:B------:R-:W2:Y:S06]  /*0b70*/  FENCE.VIEW.ASYNC.S ;  /* 0x00000000000073c6 */ /* 0x000eac0000000000 */
[----:B--2---:R-:W4:Y:S01]  /*0b80*/  @!UP1 SYNCS.EXCH.64 URZ, [UR8+0xc0], UR4 ;  /* 0x0000c004083f95b2 */ /* 0x004f220008000100 */
[----:B------:R-:W-:-:S02]  /*0b90*/  @P2 IMAD.MOV.U32 R16, RZ, RZ, R6 ;  /* 0x000000ffff102224 */ /* 0x000fc400078e0006 */
[----:B-1----:R-:W-:Y:S01]  /*0ba0*/  @!P2 IMAD.WIDE.U32 R4, R9, R0, R2 ;  /* 0x000000000904a225 */ /* 0x002fe200078e0002 */
[----:B------:R-:W-:-:S03]  /*0bb0*/  @P2 MOV R9, RZ ;  /* 0x000000ff00092202 */ /* 0x000fc60000000f00 */
[----:B------:R-:W-:Y:S01]  /*0bc0*/  @!P2 IMAD.MOV.U32 R16, RZ, RZ, R4 ;  /* 0x000000ffff10a224 */ /* 0x000fe200078e0004 */
[----:B------:R-:W-:Y:S02]  /*0bd0*/  @P2 IADD3 R17, R7, R9, RZ ;  /* 0x0000000907112210 */ /* 0x000fe40007ffe0ff */
[----:B------:R-:W-:Y:S02]  /*0be0*/  @!P2 MOV R17, R5 ;  /* 0x000000050011a202 */ /* 0x000fe40000000f00 */
[----:B------:R1:W-:Y:S01]  /*0bf0*/  STL [R1+0xc0], R16 ;  /* 0x0000c01001007387 */ /* 0x0003e20000100800 */
[----:B------:R2:W4:Y:S01]  /*0c00*/  @!UP2 SYNCS.EXCH.64 URZ, [UR8+0xc8], UR4 ;  /* 0x0000c804083fa5b2 */ /* 0x0005220008000100 */
[----:B------:R-:W-:Y:S02]  /*0c10*/  NOP ;  /* 0x0000000000007918 */ /* 0x000fe40000000000 */
[----:B------:R1:W-:Y:S01]  /*0c20*/  STL [R1+0xc4], R17 ;  /* 0x0000c41101007387 */ /* 0x0003e20000100800 */
[----:B--2---:R-:W-:-:S03]  /*0c30*/  UIMAD.WIDE.U32 UR4, UR6, UR7, URZ ;  /* 0x00000007060472a5 */ /* 0x004fc6000f8e003f */
[----:B------:R-:W-:Y:S02]  /*0c40*/  ULDC UR6, c[0x0][0x14] ;  /* 0x0000050000067ab9 */ /* 0x000fe40000000800 */
[----:B------:R-:W-:Y:S02]  /*0c50*/  UIMAD.WIDE.U32 UR56, UR4, UR6, URZ ;  /* 0x00000006043872a5 */ /* 0x000fe4000f8e003f */
[----:B------:R-:W-:-:S04]  /*0c60*/  UIMAD UR38, UR5, UR6, URZ ;  /* 0x00000006052672a4 */ /* 0x000fc8000f8e023f */
[----:B------:R-:W-:Y:S01]  /*0c70*/  UIADD3 UR38, UR57, UR38, URZ ;  /* 0x0000002639267290 */ /* 0x000fe2000fffe03f */
[----:B----4-:R-:W-:Y:S06]  /*0c80*/  BAR.SYNC.DEFER_BLOCKING 0x0 ;  /* 0x0000000000007b1d */ /* 0x010fec0000010000 */
[----:B-1----:R-:W-:Y:S05]  /*0c90*/  @!P0 BRA `(.L_x_9) ;  /* 0x000000b000508947 */ /* 0x002fea0003800000 */
[----:B------:R-:W-:-:S06]  /*0ca0*/  UISETP.GT.U32.AND UP0, UPT, UR9, 0x1, UPT ;  /* 0x000000010900788c */ /* 0x000fcc000bf04070 */
[----:B------:R-:W-:-:S13]  /*0cb0*/  PLOP3.LUT P0, PT, PT, PT, UP0, 0x80, 0x0 ;  /* 0x000000000000781c */ /* 0x000fda0003f0f008 */
[----:B------:R-:W-:Y:S05]  /*0cc0*/  @P0 EXIT ;  /* 0x000000000000094d */ /* 0x000fea0003800000 */
[----:B------:R-:W-:Y:S01]  /*0cd0*/  PRMT R6, RZ, 0x7610, R6 ;  /* 0x00007610ff067816 */ /* 0x000fe20000000006 */
[----:B------:R-:W-:Y:S01]  /*0ce0*/  IMAD.MOV.U32 R5, RZ, RZ, -0x1 ;  /* 0xffffffffff057424 */ /* 0x000fe200078e00ff */
[----:B------:R-:W-:Y:S01]  /*0cf0*/  ULDC.64 UR4, c[0x0][0x8f8] ;  /* 0x00023e0000047ab9 */ /* 0x000fe20000000a00 */
[----:B------:R-:W-:Y:S01]  /*0d00*/  UMOV UR53, 0xffffffff ;  /* 0xffffffff00357882 */ /* 0x000fe20000000000 */
[----:B------:R-:W-:Y:S01]  /*0d10*/  ISETP.GE.U32.AND P0, PT, R16, UR4, PT ;  /* 0x0000000410007c0c */ /* 0x000fe2000bf06070 */
[----:B------:R1:W-:Y:S01]  /*0d20*/  STL.S16 [R1+0xd4], R6 ;  /* 0x0000d40601007387 */ /* 0x0003e20000100600 */
[----:B------:R-:W-:Y:S01]  /*0d30*/  UMOV UR47, 0xffffffff ;  /* 0xffffffff002f7882 */ /* 0x000fe20000000000 */
[----:B------:R-:W-:Y:S02]  /*0d40*/  PRMT R4, RZ, 0x7610, R4 ;  /* 0x00007610ff047816 */ /* 0x000fe40000000004 */
[----:B------:R1:W-:Y:S01]  /*0d50*/  STL [R1+0xd8], R5 ;  /* 0x0000d80501007387 */ /* 0x0003e20000100800 */
[----:B------:R-:W-:-:S13]  /*0d60*/  ISETP.GE.U32.AND.EX P0, PT, R17, UR5, PT, P0 ;  /* 0x0000000511007c0c */ /* 0x000fda000bf06100 */
[----:B-1----:R-:W-:Y:S05]  /*0d70*/  @P0 BRA `(.L_x_10) ;  /* 0x0000000400680947 */ /* 0x002fea0003800000 */
[----:B------:R-:W1:Y:S01]  /*0d80*/  LDC.64 R12, c[0x0][0x8d0] ;  /* 0x00023400ff0c7b82 */ /* 0x000e620000000a00 */
[----:B------:R-:W-:Y:S01]  /*0d90*/  MOV R4, R16 ;  /* 0x0000001000047202 */ /* 0x000fe20000000f00 */
[----:B------:R-:W-:-:S06]  /*0da0*/  IMAD.MOV.U32 R5, RZ, RZ, R17 ;  /* 0x000000ffff057224 */ /* 0x000fcc00078e0011 */
[----:B------:R-:W2:Y:S08]  /*0db0*/  LDC R10, c[0x0][0x8d8] ;  /* 0x00023600ff0a7b82 */ /* 0x000eb00000000800 */
[----:B------:R-:W3:Y:S01]  /*0dc0*/  LDC.64 R14, c[0x0][0x8c8] ;  /* 0x00023200ff0e7b82 */ /* 0x000ee20000000a00 */
[----:B-1----:R-:W-:-:S04]  /*0dd0*/  ISETP.NE.U32.AND P0, PT, R12, RZ, PT ;  /* 0x000000ff0c00720c */ /* 0x002fc80003f05070 */
[----:B------:R-:W-:-:S13]  /*0de0*/  ISETP.NE.AND.EX P0, PT, R13, RZ, PT, P0 ;  /* 0x000000ff0d00720c */ /* 0x000fda0003f05300 */
[----:B--23--:R-:W-:Y:S05]  /*0df0*/  @!P0 BRA `(.L_x_11) ;  /* 0x0000000000288947 */ /* 0x00cfea0003800000 */
[----:B------:R-:W1:Y:S02]  /*0e00*/  LDC R9, c[0x0][0x8dc] ;  /* 0x00023700ff097b82 */ /* 0x000e640000000800 */
[----:B-1----:R-:W-:-:S04]  /*0e10*/  IADD3 R9, P0, R16, R9, RZ ;  /* 0x0000000910097210 */ /* 0x002fc80007f1e0ff */
[----:B------:R-:W-:-:S05]  /*0e20*/  IADD3.X R11, RZ, R17, RZ, P0, !PT ;  /* 0x00000011ff0b7210 */ /* 0x000fca00007fe4ff */
[----:B------:R-:W-:-:S04]  /*0e30*/  IMAD.WIDE.U32 R4, R11, R12, RZ ;  /* 0x0000000c0b047225 */ /* 0x000fc800078e00ff */
[----:B------:R-:W-:-:S04]  /*0e40*/  IMAD.WIDE.U32 R6, P0, R9, R13, R4 ;  /* 0x0000000d09067225 */ /* 0x000fc80007800004 */
[----:B------:R-:W-:Y:S01]  /*0e50*/  IMAD.WIDE.U32 R4, R9, R12, RZ ;  /* 0x0000000c09047225 */ /* 0x000fe200078e00ff */
[----:B------:R-:W-:-:S03]  /*0e60*/  MOV R8, R7 ;  /* 0x0000000700087202 */ /* 0x000fc60000000f00 */
[----:B------:R-:W-:Y:S01]  /*0e70*/  IMAD.X R9, RZ, RZ, RZ, P0 ;  /* 0x000000ffff097224 */ /* 0x000fe200000e06ff */
[----:B------:R-:W-:-:S05]  /*0e80*/  IADD3 RZ, P0, R5, R6, RZ ;  /* 0x0000000605ff7210 */ /* 0x000fca0007f1e0ff */
[----:B------:R-:W-:-:S08]  /*0e90*/  IMAD.WIDE.U32.X R4, R11, R13, R8, P0 ;  /* 0x0000000d0b047225 */ /* 0x000fd000000e0408 */
.L_x_11:
[-CC-:B------:R-:W-:Y:S01]  /*0ea0*/  SHF.R.U64 R24, R4, R10.reuse, R5.reuse ;  /* 0x0000000a04187219 */ /* 0x180fe20000001205 */
[----:B------:R-:W1:Y:S01]  /*0eb0*/  LDC R8, c[0x0][0x8c0] ;  /* 0x00023000ff087b82 */ /* 0x000e620000000800 */
[----:B------:R-:W-:Y:S01]  /*0ec0*/  SHF.R.U32.HI R4, RZ, R10, R5 ;  /* 0x0000000aff047219 */ /* 0x000fe20000011605 */
[----:B------:R-:W-:Y:S01]  /*0ed0*/  ULDC UR4, c[0x0][0x150] ;  /* 0x0000540000047ab9 */ /* 0x000fe20000000800 */
[----:B------:R-:W-:Y:S01]  /*0ee0*/  IADD3 R9, P0, RZ, -R24, RZ ;  /* 0x80000018ff097210 */ /* 0x000fe20007f1e0ff */
[----:B------:R-:W-:Y:S01]  /*0ef0*/  IMAD.MOV.U32 R5, RZ, RZ, R17 ;  /* 0x000000ffff057224 */ /* 0x000fe200078e0011 */
[----:B------:R-:W-:-:S03]  /*0f00*/  I2FP.F32.U32 R3, R2 ;  /* 0x0000000200037245 */ /* 0x000fc60000201000 */
[----:B------:R-:W2:Y:S01]  /*0f10*/  LDC.64 R18, c[0x0][0x8e8] ;  /* 0x00023a00ff127b82 */ /* 0x000ea20000000a00 */
[----:B------:R-:W-:Y:S01]  /*0f20*/  IMAD.X R11, RZ, RZ, ~R4, P0 ;  /* 0x000000ffff0b7224 */ /* 0x000fe200000e0e04 */
[----:B------:R-:W-:Y:S01]  /*0f30*/  MOV R4, R16 ;  /* 0x0000001000047202 */ /* 0x000fe20000000f00 */
[----:B------:R-:W-:Y:S01]  /*0f40*/  FMUL R3, R3, UR4 ;  /* 0x0000000403037c20 */ /* 0x000fe20008400000 */
[----:B------:R-:W-:Y:S01]  /*0f50*/  ULDC UR4, c[0x0][0x154] ;  /* 0x0000550000047ab9 */ /* 0x000fe20000000800 */
[-C--:B------:R-:W-:Y:S02]  /*0f60*/  IMAD R6, R11, R14.reuse, RZ ;  /* 0x0000000e0b067224 */ /* 0x080fe400078e02ff */
[C---:B------:R-:W-:Y:S01]  /*0f70*/  IMAD.WIDE.U32 R4, R9.reuse, R14, R4 ;  /* 0x0000000e09047225 */ /* 0x040fe200078e0004 */
[----:B------:R-:W3:Y:S01]  /*0f80*/  LDC R10, c[0x0][0x8b0] ;  /* 0x00022c00ff0a7b82 */ /* 0x000ee20000000800 */
[----:B------:R-:W4:Y:S02]  /*0f90*/  F2I.U32.TRUNC.NTZ R3, R3 ;  /* 0x0000000300037305 */ /* 0x000f24000020f000 */
[----:B------:R-:W-:-:S05]  /*0fa0*/  IMAD R9, R9, R15, R6 ;  /* 0x0000000f09097224 */ /* 0x000fca00078e0206 */
[----:B------:R-:W5:Y:S01]  /*0fb0*/  LDC R7, c[0x0][0x144] ;  /* 0x00005100ff077b82 */ /* 0x000f620000000800 */
[----:B------:R-:W-:Y:S01]  /*0fc0*/  IADD3 R5, R5, R9, RZ ;  /* 0x0000000905057210 */ /* 0x000fe20007ffe0ff */
[----:B------:R-:W-:-:S03]  /*0fd0*/  IMAD.MOV.U32 R9, RZ, RZ, 0x1 ;  /* 0x00000001ff097424 */ /* 0x000fc600078e00ff */
[----:B-1----:R-:W-:Y:S02]  /*0fe0*/  SHF.R.U64 R12, R4, R8, R5 ;  /* 0x00000008040c7219 */ /* 0x002fe40000001205 */
[----:B------:R-:W-:Y:S01]  /*0ff0*/  I2FP.F32.U32 R4, R0 ;  /* 0x0000000000047245 */ /* 0x000fe20000201000 */
[----:B------:R-:W1:Y:S01]  /*1000*/  LDC R14, c[0x0][0x900] ;  /* 0x00024000ff0e7b82 */ /* 0x000e620000000800 */
[----:B--2---:R-:W-:Y:S01]  /*1010*/  ISETP.NE.U32.AND P0, PT, R18, RZ, PT ;  /* 0x000000ff1200720c */ /* 0x004fe20003f05070 */
[----:B----4-:R-:W-:Y:S01]  /*1020*/  IMAD.MOV R6, RZ, RZ, -R3 ;  /* 0x000000ffff067224 */ /* 0x010fe200078e0a03 */
[----:B------:R-:W-:Y:S01]  /*1030*/  SHF.R.U32.HI R3, RZ, R8, R5 ;  /* 0x00000008ff037219 */ /* 0x000fe20000011605 */
[----:B------:R-:W-:Y:S01]  /*1040*/  FMUL R4, R4, UR4 ;  /* 0x0000000404047c20 */ /* 0x000fe20008400000 */
[----:B------:R-:W-:Y:S02]  /*1050*/  ISETP.NE.AND.EX P0, PT, R19, RZ, PT, P0 ;  /* 0x000000ff1300720c */ /* 0x000fe40003f05300 */
[----:B------:R-:W-:Y:S01]  /*1060*/  MOV R5, 0xffffffff ;  /* 0xffffffff00057802 */ /* 0x000fe20000000f00 */
[----:B------:R-:W2:Y:S01]  /*1070*/  LDC R13, c[0x0][0x148] ;  /* 0x00005200ff0d7b82 */ /* 0x000ea20000000800 */
[----:B------:R4:W1:Y:S01]  /*1080*/  F2I.U32.TRUNC.NTZ R11, R4 ;  /* 0x00000004000b7305 */ /* 0x000862000020f000 */
[----:B---3--:R-:W-:-:S02]  /*1090*/  SHF.R.U64 R23, R12, R10, R3 ;  /* 0x0000000a0c177219 */ /* 0x008fc40000001203 */
[----:B------:R-:W-:-:S04]  /*10a0*/  SHF.R.U32.HI R3, RZ, R10, R3 ;  /* 0x0000000aff037219 */ /* 0x000fc80000011603 */
[----:B------:R-:W3:Y:S01]  /*10b0*/  LDC R17, c[0x0][0x8a8] ;  /* 0x00022a00ff117b82 */ /* 0x000ee20000000800 */
[----:B-----5:R-:W-:-:S07]  /*10c0*/  IMAD R8, R7, R6, R2 ;  /* 0x0000000607087224 */ /* 0x020fce00078e0202 */
[----:B------:R-:W2:Y:S01]  /*10d0*/  LDC R16, c[0x0][0x8f0] ;  /* 0x00023c00ff107b82 */ /* 0x000ea20000000800 */
[-C--:B-1----:R-:W-:Y:S02]  /*10e0*/  SHF.L.U32 R2, R5, R14.reuse, RZ ;  /* 0x0000000e05027219 */ /* 0x082fe400000006ff */
[--C-:B------:R-:W-:Y:S02]  /*10f0*/  SHF.R.U64 R22, R23, R14, R3.reuse ;  /* 0x0000000e17167219 */ /* 0x100fe40000001203 */
[----:B------:R-:W-:Y:S02]  /*1100*/  LOP3.LUT R10, RZ, R2, RZ, 0x33, !PT ;  /* 0x00000002ff0a7212 */ /* 0x000fe400078e33ff */
[-C--:B------:R-:W-:Y:S01]  /*1110*/  SHF.R.U32.HI R3, RZ, R14.reuse, R3 ;  /* 0x0000000eff037219 */ /* 0x080fe20000011603 */
[----:B------:R-:W1:Y:S01]  /*1120*/  LDC R21, c[0x0][0x8e0] ;  /* 0x00023800ff157b82 */ /* 0x000e620000000800 */
[----:B------:R-:W-:Y:S02]  /*1130*/  SHF.L.U32 R9, R9, R14, RZ ;  /* 0x0000000e09097219 */ /* 0x000fe400000006ff */
[----:B------:R-:W-:-:S05]  /*1140*/  MOV R2, R22 ;  /* 0x0000001600027202 */ /* 0x000fca0000000f00 */
[----:B------:R-:W1:Y:S01]  /*1150*/  LDC R20, c[0x0][0x8b8] ;  /* 0x00022e00ff147b82 */ /* 0x000e620000000800 */
[----:B----4-:R-:W-:Y:S05]  /*1160*/  @!P0 BRA `(.L_x_12) ;  /* 0x0000000000288947 */ /* 0x010fea0003800000 */
[----:B------:R-:W4:Y:S02]  /*1170*/  LDC R7, c[0x0][0x8f4] ;  /* 0x00023d00ff077b82 */ /* 0x000f240000000800 */
[----:B----4-:R-:W-:-:S05]  /*1180*/  IADD3 R7, P0, R22, R7, RZ ;  /* 0x0000000716077210 */ /* 0x010fca0007f1e0ff */
[----:B------:R-:W-:-:S04]  /*1190*/  IMAD.X R15, RZ, RZ, R3, P0 ;  /* 0x000000ffff0f7224 */ /* 0x000fc800000e0603 */
[----:B------:R-:W-:-:S04]  /*11a0*/  IMAD.WIDE.U32 R2, R15, R18, RZ ;  /* 0x000000120f027225 */ /* 0x000fc800078e00ff */
[----:B------:R-:W-:-:S04]  /*11b0*/  IMAD.WIDE.U32 R4, P0, R7, R19, R2 ;  /* 0x0000001307047225 */ /* 0x000fc80007800002 */
[----:B------:R-:W-:Y:S01]  /*11c0*/  IMAD.WIDE.U32 R2, R7, R18, RZ ;  /* 0x0000001207027225 */ /* 0x000fe200078e00ff */
[----:B------:R-:W-:-:S03]  /*11d0*/  IADD3.X R7, RZ, RZ, RZ, P0, !PT ;  /* 0x000000ffff077210 */ /* 0x000fc600007fe4ff */
[----:B------:R-:W-:Y:S01]  /*11e0*/  IMAD.MOV.U32 R6, RZ, RZ, R5 ;  /* 0x000000ffff067224 */ /* 0x000fe200078e0005 */
[----:B------:R-:W-:-:S05]  /*11f0*/  IADD3 RZ, P0, R3, R4, RZ ;  /* 0x0000000403ff7210 */ /* 0x000fca0007f1e0ff */
[----:B------:R-:W-:-:S08]  /*1200*/  IMAD.WIDE.U32.X R2, R15, R19, R6, P0 ;  /* 0x000000130f027225 */ /* 0x000fd000000e0406 */
.L_x_12:
[----:B--2---:R-:W-:Y:S01]  /*1210*/  SHF.R.U64 R2, R2, R16, R3 ;  /* 0x0000001002027219 */ /* 0x004fe20000001203 */
[----:B---3--:R-:W-:Y:S01]  /*1220*/  VIADD R3, R17, 0xffffffff ;  /* 0xffffffff11037836 */ /* 0x008fe20000000000 */
[----:B------:R-:W-:Y:S02]  /*1230*/  IADD3 R11, -R11, RZ, RZ ;  /* 0x000000ff0b0b7210 */ /* 0x000fe40007ffe1ff */
[----:B------:R-:W-:Y:S02]  /*1240*/  LOP3.LUT R10, R23, R10, RZ, 0xc0, !PT ;  /* 0x0000000a170a7212 */ /* 0x000fe400078ec0ff */
[----:B------:R-:W-:Y:S01]  /*1250*/  IADD3 R4, -R2, RZ, RZ ;  /* 0x000000ff02047210 */ /* 0x000fe20007ffe1ff */
[----:B------:R-:W-:Y:S01]  /*1260*/  @P2 IMAD R8, R13, R11, R0 ;  /* 0x0000000b0d082224 */ /* 0x000fe200078e0200 */
[----:B------:R-:W-:Y:S01]  /*1270*/  LOP3.LUT R3, R12, R3, RZ, 0xc0, !PT ;  /* 0x000000030c037212 */ /* 0x000fe200078ec0ff */
[----:B------:R-:W-:Y:S01]  /*1280*/  IMAD R9, R9, R2, R10 ;  /* 0x0000000209097224 */ /* 0x000fe200078e020a */
[----:B------:R-:W-:Y:S01]  /*1290*/  R2UR UR47, R24 ;  /* 0x00000000182f72ca */ /* 0x000fe200000e0000 */
[----:B-1----:R-:W-:-:S02]  /*12a0*/  IMAD R0, R4, R21, R22 ;  /* 0x0000001504007224 */ /* 0x002fc400078e0216 */
[----:B------:R-:W-:Y:S02]  /*12b0*/  IMAD R8, R9, R20, R8 ;  /* 0x0000001409087224 */ /* 0x000fe400078e0208 */
[----:B------:R-:W-:Y:S02]  /*12c0*/  IMAD R3, R0, R17, R3 ;  /* 0x0000001100037224 */ /* 0x000fe400078e0203 */
[----:B------:R-:W-:-:S03]  /*12d0*/  IMAD.MOV.U32 R4, RZ, RZ, 0x1 ;  /* 0x00000001ff047424 */ /* 0x000fc600078e00ff */
[----:B------:R-:W-:-:S04]  /*12e0*/  SEL R0, R3, R8, !P2 ;  /* 0x0000000803007207 */ /* 0x000fc80005000000 */
[----:B------:R-:W-:Y:S02]  /*12f0*/  R2UR UR53, R0 ;  /* 0x00000000003572ca */ /* 0x000fe400000e0000 */
[----:B------:R-:W-:-:S05]  /*1300*/  SEL R0, R8, R3, !P2 ;  /* 0x0000000308007207 */ /* 0x000fca0005000000 */
[----:B------:R1:W-:Y:S08]  /*1310*/  STL [R1+0xd8], R0 ;  /* 0x0000d80001007387 */ /* 0x0003f00000100800 */
.L_x_10:
[----:B------:R-:W-:-:S08]  /*1320*/  NOP ;  /* 0x0000000000007918 */ /* 0x000fd00000000000 */
[----:B------:R-:W2:Y:S02]  /*1330*/  USETMAXREG.TRY_ALLOC.CTAPOOL UP0, 0xe8 ;  /* 0x000000e8000079c8 */ /* 0x000ea40008000600 */
[----:B--2---:R-:W-:-:S13]  /*1340*/  PLOP3.LUT P0, PT, PT, PT, UP0, 0x80, 0x0 ;  /* 0x000000000000781c */ /* 0x004fda0003f0f008 */
[----:B------:R-:W-:Y:S05]  /*1350*/  @!P0 BRA `(.L_x_10) ;  /* 0xfffffffc00f08947 */ /* 0x000fea000383ffff */
[----:B------:R-:W-:Y:S02]  /*1360*/  ULDC.64 UR4, c[0x0][0x590] ;  /* 0x0001640000047ab9 */ /* 0x000fe40000000a00 */
[----:B------:R-:W-:-:S04]  /*1370*/  ISETP.NE.U32.AND P0, PT, RZ, UR4, PT ;  /* 0x00000004ff007c0c */ /* 0x000fc8000bf05070 */
[----:B------:R-:W-:-:S13]  /*1380*/  ISETP.NE.AND.EX P0, PT, RZ, UR5, PT, P0 ;  /* 0x00000005ff007c0c */ /* 0x000fda000bf05300 */
[----:B------:R-:W-:Y:S05]  /*1390*/  @P0 BRA `(.L_x_13) ;  /* 0x0000000000400947 */ /* 0x000fea0003800000 */
[----:B------:R-:W-:Y:S02]  /*13a0*/  ULDC.64 UR4, c[0x0][0x588] ;  /* 0x0001620000047ab9 */ /* 0x000fe40000000a00 */
[----:B------:R-:W-:-:S04]  /*13b0*/  ISETP.NE.U32.AND P0, PT, RZ, UR4, PT ;  /* 0x00000004ff007c0c */ /* 0x000fc8000bf05070 */
[----:B------:R-:W-:-:S13]  /*13c0*/  ISETP.NE.AND.EX P0, PT, RZ, UR5, PT, P0 ;  /* 0x00000005ff007c0c */ /* 0x000fda000bf05300 */
[----:B------:R-:W-:Y:S05]  /*13d0*/  @!P0 BRA `(.L_x_14) ;  /* 0x0000000000188947 */ /* 0x000fea0003800000 */
[----:B------:R-:W2:Y:S02]  /*13e0*/  LDC.64 R2, c[0x0][0x588] ;  /* 0x00016200ff027b82 */ /* 0x000ea40000000a00 */
[----:B--2---:R-:W2:Y:S01]  /*13f0*/  LDG.E R2, desc[UR58][R2.64] ;  /* 0x0000003a02027981 */ /* 0x004ea2000c1e1900 */
[----:B-1----:R-:W-:-:S05]  /*1400*/  MOV R0, 0x1 ;  /* 0x0000000100007802 */ /* 0x002fca0000000f00 */
[----:B------:R3:W-:Y:S04]  /*1410*/  STL.S16 [R1+0xd4], R0 ;  /* 0x0000d40001007387 */ /* 0x0007e80000100600 */
[----:B--2---:R3:W-:Y:S01]  /*1420*/  STL [R1+0xbc], R2 ;  /* 0x0000bc0201007387 */ /* 0x0047e20000100800 */
[----:B------:R-:W-:Y:S05]  /*1430*/  BRA `(.L_x_13) ;  /* 0x0000000000187947 */ /* 0x000fea0003800000 */
.L_x_14:
[----:B-1----:R-:W-:Y:S01]  /*1440*/  IMAD.MOV.U32 R0, RZ, RZ, 0x1 ;  /* 0x00000001ff007424 */ /* 0x002fe200078e00ff */
[----:B------:R-:W-:-:S04]  /*1450*/  ULDC UR4, c[0x0][0x580] ;  /* 0x0001600000047ab9 */ /* 0x000fc80000000800 */
[----:B------:R-:W-:Y:S02]  /*1460*/  PRMT R2, R0, 0x7610, R2 ;  /* 0x0000761000027816 */ /* 0x000fe40000000002 */
[----:B------:R-:W-:-:S05]  /*1470*/  MOV R0, UR4 ;  /* 0x0000000400007c02 */ /* 0x000fca0008000f00 */
[----:B------:R2:W-:Y:S04]  /*1480*/  STL [R1+0xbc], R0 ;  /* 0x0000bc0001007387 */ /* 0x0005e80000100800 */
[----:B------:R2:W-:Y:S02]  /*1490*/  STL.S16 [R1+0xd4], R2 ;  /* 0x0000d40201007387 */ /* 0x0005e40000100600 */
.L_x_13:
        /* <DEDUP_REMOVED lines=8> */
[----:B------:R-:W4:Y:S02]  /*1520*/  LDC.64 R16, c[0x0][0x5a8] ;  /* 0x00016a00ff107b82 */ /* 0x000f240000000a00 */
[----:B----4-:R4:W5:Y:S01]  /*1530*/  LDG.E R16, desc[UR58][R16.64] ;  /* 0x0000003a10107981 */ /* 0x010962000c1e1900 */
[----:B------:R-:W-:Y:S05]  /*1540*/  BRA `(.L_x_15) ;  /* 0x0000000000087947 */ /* 0x000fea0003800000 */
.L_x_16:
[----:B------:R-:W-:Y:S02]  /*1550*/  ULDC UR4, c[0x0][0x5a0] ;  /* 0x0001680000047ab9 */ /* 0x000fe40000000800 */
[----:B------:R-:W-:-:S07]  /*1560*/  IMAD.U32 R16, RZ, RZ, UR4 ;  /* 0x00000004ff107e24 */ /* 0x000fce000f8e00ff */
.L_x_15:
[----:B------:R-:W-:-:S13]  /*1570*/  LOP3.LUT P0, RZ, R4, 0xff, RZ, 0xc0, !PT ;  /* 0x000000ff04ff7812 */ /* 0x000fda000780c0ff */
[----:B------:R-:W-:Y:S05]  /*1580*/  @!P0 EXIT ;  /* 0x000000000000894d */ /* 0x000fea0003800000 */
[----:B--23--:R-:W2:Y:S01]  /*1590*/  LDL R2, [R1+0xd4] ;  /* 0x0000d40001027983 */ /* 0x00cea20000100800 */
[----:B------:R-:W-:-:S03]  /*15a0*/  ULDC UR4, c[0x0][0x28c] ;  /* 0x0000a30000047ab9 */ /* 0x000fc60000000800 */
[----:B-1----:R-:W3:Y:S01]  /*15b0*/  LDL R0, [R1+0xbc] ;  /* 0x0000bc0001007983 */ /* 0x002ee20000100800 */
[----:B------:R-:W-:Y:S02]  /*15c0*/  UIADD3 UR4, UR4, 0x3f, URZ ;  /* 0x0000003f04047890 */ /* 0x000fe4000fffe03f */
[----:B------:R-:W-:Y:S02]  /*15d0*/  ULOP3.LUT UR49, UR40, 0x1, URZ, 0xfc, !UPT ;  /* 0x0000000128317892 */ /* 0x000fe4000f8efc3f */
[----:B------:R-:W-:Y:S02]  /*15e0*/  USHF.R.S32.HI UR5, URZ, 0x1f, UR4 ;  /* 0x0000001f3f057899 */ /* 0x000fe40008011404 */
[----:B------:R-:W-:Y:S02]  /*15f0*/  ULOP3.LUT UR50, UR39, 0x1, URZ, 0xfc, !UPT ;  /* 0x0000000127327892 */ /* 0x000fe4000f8efc3f */
[----:B------:R-:W-:Y:S01]  /*1600*/  ULEA.HI UR5, UR5, UR4, URZ, 0x6 ;  /* 0x0000000405057291 */ /* 0x000fe2000f8f303f */
[----:B------:R-:W-:Y:S01]  /*1610*/  ULDC.64 UR60, c[0x0][0x198] ;  /* 0x00006600003c7ab9 */ /* 0x000fe20000000a00 */
[----:B------:R-:W-:-:S02]  /*1620*/  UMOV UR36, URZ ;  /* 0x0000003f00247c82 */ /* 0x000fc40008000000 */
[----:B------:R-:W-:Y:S01]  /*1630*/  USHF.R.S32.HI UR52, URZ, 0x6, UR5 ;  /* 0x000000063f347899 */ /* 0x000fe20008011405 */
[----:B------:R-:W-:Y:S01]  /*1640*/  UMOV UR48, URZ ;  /* 0x0000003f00307c82 */ /* 0x000fe20008000000 */
[C---:B--2---:R-:W-:Y:S02]  /*1650*/  PRMT R4, R2.reuse, 0x7610, R4 ;  /* 0x0000761002047816 */ /* 0x044fe40000000004 */
[----:B------:R-:W-:Y:S02]  /*1660*/  PRMT R3, R2, 0x7610, R3 ;  /* 0x0000761002037816 */ /* 0x000fe40000000003 */
[----:B---3--:R-:W-:Y:S01]  /*1670*/  MOV R2, R0 ;  /* 0x0000000000027202 */ /* 0x008fe20000000f00 */
[----:B------:R1:W-:Y:S04]  /*1680*/  STL.S16 [R1+0xd0], R4 ;  /* 0x0000d00401007387 */ /* 0x0003e80000100600 */
[----:B------:R1:W-:Y:S04]  /*1690*/  STL [R1+0xc8], R0 ;  /* 0x0000c80001007387 */ /* 0x0003e80000100800 */
[----:B------:R1:W-:Y:S04]  /*16a0*/  STL.S16 [R1+0xcc], R3 ;  /* 0x0000cc0301007387 */ /* 0x0003e80000100600 */
[----:B------:R1:W-:Y:S04]  /*16b0*/  STL [R1+0xb8], RZ ;  /* 0x0000b8ff01007387 */ /* 0x0003e80000100800 */
[----:B------:R1:W-:Y:S02]  /*16c0*/  STL [R1+0xb4], RZ ;  /* 0x0000b4ff01007387 */ /* 0x0003e40000100800 */
.L_x_139:
[----:B-1----:R-:W1:Y:S01]  /*16d0*/  S2R R0, SR_TID.X ;  /* 0x0000000000007919 */ /* 0x002e620000002100 */
[----:B--2---:R-:W2:Y:S01]  /*16e0*/  S2UR UR9, SR_CgaCtaId ;  /* 0x00000000000979c3 */ /* 0x004ea20000008800 */
[----:B------:R-:W-:Y:S01]  /*16f0*/  UMOV UR51, 0x400 ;  /* 0x0000040000337882 */ /* 0x000fe20000000000 */
[----:B------:R-:W-:Y:S01]  /*1700*/  UMOV UR4, URZ ;  /* 0x0000003f00047c82 */ /* 0x000fe20008000000 */
[----:B------:R-:W-:Y:S01]  /*1710*/  STL [R1+0xb0], RZ ;  /* 0x0000b0ff01007387 */ /* 0x000fe20000100800 */
[----:B------:R-:W-:Y:S01]  /*1720*/  UMOV UR8, URZ ;  /* 0x0000003f00087c82 */ /* 0x000fe20008000000 */
[----:B------:R-:W-:Y:S01]  /*1730*/  UMOV UR5, URZ ;  /* 0x0000003f00057c82 */ /* 0x000fe20008000000 */
[----:B------:R-:W-:Y:S01]  /*1740*/  UMOV UR10, UR48 ;  /* 0x00000030000a7c82 */ /* 0x000fe20008000000 */
[----:B------:R-:W-:Y:S01]  /*1750*/  STL [R1+0xac], RZ ;  /* 0x0000acff01007387 */ /* 0x000fe20000100800 */
[----:B---34-:R-:W3:Y:S01]  /*1760*/  LDC R3, c[0x0][0x28c] ;  /* 0x0000a300ff037b82 */ /* 0x018ee20000000800 */
[----:B------:R-:W-:Y:S01]  /*1770*/  CS2R R228, SRZ ;  /* 0x0000000000e47805 */ /* 0x000fe2000001ff00 */
[----:B----4-:R-:W-:Y:S01]  /*1780*/  IMAD.MOV.U32 R17, RZ, RZ, RZ ;  /* 0x000000ffff117224 */ /* 0x010fe200078e00ff */
[----:B------:R-:W-:Y:S01]  /*1790*/  STL [R1+0xa8], RZ ;  /* 0x0000a8ff01007387 */ /* 0x000fe20000100800 */
[----:B------:R-:W-:-:S02]  /*17a0*/  CS2R R18, SRZ ;  /* 0x0000000000127805 */ /* 0x000fc4000001ff00 */
[----:B------:R-:W-:Y:S02]  /*17b0*/  CS2R R22, SRZ ;  /* 0x0000000000167805 */ /* 0x000fe4000001ff00 */
[----:B------:R-:W-:Y:S01]  /*17c0*/  CS2R R152, SRZ ;  /* 0x0000000000987805 */ /* 0x000fe2000001ff00 */
[----:B------:R-:W-:Y:S01]  /*17d0*/  STL [R1+0xa4], RZ ;  /* 0x0000a4ff01007387 */ /* 0x000fe20000100800 */
[----:B------:R-:W-:Y:S02]  /*17e0*/  CS2R R154, SRZ ;  /* 0x00000000009a7805 */ /* 0x000fe4000001ff00 */
[----:B------:R-:W-:Y:S02]  /*17f0*/  CS2R R156, SRZ ;  /* 0x00000000009c7805 */ /* 0x000fe4000001ff00 */
[----:B------:R-:W-:Y:S01]  /*1800*/  CS2R R158, SRZ ;  /* 0x00000000009e7805 */ /* 0x000fe2000001ff00 */
[----:B------:R-:W-:Y:S01]  /*1810*/  STL [R1+0xa0], RZ ;  /* 0x0000a0ff01007387 */ /* 0x000fe20000100800 */
[----:B------:R-:W-:-:S02]  /*1820*/  CS2R R160, SRZ ;  /* 0x0000000000a07805 */ /* 0x000fc4000001ff00 */
[----:B------:R-:W-:Y:S02]  /*1830*/  CS2R R162, SRZ ;  /* 0x0000000000a27805 */ /* 0x000fe4000001ff00 */
[----:B------:R-:W-:Y:S01]  /*1840*/  CS2R R164, SRZ ;  /* 0x0000000000a47805 */ /* 0x000fe2000001ff00 */
[----:B------:R-:W-:Y:S01]  /*1850*/  STL [R1+0x9c], RZ ;  /* 0x00009cff01007387 */ /* 0x000fe20000100800 */
[----:B--2---:R-:W-:Y:S01]  /*1860*/  ULEA UR51, UR9, UR51, 0x18 ;  /* 0x0000003309337291 */ /* 0x004fe2000f8ec03f */
[----:B------:R-:W-:Y:S02]  /*1870*/  CS2R R166, SRZ ;  /* 0x0000000000a67805 */ /* 0x000fe4000001ff00 */
[----:B------:R-:W-:Y:S01]  /*1880*/  CS2R R168, SRZ ;  /* 0x0000000000a87805 */ /* 0x000fe2000001ff00 */
[----:B------:R-:W-:Y:S01]  /*1890*/  STL [R1+0x98], RZ ;  /* 0x000098ff01007387 */ /* 0x000fe20000100800 */
[----:B------:R-:W-:Y:S02]  /*18a0*/  CS2R R170, SRZ ;  /* 0x0000000000aa7805 */ /* 0x000fe4000001ff00 */
[----:B------:R-:W-:-:S02]  /*18b0*/  CS2R R172, SRZ ;  /* 0x0000000000ac7805 */ /* 0x000fc4000001ff00 */
[----:B------:R-:W-:Y:S02]  /*18c0*/  CS2R R174, SRZ ;  /* 0x0000000000ae7805 */ /* 0x000fe4000001ff00 */
[----:B-1----:R-:W-:Y:S01]  /*18d0*/  LOP3.LUT R0, R0, 0x80, RZ, 0xc0, !PT ;  /* 0x0000008000007812 */ /* 0x002fe200078ec0ff */
[----:B------:R-:W-:Y:S01]  /*18e0*/  STL [R1+0x94], RZ ;  /* 0x000094ff01007387 */ /* 0x000fe20000100800 */
[----:B---3--:R-:W-:Y:S02]  /*18f0*/  ISETP.GE.AND P0, PT, R3, 0x1, PT ;  /* 0x000000010300780c */ /* 0x008fe40003f06270 */
[----:B------:R-:W-:Y:S02]  /*1900*/  CS2R R176, SRZ ;  /* 0x0000000000b07805 */ /* 0x000fe4000001ff00 */
[----:B------:R-:W-:Y:S01]  /*1910*/  SHF.R.U32.HI R0, RZ, 0x7, R0 ;  /* 0x00000007ff007819 */ /* 0x000fe20000011600 */
        /* <DEDUP_REMOVED lines=8> */
[----:B------:R-:W1:Y:S01]  /*19a0*/  SHFL.IDX PT, R0, R0, RZ, 0x1f ;  /* 0x00001fff00007589 */ /* 0x000e6200000e0000 */
[----:B------:R-:W-:-:S02]  /*19b0*/  CS2R R190, SRZ ;  /* 0x0000000000be7805 */ /* 0x000fc4000001ff00 */
[----:B------:R-:W-:Y:S02]  /*19c0*/  CS2R R192, SRZ ;  /* 0x0000000000c07805 */ /* 0x000fe4000001ff00 */
[----:B------:R-:W-:Y:S01]  /*19d0*/  CS2R R194, SRZ ;  /* 0x0000000000c27805 */ /* 0x000fe2000001ff00 */
[----:B------:R2:W-:Y:S01]  /*19e0*/  STL [R1+0x88], RZ ;  /* 0x000088ff01007387 */ /* 0x0005e20000100800 */
[----:B------:R-:W-:Y:S02]  /*19f0*/  CS2R R196, SRZ ;  /* 0x0000000000c47805 */ /* 0x000fe4000001ff00 */
[----:B------:R-:W-:Y:S02]  /*1a00*/  CS2R R198, SRZ ;  /* 0x0000000000c67805 */ /* 0x000fe4000001ff00 */
[----:B------:R-:W-:Y:S01]  /*1a10*/  CS2R R200, SRZ ;  /* 0x0000000000c87805 */ /* 0x000fe2000001ff00 */
[----:B------:R2:W-:Y:S01]  /*1a20*/  STL [R1+0x84], RZ ;  /* 0x000084ff01007387 */ /* 0x0005e20000100800 */
        /* <DEDUP_REMOVED lines=16> */
[----:B-1----:R-:W-:-:S02]  /*1b30*/  R2UR UR6, R0 ;  /* 0x00000000000672ca */ /* 0x002fc400000e0000 */
[----:B------:R-:W-:Y:S02]  /*1b40*/  CS2R R226, SRZ ;  /* 0x0000000000e27805 */ /* 0x000fe4000001ff00 */
[----:B------:R-:W-:Y:S01]  /*1b50*/  MOV R0, UR36 ;  /* 0x0000002400007c02 */ /* 0x000fe20008000f00 */
        /* <DEDUP_REMOVED lines=9> */
[----:B------:R-:W-:Y:S01]  /*1bf0*/  CS2R R100, SRZ ;  /* 0x0000000000647805 */ /* 0x000fe2000001ff00 */
[----:B------:R-:W-:Y:S01]  /*1c00*/  ULEA.HI UR7, UR6, UR6, URZ, 0x1 ;  /* 0x0000000606077291 */ /* 0x000fe2000f8f083f */
[----:B------:R-:W-:Y:S01]  /*1c10*/  CS2R R102, SRZ ;  /* 0x0000000000667805 */ /* 0x000fe2000001ff00 */
[----:B------:R2:W-:Y:S01]  /*1c20*/  STL [R1+0x64], RZ ;  /* 0x000064ff01007387 */ /* 0x0005e20000100800 */
[----:B------:R-:W-:Y:S01]  /*1c30*/  CS2R R104, SRZ ;  /* 0x0000000000687805 */ /* 0x000fe2000001ff00 */
[----:B------:R-:W-:Y:S01]  /*1c40*/  ULOP3.LUT UR7, UR7, 0xffffe, URZ, 0xc0, !UPT ;  /* 0x000ffffe07077892 */ /* 0x000fe2000f8ec03f */
[----:B------:R-:W-:Y:S01]  /*1c50*/  CS2R R106, SRZ ;  /* 0x00000000006a7805 */ /* 0x000fe2000001ff00 */
[----:B------:R2:W-:Y:S01]  /*1c60*/  STL [R1+0x60], RZ ;  /* 0x000060ff01007387 */ /* 0x0005e20000100800 */
[----:B------:R-:W-:Y:S01]  /*1c70*/  CS2R R108, SRZ ;  /* 0x00000000006c7805 */ /* 0x000fe2000001ff00 */
[----:B------:R-:W-:Y:S01]  /*1c80*/  UIADD3 UR7, UR6, -UR7, URZ ;  /* 0x8000000706077290 */ /* 0x000fe2000fffe03f */
[----:B------:R-:W-:Y:S01]  /*1c90*/  CS2R R110, SRZ ;  /* 0x00000000006e7805 */ /* 0x000fe2000001ff00 */
[----:B------:R2:W-:Y:S01]  /*1ca0*/  STL [R1+0x5c], RZ ;  /* 0x00005cff01007387 */ /* 0x0005e20000100800 */
[----:B------:R-:W-:Y:S01]  /*1cb0*/  CS2R R112, SRZ ;  /* 0x0000000000707805 */ /* 0x000fe2000001ff00 */
[----:B------:R-:W-:Y:S01]  /*1cc0*/  ULEA UR7, UR7, UR51, 0xc ;  /* 0x0000003307077291 */ /* 0x000fe2000f8e603f */
[----:B------:R-:W-:Y:S01]  /*1cd0*/  CS2R R114, SRZ ;  /* 0x0000000000727805 */ /* 0x000fe2000001ff00 */
[----:B------:R2:W-:Y:S01]  /*1ce0*/  STL [R1+0x58], RZ ;  /* 0x000058ff01007387 */ /* 0x0005e20000100800 */
[----:B------:R-:W-:Y:S01]  /*1cf0*/  CS2R R116, SRZ ;  /* 0x0000000000747805 */ /* 0x000fe2000001ff00 */
[----:B------:R-:W-:Y:S01]  /*1d00*/  UIADD3 UR7, UR7, 0x6200, URZ ;  /* 0x0000620007077890 */ /* 0x000fe2000fffe03f */
[----:B------:R-:W-:Y:S01]  /*1d10*/  CS2R R118, SRZ ;  /* 0x0000000000767805 */ /* 0x000fe2000001ff00 */
[----:B------:R2:W-:Y:S01]  /*1d20*/  STL [R1+0x54], RZ ;  /* 0x000054ff01007387 */ /* 0x0005e20000100800 */
[----:B------:R-:W-:Y:S01]  /*1d30*/  CS2R R120, SRZ ;  /* 0x0000000000787805 */ /* 0x000fe2000001ff00 */
[----:B------:R-:W-:Y:S01]  /*1d40*/  USHF.R.U32.HI UR7, URZ, 0x4, UR7 ;  /* 0x000000043f077899 */ /* 0x000fe20008011607 */
[----:B------:R-:W-:Y:S01]  /*1d50*/  CS2R R122, SRZ ;  /* 0x00000000007a7805 */ /* 0x000fe2000001ff00 */
[----:B------:R2:W-:Y:S01]  /*1d60*/  STL [R1+0x50], RZ ;  /* 0x000050ff01007387 */ /* 0x0005e20000100800 */
[----:B------:R-:W-:Y:S01]  /*1d70*/  CS2R R124, SRZ ;  /* 0x00000000007c7805 */ /* 0x000fe2000001ff00 */
[----:B------:R-:W-:Y:S01]  /*1d80*/  ULOP3.LUT UR9, UR7, 0x3fff, URZ, 0xc0, !UPT ;  /* 0x00003fff07097892 */ /* 0x000fe2000f8ec03f */
        /* <DEDUP_REMOVED lines=59> */
[----:B------:R-:W-:Y:S01]  /*2140*/  CS2R R86, SRZ ;  /* 0x0000000000567805 */ /* 0x000fe2000001ff00 */
[----:B------:R2:W-:Y:S04]  /*2150*/  STL [R1+0x10], RZ ;  /* 0x000010ff01007387 */ /* 0x0005e80000100800 */
[----:B------:R2:W-:Y:S04]  /*2160*/  STL [R1+0xc], RZ ;  /* 0x00000cff01007387 */ /* 0x0005e80000100800 */
[----:B------:R2:W-:Y:S04]  /*2170*/  STL [R1+0x8], RZ ;  /* 0x000008ff01007387 */ /* 0x0005e80000100800 */
[----:B------:R2:W-:Y:S04]  /*2180*/  STL [R1+0x4], RZ ;  /* 0x000004ff01007387 */ /* 0x0005e80000100800 */
[----:B------:R2:W-:Y:S01]  /*2190*/  STL [R1], RZ ;  /* 0x000000ff01007387 */ /* 0x0005e20000100800 */
[----:B------:R-:W-:Y:S05]  /*21a0*/  @!P0 BRA `(.L_x_17) ;  /* 0x0000001000f88947 */ /* 0x000fea0003800000 */
[----:B------:R-:W-:-:S06]  /*21b0*/  UISETP.NE.AND UP0, UPT, UR49, 0x3, UPT ;  /* 0x000000033100788c */ /* 0x000fcc000bf05270 */
[----:B------:R-:W-:-:S13]  /*21c0*/  PLOP3.LUT P1, PT, PT, PT, UP0, 0x80, 0x0 ;  /* 0x000000000000781c */ /* 0x000fda0003f2f008 */
[----:B------:R-:W-:Y:S05]  /*21d0*/  @!P1 BRA `(.L_x_18) ;  /* 0x0000000000049947 */ /* 0x000fea0003800000 */
[----:B------:R-:W-:Y:S01]  /*21e0*/  BPT.TRAP 0x1 ;  /* 0x000000040000795c */ /* 0x000fe20000300000 */
.L_x_18:
[----:B------:R-:W-:Y:S01]  /*21f0*/  ULEA UR4, UR48, UR51, 0x3 ;  /* 0x0000003330047291 */ /* 0x000fe2000f8e183f */
[----:B------:R-:W-:-:S05]  /*2200*/  IMAD.U32 R0, RZ, RZ, UR36 ;  /* 0x00000024ff007e24 */ /* 0x000fca000f8e00ff */
[----:B------:R-:W-:-:S04]  /*2210*/  SHF.L.U32 R0, R0, 0x1f, RZ ;  /* 0x0000001f00007819 */ /* 0x000fc800000006ff */
[----:B------:R1:W3:Y:S01]  /*2220*/  SYNCS.PHASECHK.TRANS64.TRYWAIT P0, [UR4], R0 ;  /* 0x00000000ff0075a7 */ /* 0x0002e20008000144 */
[----:B------:R-:W-:Y:S05]  /*2230*/  @!P1 BRA `(.L_x_19) ;  /* 0x0000000000049947 */ /* 0x000fea0003800000 */
[----:B------:R-:W-:Y:S01]  /*2240*/  BPT.TRAP 0x1 ;  /* 0x000000040000795c */ /* 0x000fe20000300000 */
.L_x_19:
[----:B---3--:R-:W-:Y:S05]  /*2250*/  @P0 BRA `(.L_x_20) ;  /* 0x0000000000080947 */ /* 0x008fea0003800000 */
[----:B------:R-:W3:Y:S02]  /*2260*/  SYNCS.PHASECHK.TRANS64.TRYWAIT P0, [UR4], R0 ;  /* 0x00000000ff0075a7 */ /* 0x000ee40008000144 */
[----:B---3--:R-:W-:Y:S05]  /*2270*/  @!P0 BRA `(.L_x_21) ;  /* 0x000000cc007c8947 */ /* 0x008fea0003800000 */
.L_x_20:
[----:B------:R-:W-:Y:S01]  /*2280*/  UIADD3 UR4, UR51, 0x26200, URZ ;  /* 0x0002620033047890 */ /* 0x000fe2000fffe03f */
[----:B------:R-:W-:Y:S01]  /*2290*/  WARPGROUP.ARRIVE ;  /* 0x00000000000079c5 */ /* 0x000fe20000000000 */
[----:B------:R-:W-:Y:S01]  /*22a0*/  ULOP3.LUT UR10, UR9, 0x10000, URZ, 0xfc, !UPT ;  /* 0x00010000090a7892 */ /* 0x000fe2000f8efc3f */
[----:B------:R4:W-:Y:S01]  /*22b0*/  STL [R1+0xb0], RZ ;  /* 0x0000b0ff01007387 */ /* 0x0009e20000100800 */
[----:B------:R-:W-:Y:S01]  /*22c0*/  USHF.R.U32.HI UR4, URZ, 0x4, UR4 ;  /* 0x000000043f047899 */ /* 0x000fe20008011604 */
[----:B------:R-:W-:Y:S01]  /*22d0*/  CS2R R228, SRZ ;  /* 0x0000000000e47805 */ /* 0x000fe2000001ff00 */
[----:B------:R-:W-:Y:S01]  /*22e0*/  ULEA UR10, UR48, UR10, 0xa ;  /* 0x0000000a300a7291 */ /* 0x000fe2000f8e503f */
[----:B------:R4:W-:Y:S01]  /*22f0*/  STL [R1+0xac], RZ ;  /* 0x0000acff01007387 */ /* 0x0009e20000100800 */
[----:B------:R-:W-:Y:S01]  /*2300*/  ULOP3.LUT UR4, UR4, 0x3fff, URZ, 0xc0, !UPT ;  /* 0x00003fff04047892 */ /* 0x000fe2000f8ec03f */
[----:B------:R-:W-:Y:S01]  /*2310*/  MOV R17, RZ ;  /* 0x000000ff00117202 */ /* 0x000fe20000000f00 */
[----:B------:R-:W-:Y:S01]  /*2320*/  UMOV UR5, 0x80000020 ;  /* 0x8000002000057882 */ /* 0x000fe20000000000 */
[----:B------:R-:W-:Y:S01]  /*2330*/  UMOV UR7, 0x80000020 ;  /* 0x8000002000077882 */ /* 0x000fe20000000000 */
[----:B------:R-:W-:Y:S01]  /*2340*/  ULOP3.LUT UR4, UR4, 0x10000, URZ, 0xfc, !UPT ;  /* 0x0001000004047892 */ /* 0x000fe2000f8efc3f */
[----:B------:R4:W-:Y:S01]  /*2350*/  STL [R1+0xa8], RZ ;  /* 0x0000a8ff01007387 */ /* 0x0009e20000100800 */
[----:B------:R-:W-:Y:S01]  /*2360*/  UMOV UR8, 0x2 ;  /* 0x0000000200087882 */ /* 0x000fe20000000000 */
[----:B------:R-:W-:Y:S01]  /*2370*/  CS2R R18, SRZ ;  /* 0x0000000000127805 */ /* 0x000fe2000001ff00 */
[----:B------:R-:W-:Y:S01]  /*2380*/  ULEA UR11, UR48, UR4, 0x9 ;  /* 0x00000004300b7291 */ /* 0x000fe2000f8e483f */
[----:B------:R4:W-:Y:S01]  /*2390*/  STL [R1+0xa4], RZ ;  /* 0x0000a4ff01007387 */ /* 0x0009e20000100800 */
[----:B------:R-:W-:Y:S01]  /*23a0*/  CS2R R22, SRZ ;  /* 0x0000000000167805 */ /* 0x000fe2000001ff00 */
[----:B------:R-:W-:Y:S01]  /*23b0*/  UMOV UR4, UR10 ;  /* 0x0000000a00047c82 */ /* 0x000fe20008000000 */
[----:B------:R-:W-:Y:S01]  /*23c0*/  CS2R R152, SRZ ;  /* 0x0000000000987805 */ /* 0x000fe2000001ff00 */
[----:B------:R4:W-:Y:S01]  /*23d0*/  STL [R1+0xa0], RZ ;  /* 0x0000a0ff01007387 */ /* 0x0009e20000100800 */
[----:B------:R-:W-:Y:S01]  /*23e0*/  CS2R R154, SRZ ;  /* 0x00000000009a7805 */ /* 0x000fe2000001ff00 */
[----:B------:R-:W-:Y:S01]  /*23f0*/  UMOV UR6, UR11 ;  /* 0x0000000b00067c82 */ /* 0x000fe20008000000 */
[----:B------:R-:W-:Y:S01]  /*2400*/  CS2R R156, SRZ ;  /* 0x00000000009c7805 */ /* 0x000fe2000001ff00 */
[----:B------:R-:W-:Y:S01]  /*2410*/  QGMMA.64x128x32.F32.E4M3.E4M3 R88, gdesc[UR4], RZ, !UPT, gsb0 ;  /* 0x01e00000045879f3 */ /* 0x000fe2000c0008ff */
[----:B------:R-:W-:Y:S01]  /*2420*/  UIADD3 UR4, UR10, 0x200, URZ ;  /* 0x000002000a047890 */ /* 0x000fe2000fffe03f */
[----:B------:R4:W-:Y:S01]  /*2430*/  STL [R1+0x9c], RZ ;  /* 0x00009cff01007387 */ /* 0x0009e20000100800 */
[----:B------:R-:W-:Y:S01]  /*2440*/  UMOV UR5, 0x80000020 ;  /* 0x8000002000057882 */ /* 0x000fe20000000000 */
[----:B------:R-:W-:-:S02]  /*2450*/  CS2R R158, SRZ ;  /* 0x00000000009e7805 */ /* 0x000fc4000001ff00 */
[----:B------:R-:W-:Y:S01]  /*2460*/  CS2R R160, SRZ ;  /* 0x0000000000a07805 */ /* 0x000fe2000001ff00 */
[----:B------:R4:W-:Y:S01]  /*2470*/  STL [R1+0x98], RZ ;  /* 0x000098ff01007387 */ /* 0x0009e20000100800 */
[----:B------:R-:W-:Y:S02]  /*2480*/  CS2R R162, SRZ ;  /* 0x0000000000a27805 */ /* 0x000fe4000001ff00 */
[----:B------:R-:W-:Y:S02]  /*2490*/  CS2R R164, SRZ ;  /* 0x0000000000a47805 */ /* 0x000fe4000001ff00 */
[----:B------:R-:W-:Y:S01]  /*24a0*/  CS2R R166, SRZ ;  /* 0x0000000000a67805 */ /* 0x000fe2000001ff00 */
[----:B------:R4:W-:Y:S01]  /*24b0*/  STL [R1+0x94], RZ ;  /* 0x000094ff01007387 */ /* 0x0009e20000100800 */
[----:B------:R-:W-:Y:S02]  /*24c0*/  CS2R R168, SRZ ;  /* 0x0000000000a87805 */ /* 0x000fe4000001ff00 */
        /* <DEDUP_REMOVED lines=38> */
[----:B------:R4:W-:Y:S04]  /*2730*/  STL [R1+0x6c], RZ ;  /* 0x00006cff01007387 */ /* 0x0009e80000100800 */
        /* <DEDUP_REMOVED lines=19> */
[----:B------:R4:W-:Y:S01]  /*2870*/  STL [R1+0x1c], RZ ;  /* 0x00001cff01007387 */ /* 0x0009e20000100800 */
[----:B------:R-:W-:-:S02]  /*2880*/  WARPGROUP.DEPBAR.LE gsb0, 0x0 ;  /* 0x00008000000079c5 */ /* 0x000fc40000010000 */
[----:B------:R-:W-:Y:S01]  /*2890*/  WARPGROUP.ARRIVE ;  /* 0x00000000000079c5 */ /* 0x000fe20000000000 */
[----:B------:R4:W-:Y:S04]  /*28a0*/  STL [R1+0x18], RZ ;  /* 0x000018ff01007387 */ /* 0x0009e80000100800 */
[----:B------:R4:W-:Y:S01]  /*28b0*/  STL [R1+0x14], RZ ;  /* 0x000014ff01007387 */ /* 0x0009e20000100800 */
[----:B------:R-:W-:Y:S01]  /*28c0*/  QGMMA.64x128x32.F32.E4M3.E4M3 R24, gdesc[UR4], RZ, !UPT, gsb0 ;  /* 0x01e00000041879f3 */ /* 0x000fe2000c0008ff */
[----:B------:R-:W-:Y:S02]  /*28d0*/  UIADD3 UR4, UR10, 0x2, URZ ;  /* 0x000000020a047890 */ /* 0x000fe4000fffe03f */
[----:B------:R-:W-:Y:S01]  /*28e0*/  UIADD3 UR6, UR11, 0x2, URZ ;  /* 0x000000020b067890 */ /* 0x000fe2000fffe03f */
[----:B------:R4:W-:Y:S01]  /*28f0*/  STL [R1+0x10], RZ ;  /* 0x000010ff01007387 */ /* 0x0009e20000100800 */
[----:B------:R-:W-:Y:S01]  /*2900*/  UMOV UR5, 0x80000020 ;  /* 0x8000002000057882 */ /* 0x000fe20000000000 */
[----:B------:R-:W-:-:S02]  /*2910*/  UMOV UR7, 0x80000020 ;  /* 0x8000002000077882 */ /* 0x000fc40000000000 */
[----:B------:R4:W-:Y:S04]  /*2920*/  STL [R1+0xc], RZ ;  /* 0x00000cff01007387 */ /* 0x0009e80000100800 */
[----:B------:R4:W-:Y:S04]  /*2930*/  STL [R1+0x8], RZ ;  /* 0x000008ff01007387 */ /* 0x0009e80000100800 */
[----:B------:R4:W-:Y:S04]  /*2940*/  STL [R1+0x4], RZ ;  /* 0x000004ff01007387 */ /* 0x0009e80000100800 */
[----:B------:R4:W-:Y:S01]  /*2950*/  STL [R1], RZ ;  /* 0x000000ff01007387 */ /* 0x0009e20000100800 */
[----:B------:R-:W-:-:S02]  /*2960*/  WARPGROUP.DEPBAR.LE gsb0, 0x0 ;  /* 0x00008000000079c5 */ /* 0x000fc40000010000 */
[----:B------:R-:W-:-:S06]  /*2970*/  WARPGROUP.ARRIVE ;  /* 0x00000000000079c5 */ /* 0x000fcc0000000000 */
[----:B------:R-:W-:Y:S01]  /*2980*/  QGMMA.64x128x32.F32.E4M3.E4M3 R88, gdesc[UR4], R88, gsb0 ;  /* 0x01e00000045879f3 */ /* 0x000fe20008000858 */
[----:B------:R-:W-:Y:S01]  /*2990*/  UIADD3 UR4, UR10, 0x202, URZ ;  /* 0x000002020a047890 */ /* 0x000fe2000fffe03f */
[----:B------:R-:W-:Y:S01]  /*29a0*/  UMOV UR5, 0x80000020 ;  /* 0x8000002000057882 */ /* 0x000fe20000000000 */
[----:B------:R-:W-:Y:S02]  /*29b0*/  WARPGROUP.DEPBAR.LE gsb0, 0x0 ;  /* 0x00008000000079c5 */ /* 0x000fe40000010000 */
[----:B------:R-:W-:-:S07]  /*29c0*/  WARPGROUP.ARRIVE ;  /* 0x00000000000079c5 */ /* 0x000fce0000000000 */
[----:B------:R-:W-:Y:S01]  /*29d0*/  QGMMA.64x128x32.F32.E4M3.E4M3 R24, gdesc[UR4], R24, gsb0 ;  /* 0x01e00000041879f3 */ /* 0x000fe20008000818 */
[----:B------:R-:W-:Y:S02]  /*29e0*/  ULDC UR4, c[0x0][0x50c] ;  /* 0x0001430000047ab9 */ /* 0x000fe40000000800 */
[----:B------:R-:W-:-:S04]  /*29f0*/  UISETP.NE.AND UP0, UPT, UR4, 0x2, UPT ;  /* 0x000000020400788c */ /* 0x000fc8000bf05270 */
[----:B------:R-:W-:-:S06]  /*2a00*/  USEL UR4, URZ, 0x1, UP0 ;  /* 0x000000013f047887 */ /* 0x000fcc0008000000 */
[----:B------:R-:W-:Y:S01]  /*2a10*/  ISETP.NE.AND P0, PT, RZ, UR4, PT ;  /* 0x00000004ff007c0c */ /* 0x000fe2000bf05270 */
[----:B------:R-:W-:-:S12]  /*2a20*/  WARPGROUP.DEPBAR.LE gsb0, 0x0 ;  /* 0x00008000000079c5 */ /* 0x000fd80000010000 */
[----:B----4-:R-:W-:Y:S05]  /*2a30*/  @!P0 BRA `(.L_x_22) ;  /* 0x0000000800b88947 */ /* 0x010fea0003800000 */
[----:B------:R-:W-:Y:S01]  /*2a40*/  FADD R4, RZ, R43 ;  /* 0x0000002bff047221 */ /* 0x000fe20000000000 */
[----:B---3--:R-:W-:-:S01]  /*2a50*/  FADD R3, RZ, R44 ;  /* 0x0000002cff037221 */ /* 0x008fc20000000000 */
[----:B-1----:R-:W-:Y:S01]  /*2a60*/  FADD R0, RZ, R45 ;  /* 0x0000002dff007221 */ /* 0x002fe20000000000 */
[----:B------:R-:W-:-:S01]  /*2a70*/  FADD R227, RZ, R88 ;  /* 0x00000058ffe37221 */ /* 0x000fc20000000000 */
[----:B------:R-:W-:Y:S01]  /*2a80*/  FADD R226, RZ, R89 ;  /* 0x00000059ffe27221 */ /* 0x000fe20000000000 */
[----:B------:R1:W-:Y:S01]  /*2a90*/  STL [R1], R4 ;  /* 0x0000000401007387 */ /* 0x0003e20000100800 */
[----:B------:R-:W-:-:S01]  /*2aa0*/  FADD R225, RZ, R90 ;  /* 0x0000005affe17221 */ /* 0x000fc20000000000 */
[----:B------:R-:W-:Y:S01]  /*2ab0*/  FADD R224, RZ, R91 ;  /* 0x0000005bffe07221 */ /* 0x000fe20000000000 */
[----:B------:R-:W-:-:S01]  /*2ac0*/  FADD R223, RZ, R92 ;  /* 0x0000005cffdf7221 */ /* 0x000fc20000000000 */
[----:B------:R3:W-:Y:S01]  /*2ad0*/  STL [R1+0x4], R3 ;  /* 0x0000040301007387 */ /* 0x0007e20000100800 */
[----:B------:R-:W-:-:S01]  /*2ae0*/  FADD R222, RZ, R93 ;  /* 0x0000005dffde7221 */ /* 0x000fc20000000000 */
[----:B------:R-:W-:Y:S01]  /*2af0*/  FADD R221, RZ, R94 ;  /* 0x0000005effdd7221 */ /* 0x000fe20000000000 */
[----:B------:R-:W-:-:S01]  /*2b00*/  FADD R220, RZ, R95 ;  /* 0x0000005fffdc7221 */ /* 0x000fc20000000000 */
[----:B------:R4:W-:Y:S01]  /*2b10*/  STL [R1+0x8], R0 ;  /* 0x0000080001007387 */ /* 0x0009e20000100800 */
[----:B------:R-:W-:-:S01]  /*2b20*/  FADD R219, RZ, R96 ;  /* 0x00000060ffdb7221 */ /* 0x000fc20000000000 */
[----:B-1----:R-:W-:Y:S01]  /*2b30*/  FADD R4, RZ, R46 ;  /* 0x0000002eff047221 */ /* 0x002fe20000000000 */
[----:B------:R-:W-:-:S01]  /*2b40*/  FADD R218, RZ, R97 ;  /* 0x00000061ffda7221 */ /* 0x000fc20000000000 */
[----:B------:R-:W-:Y:S01]  /*2b50*/  FADD R217, RZ, R98 ;  /* 0x00000062ffd97221 */ /* 0x000fe20000000000 */
[----:B------:R-:W-:-:S01]  /*2b60*/  FADD R216, RZ, R99 ;  /* 0x00000063ffd87221 */ /* 0x000fc20000000000 */
[----:B---3--:R-:W-:Y:S01]  /*2b70*/  FADD R3, RZ, R47 ;  /* 0x0000002fff037221 */ /* 0x008fe20000000000 */
[----:B------:R1:W-:Y:S01]  /*2b80*/  STL [R1+0xc], R4 ;  /* 0x00000c0401007387 */ /* 0x0003e20000100800 */
[----:B------:R-:W-:-:S01]  /*2b90*/  FADD R215, RZ, R100 ;  /* 0x00000064ffd77221 */ /* 0x000fc20000000000 */
[----:B------:R-:W-:Y:S01]  /*2ba0*/  FADD R214, RZ, R101 ;  /* 0x00000065ffd67221 */ /* 0x000fe20000000000 */
[----:B----4-:R-:W-:-:S01]  /*2bb0*/  FADD R0, RZ, R48 ;  /* 0x00000030ff007221 */ /* 0x010fc20000000000 */
        /* <DEDUP_REMOVED lines=90> */
[----:B------:R-:W-:Y:S01]  /*3160*/  FADD R159, RZ, R28 ;  /* 0x0000001cff9f7221 */ /* 0x000fe20000000000 */
[----:B------:R-:W-:-:S01]  /*3170*/  FADD R158, RZ, R29 ;  /* 0x0000001dff9e7221 */ /* 0x000fc20000000000 */
[----:B------:R-:W-:Y:S01]  /*3180*/  FADD R157, RZ, R30 ;  /* 0x0000001eff9d7221 */ /* 0x000fe20000000000 */
[----:B------:R-:W-:-:S01]  /*3190*/  FADD R156, RZ, R31 ;  /* 0x0000001fff9c7221 */ /* 0x000fc20000000000 */
[----:B------:R3:W-:Y:S01]  /*31a0*/  STL [R1+0x5c], R0 ;  /* 0x00005c0001007387 */ /* 0x0007e20000100800 */
[----:B------:R-:W-:-:S01]  /*31b0*/  FADD R155, RZ, R32 ;  /* 0x00000020ff9b7221 */ /* 0x000fc20000000000 */
[----:B-1----:R-:W-:Y:S01]  /*31c0*/  FADD R4, RZ, R67 ;  /* 0x00000043ff047221 */ /* 0x002fe20000000000 */
[----:B------:R-:W-:-:S01]  /*31d0*/  FADD R154, RZ, R33 ;  /* 0x00000021ff9a7221 */ /* 0x000fc20000000000 */
[----:B------:R1:W-:Y:S01]  /*31e0*/  STL [R1+0x58], R3 ;  /* 0x0000580301007387 */ /* 0x0003e20000100800 */
[----:B------:R-:W-:-:S01]  /*31f0*/  FADD R153, RZ, R34 ;  /* 0x00000022ff997221 */ /* 0x000fc20000000000 */
[----:B------:R-:W-:Y:S01]  /*3200*/  FADD R152, RZ, R35 ;  /* 0x00000023ff987221 */ /* 0x000fe20000000000 */
[----:B------:R-:W-:-:S01]  /*3210*/  FADD R23, RZ, R36 ;  /* 0x00000024ff177221 */ /* 0x000fc20000000000 */
[----:B------:R4:W-:Y:S01]  /*3220*/  STL [R1+0x60], R4 ;  /* 0x0000600401007387 */ /* 0x0009e20000100800 */
[----:B------:R-:W-:-:S01]  /*3230*/  FADD R22, RZ, R37 ;  /* 0x00000025ff167221 */ /* 0x000fc20000000000 */
[----:B---3--:R-:W-:Y:S01]  /*3240*/  FADD R0, RZ, R69 ;  /* 0x00000045ff007221 */ /* 0x008fe20000000000 */
[----:B------:R-:W-:-:S01]  /*3250*/  FADD R19, RZ, R38 ;  /* 0x00000026ff137221 */ /* 0x000fc20000000000 */
[----:B------:R-:W-:Y:S01]  /*3260*/  FADD R18, RZ, R39 ;  /* 0x00000027ff127221 */ /* 0x000fe20000000000 */
[----:B------:R-:W-:-:S01]  /*3270*/  FADD R17, RZ, R40 ;  /* 0x00000028ff117221 */ /* 0x000fc20000000000 */
[----:B-1----:R-:W-:Y:S01]  /*3280*/  FADD R3, RZ, R68 ;  /* 0x00000044ff037221 */ /* 0x002fe20000000000 */
[----:B------:R-:W-:-:S01]  /*3290*/  FADD R228, RZ, R41 ;  /* 0x00000029ffe47221 */ /* 0x000fc20000000000 */
[----:B------:R-:W-:Y:S01]  /*32a0*/  FADD R229, RZ, R42 ;  /* 0x0000002affe57221 */ /* 0x000fe20000000000 */
[----:B------:R-:W-:Y:S01]  /*32b0*/  UMOV UR8, URZ ;  /* 0x0000003f00087c82 */ /* 0x000fe20008000000 */
[----:B----4-:R-:W-:Y:S01]  /*32c0*/  FADD R4, RZ, R70 ;  /* 0x00000046ff047221 */ /* 0x010fe20000000000 */
[----:B------:R1:W-:Y:S04]  /*32d0*/  STL [R1+0x64], R3 ;  /* 0x0000640301007387 */ /* 0x0003e80000100800 */
[----:B------:R3:W-:Y:S04]  /*32e0*/  STL [R1+0x68], R0 ;  /* 0x0000680001007387 */ /* 0x0007e80000100800 */
[----:B------:R4:W-:Y:S01]  /*32f0*/  STL [R1+0x6c], R4 ;  /* 0x00006c0401007387 */ /* 0x0009e20000100800 */
[----:B-1----:R-:W-:-:S01]  /*3300*/  FADD R3, RZ, R71 ;  /* 0x00000047ff037221 */ /* 0x002fc20000000000 */
[----:B---3--:R-:W-:-:S04]  /*3310*/  FADD R0, RZ, R72 ;  /* 0x00000048ff007221 */ /* 0x008fc80000000000 */
[----:B------:R1:W-:Y:S01]  /*3320*/  STL [R1+0x70], R3 ;  /* 0x0000700301007387 */ /* 0x0003e20000100800 */
[----:B----4-:R-:W-:-:S03]  /*3330*/  FADD R4, RZ, R73 ;  /* 0x00000049ff047221 */ /* 0x010fc60000000000 */
        /* <DEDUP_REMOVED lines=28> */
[----:B------:R4:W-:Y:S04]  /*3500*/  STL [R1+0xac], R3 ;  /* 0x0000ac0301007387 */ /* 0x0009e80000100800 */
[----:B------:R4:W-:Y:S02]  /*3510*/  STL [R1+0xb0], R0 ;  /* 0x0000b00001007387 */ /* 0x0009e40000100800 */
.L_x_22:
[----:B------:R-:W-:-:S04]  /*3520*/  UIADD3 UR10, UR48, 0x1, URZ ;  /* 0x00000001300a7890 */ /* 0x000fc8000fffe03f */
[----:B------:R-:W-:-:S04]  /*3530*/  UISETP.NE.AND UP0, UPT, UR10, 0x8, UPT ;  /* 0x000000080a00788c */ /* 0x000fc8000bf05270 */
[----:B------:R-:W-:Y:S02]  /*3540*/  USEL UR5, URZ, 0x1, UP0 ;  /* 0x000000013f057887 */ /* 0x000fe40008000000 */
[----:B------:R-:W-:Y:S02]  /*3550*/  USEL UR10, UR10, URZ, UP0 ;  /* 0x0000003f0a0a7287 */ /* 0x000fe40008000000 */
[----:B------:R-:W-:-:S06]  /*3560*/  ULOP3.LUT UR5, UR36, UR5, URZ, 0x3c, !UPT ;  /* 0x0000000524057292 */ /* 0x000fcc000f8e3c3f */
[----:B-1-34-:R-:W-:Y:S01]  /*3570*/  IMAD.U32 R0, RZ, RZ, UR5 ;  /* 0x00000005ff007e24 */ /* 0x01afe2000f8e00ff */
[----:B------:R-:W-:-:S06]  /*3580*/  UMOV UR5, 0x1 ;  /* 0x0000000100057882 */ /* 0x000fcc0000000000 */
.L_x_17:
[----:B------:R-:W-:-:S04]  /*3590*/  UISETP.LT.AND UP0, UPT, UR52, 0x1, UPT ;  /* 0x000000013400788c */ /* 0x000fc8000bf01270 */
[----:B------:R-:W-:-:S04]  /*35a0*/  USEL UR6, UR52, 0x1, UP0 ;  /* 0x0000000134067887 */ /* 0x000fc80008000000 */
[----:B------:R-:W-:-:S04]  /*35b0*/  UIADD3 UR11, UR52, -UR6, URZ ;  /* 0x80000006340b7290 */ /* 0x000fc8000fffe03f */
[----:B------:R-:W-:-:S06]  /*35c0*/  UISETP.GE.AND UP0, UPT, UR11, 0x1, UPT ;  /* 0x000000010b00788c */ /* 0x000fcc000bf06270 */
[----:B------:R-:W-:-:S13]  /*35d0*/  PLOP3.LUT P0, PT, PT, PT, UP0, 0x80, 0x0 ;  /* 0x000000000000781c */ /* 0x000fda0003f0f008 */
[----:B------:R-:W-:Y:S05]  /*35e0*/  @!P0 BRA `(.L_x_23) ;  /* 0x0000001000ac8947 */ /* 0x000fea0003800000 */
[----:B------:R-:W-:Y:S01]  /*35f0*/  UMOV UR12, UR48 ;  /* 0x00000030000c7c82 */ /* 0x000fe20008000000 */
[----:B------:R-:W-:-:S05]  /*3600*/  ULDC UR15, c[0x0][0x50c] ;  /* 0x00014300000f7ab9 */ /* 0x000fca0000000800 */
.L_x_31:
[----:B------:R-:W-:-:S06]  /*3610*/  UISETP.NE.AND UP0, UPT, UR49, 0x3, UPT ;  /* 0x000000033100788c */ /* 0x000fcc000bf05270 */
[----:B------:R-:W-:-:S13]  /*3620*/  PLOP3.LUT P1, PT, PT, PT, UP0, 0x80, 0x0 ;  /* 0x000000000000781c */ /* 0x000fda0003f2f008 */
[----:B-1-3--:R-:W-:Y:S05]  /*3630*/  @!P1 BRA `(.L_x_24) ;  /* 0x0000000000049947 */ /* 0x00afea0003800000 */
[----:B------:R-:W-:Y:S01]  /*3640*/  BPT.TRAP 0x1 ;  /* 0x000000040000795c */ /* 0x000fe20000300000 */
.L_x_24:
[----:B------:R-:W-:Y:S01]  /*3650*/  ULEA UR6, UR10, UR51, 0x3 ;  /* 0x000000330a067291 */ /* 0x000fe2000f8e183f */
[----:B------:R-:W-:-:S08]  /*3660*/  SHF.L.U32 R3, R0, 0x1f, RZ ;  /* 0x0000001f00037819 */ /* 0x000fd000000006ff */
[----:B------:R1:W3:Y:S01]  /*3670*/  SYNCS.PHASECHK.TRANS64.TRYWAIT P0, [UR6], R3 ;  /* 0x00000003ff0075a7 */ /* 0x0002e20008000146 */
[----:B------:R-:W-:Y:S05]  /*3680*/  @!P1 BRA `(.L_x_25) ;  /* 0x0000000000049947 */ /* 0x000fea0003800000 */
[----:B------:R-:W-:Y:S01]  /*3690*/  BPT.TRAP 0x1 ;  /* 0x000000040000795c */ /* 0x000fe20000300000 */
.L_x_25:
[----:B---3--:R-:W-:Y:S05]  /*36a0*/  @P0 BRA `(.L_x_26) ;  /* 0x0000000000080947 */ /* 0x008fea0003800000 */
[----:B------:R-:W3:Y:S02]  /*36b0*/  SYNCS.PHASECHK.TRANS64.TRYWAIT P0, [UR6], R3 ;  /* 0x00000003ff0075a7 */ /* 0x000ee40008000146 */
[----:B---3--:R-:W-:Y:S05]  /*36c0*/  @!P0 BRA `(.L_x_27) ;  /* 0x000000b800808947 */ /* 0x008fea0003800000 */
.L_x_26:
[----:B------:R-:W-:Y:S01]  /*36d0*/  UIADD3 UR6, UR51, 0x26200, URZ ;  /* 0x0002620033067890 */ /* 0x000fe2000fffe03f */
[----:B------:R-:W-:Y:S01]  /*36e0*/  WARPGROUP.ARRIVE ;  /* 0x00000000000079c5 */ /* 0x000fe20000000000 */
[----:B------:R-:W-:Y:S02]  /*36f0*/  UISETP.NE.AND UP0, UPT, UR4, URZ, UPT ;  /* 0x0000003f0400728c */ /* 0x000fe4000bf05270 */
[----:B------:R-:W-:Y:S02]  /*3700*/  USHF.R.U32.HI UR6, URZ, 0x4, UR6 ;  /* 0x000000043f067899 */ /* 0x000fe40008011606 */
[----:B------:R-:W-:Y:S02]  /*3710*/  USEL UR5, UR5, URZ, !UP0 ;  /* 0x0000003f05057287 */ /* 0x000fe4000c000000 */
[----:B------:R-:W-:Y:S02]  /*3720*/  ULOP3.LUT UR6, UR6, 0x3fff, URZ, 0xc0, !UPT ;  /* 0x00003fff06067892 */ /* 0x000fe4000f8ec03f */
[----:B------:R-:W-:-:S02]  /*3730*/  ULOP3.LUT UR13, UR9, 0x10000, URZ, 0xfc, !UPT ;  /* 0x00010000090d7892 */ /* 0x000fc4000f8efc3f */
[----:B------:R-:W-:Y:S02]  /*3740*/  ULOP3.LUT UR6, UR6, 0x10000, URZ, 0xfc, !UPT ;  /* 0x0001000006067892 */ /* 0x000fe4000f8efc3f */
[----:B------:R-:W-:Y:S02]  /*3750*/  UISETP.NE.U32.AND UP0, UPT, UR5, URZ, UPT ;  /* 0x0000003f0500728c */ /* 0x000fe4000bf05070 */
[----:B------:R-:W-:Y:S02]  /*3760*/  ULEA UR13, UR10, UR13, 0xa ;  /* 0x0000000d0a0d7291 */ /* 0x000fe4000f8e503f */
[----:B------:R-:W-:Y:S01]  /*3770*/  ULEA UR14, UR10, UR6, 0x9 ;  /* 0x000000060a0e7291 */ /* 0x000fe2000f8e483f */
[----:B------:R-:W-:Y:S01]  /*3780*/  UMOV UR5, 0x80000020 ;  /* 0x8000002000057882 */ /* 0x000fe20000000000 */
[----:B------:R-:W-:Y:S01]  /*3790*/  UMOV UR7, 0x80000020 ;  /* 0x8000002000077882 */ /* 0x000fe20000000000 */
[----:B------:R-:W-:Y:S02]  /*37a0*/  UIADD3 UR8, UR8, 0x2, URZ ;  /* 0x0000000208087890 */ /* 0x000fe4000fffe03f */
[----:B------:R-:W-:-:S02]  /*37b0*/  UMOV UR4, UR13 ;  /* 0x0000000d00047c82 */ /* 0x000fc40008000000 */
[----:B------:R-:W-:Y:S02]  /*37c0*/  UMOV UR6, UR14 ;  /* 0x0000000e00067c82 */ /* 0x000fe40008000000 */
[----:B------:R-:W-:Y:S01]  /*37d0*/  QGMMA.64x128x32.F32.E4M3.E4M3 R88, gdesc[UR4], R88, UP0, gsb0 ;  /* 0x01e00000045879f3 */ /* 0x000fe2000b800858 */
[----:B------:R-:W-:Y:S01]  /*37e0*/  UIADD3 UR4, UR13, 0x200, URZ ;  /* 0x000002000d047890 */ /* 0x000fe2000fffe03f */
[----:B------:R-:W-:Y:S01]  /*37f0*/  UMOV UR5, 0x80000020 ;  /* 0x8000002000057882 */ /* 0x000fe20000000000 */
[----:B------:R-:W-:Y:S02]  /*3800*/  WARPGROUP.DEPBAR.LE gsb0, 0x0 ;  /* 0x00008000000079c5 */ /* 0x000fe40000010000 */
[----:B------:R-:W-:-:S07]  /*3810*/  WARPGROUP.ARRIVE ;  /* 0x00000000000079c5 */ /* 0x000fce0000000000 */
[----:B------:R-:W-:Y:S01]  /*3820*/  QGMMA.64x128x32.F32.E4M3.E4M3 R24, gdesc[UR4], R24, UP0, gsb0 ;  /* 0x01e00000041879f3 */ /* 0x000fe2000b800818 */
[----:B------:R-:W-:Y:S02]  /*3830*/  UIADD3 UR4, UR13, 0x2, URZ ;  /* 0x000000020d047890 */ /* 0x000fe4000fffe03f */
[----:B------:R-:W-:Y:S01]  /*3840*/  UIADD3 UR6, UR14, 0x2, URZ ;  /* 0x000000020e067890 */ /* 0x000fe2000fffe03f */
[----:B------:R-:W-:Y:S01]  /*3850*/  UMOV UR5, 0x80000020 ;  /* 0x8000002000057882 */ /* 0x000fe20000000000 */
[----:B------:R-:W-:Y:S01]  /*3860*/  UMOV UR7, 0x80000020 ;  /* 0x8000002000077882 */ /* 0x000fe20000000000 */
[----:B------:R-:W-:Y:S01]  /*3870*/  UISETP.NE.AND UP0, UPT, UR8, UR15, UPT ;  /* 0x0000000f0800728c */ /* 0x000fe2000bf05270 */
[----:B------:R-:W-:Y:S02]  /*3880*/  WARPGROUP.DEPBAR.LE gsb0, 0x0 ;  /* 0x00008000000079c5 */ /* 0x000fe40000010000 */
[----:B------:R-:W-:-:S06]  /*3890*/  WARPGROUP.ARRIVE ;  /* 0x00000000000079c5 */ /* 0x000fcc0000000000 */
[----:B------:R-:W-:Y:S01]  /*38a0*/  QGMMA.64x128x32.F32.E4M3.E4M3 R88, gdesc[UR4], R88, gsb0 ;  /* 0x01e00000045879f3 */ /* 0x000fe20008000858 */
[----:B------:R-:W-:Y:S01]  /*38b0*/  UIADD3 UR4, UR13, 0x202, URZ ;  /* 0x000002020d047890 */ /* 0x000fe2000fffe03f */
[----:B------:R-:W-:Y:S01]  /*38c0*/  UMOV UR5, 0x80000020 ;  /* 0x8000002000057882 */ /* 0x000fe20000000000 */
[----:B------:R-:W-:Y:S02]  /*38d0*/  WARPGROUP.DEPBAR.LE gsb0, 0x0 ;  /* 0x00008000000079c5 */ /* 0x000fe40000010000 */
[----:B------:R-:W-:-:S07]  /*38e0*/  WARPGROUP.ARRIVE ;  /* 0x00000000000079c5 */ /* 0x000fce0000000000 */
[----:B------:R-:W-:Y:S01]  /*38f0*/  QGMMA.64x128x32.F32.E4M3.E4M3 R24, gdesc[UR4], R24, gsb0 ;  /* 0x01e00000041879f3 */ /* 0x000fe20008000818 */
[----:B------:R-:W-:-:S06]  /*3900*/  USEL UR4, URZ, 0x1, UP0 ;  /* 0x000000013f047887 */ /* 0x000fcc0008000000 */
[----:B------:R-:W-:Y:S01]  /*3910*/  ISETP.NE.AND P0, PT, RZ, UR4, PT ;  /* 0x00000004ff007c0c */ /* 0x000fe2000bf05270 */
[----:B------:R-:W-:-:S12]  /*3920*/  WARPGROUP.DEPBAR.LE gsb0, 0x0 ;  /* 0x00008000000079c5 */ /* 0x000fd80000010000 */
[----:B------:R-:W-:Y:S05]  /*3930*/  @!P0 BRA `(.L_x_28) ;  /* 0x0000000c007c8947 */ /* 0x000fea0003800000 */
[----:B------:R-:W4:Y:S04]  /*3940*/  LDL.LU R14, [R1] ;  /* 0x00000000010e7983 */ /* 0x000f280000300800 */
[----:B------:R-:W2:Y:S04]  /*3950*/  LDL.LU R13, [R1+0x4] ;  /* 0x00000400010d7983 */ /* 0x000ea80000300800 */
        /* <DEDUP_REMOVED lines=8> */
[----:B---3--:R-:W3:Y:S01]  /*39e0*/  LDL.LU R4, [R1+0x28] ;  /* 0x0000280001047983 */ /* 0x008ee20000300800 */
[----:B------:R-:W-:-:S01]  /*39f0*/  FADD R227, R88, R227 ;  /* 0x000000e358e37221 */ /* 0x000fc20000000000 */
[----:B------:R-:W-:Y:S01]  /*3a00*/  FADD R226, R89, R226 ;  /* 0x000000e259e27221 */ /* 0x000fe20000000000 */
[----:B------:R-:W-:-:S01]  /*3a10*/  FADD R225, R90, R225 ;  /* 0x000000e15ae17221 */ /* 0x000fc20000000000 */
[----:B------:R-:W-:Y:S01]  /*3a20*/  STL [R1+0xe0], R2 ;  /* 0x0000e00201007387 */ /* 0x000fe20000100800 */
[----:B------:R-:W-:-:S01]  /*3a30*/  FADD R224, R91, R224 ;  /* 0x000000e05be07221 */ /* 0x000fc20000000000 */
[----:B------:R-:W-:Y:S01]  /*3a40*/  FADD R223, R92, R223 ;  /* 0x000000df5cdf7221 */ /* 0x000fe20000000000 */
[----:B------:R-:W-:-:S01]  /*3a50*/  FADD R222, R93, R222 ;  /* 0x000000de5dde7221 */ /* 0x000fc20000000000 */
[----:B------:R-:W-:Y:S01]  /*3a60*/  STL [R1+0xdc], R0 ;  /* 0x0000dc0001007387 */ /* 0x000fe20000100800 */
[----:B------:R-:W-:-:S01]  /*3a70*/  FADD R221, R94, R221 ;  /* 0x000000dd5edd7221 */ /* 0x000fc20000000000 */
[----:B------:R-:W-:Y:S01]  /*3a80*/  FADD R220, R95, R220 ;  /* 0x000000dc5fdc7221 */ /* 0x000fe20000000000 */
        /* <DEDUP_REMOVED lines=75> */
[----:B----4-:R-:W-:Y:S01]  /*3f40*/  FADD R14, R43, R14 ;  /* 0x0000000e2b0e7221 */ /* 0x010fe20000000000 */
[----:B--2---:R-:W-:-:S04]  /*3f50*/  FADD R13, R44, R13 ;  /* 0x0000000d2c0d7221 */ /* 0x004fc80000000000 */
[----:B------:R2:W-:Y:S01]  /*3f60*/  STL [R1], R14 ;  /* 0x0000000e01007387 */ /* 0x0005e20000100800 */
[----:B------:R-:W-:-:S03]  /*3f70*/  FADD R12, R45, R12 ;  /* 0x0000000c2d0c7221 */ /* 0x000fc60000000000 */
[----:B------:R4:W-:Y:S01]  /*3f80*/  STL [R1+0x4], R13 ;  /* 0x0000040d01007387 */ /* 0x0009e20000100800 */
        /* <DEDUP_REMOVED lines=13> */
[----:B------:R-:W4:Y:S01]  /*4060*/  LDL.LU R21, [R1+0x2c] ;  /* 0x00002c0001157983 */ /* 0x000f220000300800 */
[----:B---3--:R-:W-:-:S03]  /*4070*/  FADD R4, R53, R4 ;  /* 0x0000000435047221 */ /* 0x008fc60000000000 */
[----:B------:R3:W-:Y:S04]  /*4080*/  STL [R1+0x20], R6 ;  /* 0x0000200601007387 */ /* 0x0007e80000100800 */
[----:B------:R-:W3:Y:S04]  /*4090*/  LDL.LU R20, [R1+0x30] ;  /* 0x0000300001147983 */ /* 0x000ee80000300800 */
[----:B------:R3:W-:Y:S04]  /*40a0*/  STL [R1+0x24], R5 ;  /* 0x0000240501007387 */ /* 0x0007e80000100800 */
[----:B------:R-:W3:Y:S04]  /*40b0*/  LDL.LU R15, [R1+0x34] ;  /* 0x00003400010f7983 */ /* 0x000ee80000300800 */
[----:B------:R3:W-:Y:S04]  /*40c0*/  STL [R1+0x28], R4 ;  /* 0x0000280401007387 */ /* 0x0007e80000100800 */
[----:B--2---:R-:W2:Y:S04]  /*40d0*/  LDL.LU R14, [R1+0x38] ;  /* 0x00003800010e7983 */ /* 0x004ea80000300800 */
[----:B----4-:R-:W4:Y:S04]  /*40e0*/  LDL.LU R13, [R1+0x3c] ;  /* 0x00003c00010d7983 */ /* 0x010f280000300800 */
[----:B-1----:R-:W4:Y:S04]  /*40f0*/  LDL.LU R12, [R1+0x40] ;  /* 0x00004000010c7983 */ /* 0x002f280000300800 */
[----:B------:R-:W4:Y:S04]  /*4100*/  LDL.LU R11, [R1+0x44] ;  /* 0x00004400010b7983 */ /* 0x000f280000300800 */
[----:B------:R-:W4:Y:S04]  /*4110*/  LDL.LU R10, [R1+0x48] ;  /* 0x00004800010a7983 */ /* 0x000f280000300800 */
[----:B------:R-:W4:Y:S04]  /*4120*/  LDL.LU R9, [R1+0x4c] ;  /* 0x00004c0001097983 */ /* 0x000f280000300800 */
[----:B------:R-:W4:Y:S04]  /*4130*/  LDL.LU R8, [R1+0x50] ;  /* 0x0000500001087983 */ /* 0x000f280000300800 */
[----:B------:R-:W4:Y:S04]  /*4140*/  LDL.LU R7, [R1+0x54] ;  /* 0x0000540001077983 */ /* 0x000f280000300800 */
[----:B---3--:R-:W3:Y:S04]  /*4150*/  LDL.LU R6, [R1+0x58] ;  /* 0x0000580001067983 */ /* 0x008ee80000300800 */
[----:B------:R-:W3:Y:S04]  /*4160*/  LDL.LU R5, [R1+0x5c] ;  /* 0x00005c0001057983 */ /* 0x000ee80000300800 */
[----:B------:R-:W3:Y:S04]  /*4170*/  LDL.LU R4, [R1+0x60] ;  /* 0x0000600001047983 */ /* 0x000ee80000300800 */
[----:B------:R-:W3:Y:S04]  /*4180*/  LDL.LU R3, [R1+0x64] ;  /* 0x0000640001037983 */ /* 0x000ee80000300800 */
[----:B------:R-:W3:Y:S04]  /*4190*/  LDL.LU R2, [R1+0x68] ;  /* 0x0000680001027983 */ /* 0x000ee80000300800 */
[----:B------:R-:W3:Y:S01]  /*41a0*/  LDL.LU R0, [R1+0x6c] ;  /* 0x00006c0001007983 */ /* 0x000ee20000300800 */
[----:B------:R-:W-:-:S01]  /*41b0*/  FADD R21, R54, R21 ;  /* 0x0000001536157221 */ /* 0x000fc20000000000 */
[----:B------:R-:W-:-:S04]  /*41c0*/  FADD R20, R55, R20 ;  /* 0x0000001437147221 */ /* 0x000fc80000000000 */
[----:B------:R-:W-:Y:S01]  /*41d0*/  STL [R1+0x2c], R21 ;  /* 0x00002c1501007387 */ /* 0x000fe20000100800 */
[----:B------:R-:W-:-:S03]  /*41e0*/  FADD R15, R56, R15 ;  /* 0x0000000f380f7221 */ /* 0x000fc60000000000 */
[----:B------:R-:W-:Y:S01]  /*41f0*/  STL [R1+0x30], R20 ;  /* 0x0000301401007387 */ /* 0x000fe20000100800 */
[----:B--2---:R-:W-:-:S03]  /*4200*/  FADD R14, R57, R14 ;  /* 0x0000000e390e7221 */ /* 0x004fc60000000000 */
[----:B------:R-:W-:Y:S01]  /*4210*/  STL [R1+0x34], R15 ;  /* 0x0000340f01007387 */ /* 0x000fe20000100800 */
[----:B----4-:R-:W-:-:S03]  /*4220*/  FADD R13, R58, R13 ;  /* 0x0000000d3a0d7221 */ /* 0x010fc60000000000 */
[----:B------:R-:W-:Y:S01]  /*4230*/  STL [R1+0x38], R14 ;  /* 0x0000380e01007387 */ /* 0x000fe20000100800 */
[----:B------:R-:W-:-:S03]  /*4240*/  FADD R12, R59, R12 ;  /* 0x0000000c3b0c7221 */ /* 0x000fc60000000000 */
        /* <DEDUP_REMOVED lines=11> */
[----:B---3--:R-:W-:-:S03]  /*4300*/  FADD R6, R65, R6 ;  /* 0x0000000641067221 */ /* 0x008fc60000000000 */
[----:B------:R-:W-:Y:S01]  /*4310*/  STL [R1+0x54], R7 ;  /* 0x0000540701007387 */ /* 0x000fe20000100800 */
[----:B------:R-:W-:-:S03]  /*4320*/  FADD R5, R66, R5 ;  /* 0x0000000542057221 */ /* 0x000fc60000000000 */
[----:B------:R-:W-:Y:S01]  /*4330*/  STL [R1+0x58], R6 ;  /* 0x0000580601007387 */ /* 0x000fe20000100800 */
[----:B------:R-:W-:-:S03]  /*4340*/  FADD R4, R67, R4 ;  /* 0x0000000443047221 */ /* 0x000fc60000000000 */
[----:B------:R-:W-:Y:S01]  /*4350*/  STL [R1+0x5c], R5 ;  /* 0x00005c0501007387 */ /* 0x000fe20000100800 */
[----:B------:R-:W-:-:S01]  /*4360*/  FADD R3, R68, R3 ;  /* 0x0000000344037221 */ /* 0x000fc20000000000 */
[----:B------:R-:W-:Y:S02]  /*4370*/  FADD R2, R69, R2 ;  /* 0x0000000245027221 */ /* 0x000fe40000000000 */
[----:B------:R-:W-:Y:S01]  /*4380*/  STL [R1+0x60], R4 ;  /* 0x0000600401007387 */ /* 0x000fe20000100800 */
[----:B------:R-:W-:-:S03]  /*4390*/  FADD R0, R70, R0 ;  /* 0x0000000046007221 */ /* 0x000fc60000000000 */
[----:B------:R1:W-:Y:S04]  /*43a0*/  STL [R1+0x68], R2 ;  /* 0x0000680201007387 */ /* 0x0003e80000100800 */
[----:B------:R-:W-:Y:S04]  /*43b0*/  STL [R1+0x64], R3 ;  /* 0x0000640301007387 */ /* 0x000fe80000100800 */
[----:B-1----:R-:W2:Y:S04]  /*43c0*/  LDL.LU R2, [R1+0x70] ;  /* 0x0000700001027983 */ /* 0x002ea80000300800 */
[----:B------:R1:W-:Y:S04]  /*43d0*/  STL [R1+0x6c], R0 ;  /* 0x00006c0001007387 */ /* 0x0003e80000100800 */
[----:B-1----:R-:W3:Y:S04]  /*43e0*/  LDL.LU R0, [R1+0x74] ;  /* 0x0000740001007983 */ /* 0x002ee80000300800 */
[----:B------:R-:W4:Y:S04]  /*43f0*/  LDL.LU R21, [R1+0x78] ;  /* 0x0000780001157983 */ /* 0x000f280000300800 */
        /* <DEDUP_REMOVED lines=13> */
[----:B------:R-:W4:Y:S01]  /*44d0*/  LDL.LU R3, [R1+0xb0] ;  /* 0x0000b00001037983 */ /* 0x000f220000300800 */
[----:B------:R-:W-:Y:S01]  /*44e0*/  UMOV UR8, URZ ;  /* 0x0000003f00087c82 */ /* 0x000fe20008000000 */
[----:B--2---:R-:W-:-:S05]  /*44f0*/  FADD R2, R71, R2 ;  /* 0x0000000247027221 */ /* 0x004fca0000000000 */
[----:B------:R1:W-:Y:S01]  /*4500*/  STL [R1+0x70], R2 ;  /* 0x0000700201007387 */ /* 0x0003e20000100800 */
[----:B---3--:R-:W-:-:S03]  /*4510*/  FADD R0, R72, R0 ;  /* 0x0000000048007221 */ /* 0x008fc60000000000 */
[----:B-1----:R1:W5:Y:S01]  /*4520*/  LDL.LU R2, [R1+0xe0] ;  /* 0x0000e00001027983 */ /* 0x0023620000300800 */
[----:B----4-:R-:W-:-:S03]  /*4530*/  FADD R21, R73, R21 ;  /* 0x0000001549157221 */ /* 0x010fc60000000000 */
[----:B------:R2:W-:Y:S01]  /*4540*/  STL [R1+0x74], R0 ;  /* 0x0000740001007387 */ /* 0x0005e20000100800 */
[----:B------:R-:W-:-:S01]  /*4550*/  FADD R20, R74, R20 ;  /* 0x000000144a147221 */ /* 0x000fc20000000000 */
[----:B------:R-:W-:Y:S02]  /*4560*/  FADD R15, R75, R15 ;  /* 0x0000000f4b0f7221 */ /* 0x000fe40000000000 */
[----:B--2---:R1:W5:Y:S01]  /*4570*/  LDL.LU R0, [R1+0xdc] ;  /* 0x0000dc0001007983 */ /* 0x0043620000300800 */
        /* <DEDUP_REMOVED lines=20> */
[----:B------:R-:W-:-:S01]  /*46c0*/  FADD R4, R86, R4 ;  /* 0x0000000456047221 */ /* 0x000fc20000000000 */
[----:B------:R-:W-:Y:S02]  /*46d0*/  FADD R3, R3, R87 ;  /* 0x0000005703037221 */ /* 0x000fe40000000000 */
[----:B------:R1:W-:Y:S04]  /*46e0*/  STL [R1+0xa0], R7 ;  /* 0x0000a00701007387 */ /* 0x0003e80000100800 */
[----:B------:R1:W-:Y:S04]  /*46f0*/  STL [R1+0xa4], R6 ;  /* 0x0000a40601007387 */ /* 0x0003e80000100800 */
[----:B------:R1:W-:Y:S04]  /*4700*/  STL [R1+0xa8], R5 ;  /* 0x0000a80501007387 */ /* 0x0003e80000100800 */
[----:B------:R1:W-:Y:S04]  /*4710*/  STL [R1+0xb0], R3 ;  /* 0x0000b00301007387 */ /* 0x0003e80000100800 */
[----:B------:R1:W-:Y:S02]  /*4720*/  STL [R1+0xac], R4 ;  /* 0x0000ac0401007387 */ /* 0x0003e40000100800 */
.L_x_28:
[----:B------:R-:W-:Y:S05]  /*4730*/  @!P1 BRA `(.L_x_29) ;  /* 0x0000000000049947 */ /* 0x000fea0003800000 */
[----:B------:R-:W-:Y:S01]  /*4740*/  BPT.TRAP 0x1 ;  /* 0x000000040000795c */ /* 0x000fe20000300000 */
.L_x_29:
[----:B------:R-:W-:Y:S02]  /*4750*/  UISETP.GT.U32.AND UP0, UPT, UR40, 0x1, UPT ;  /* 0x000000012800788c */ /* 0x000fe4000bf04070 */
[----:B------:R-:W-:-:S04]  /*4760*/  ULEA UR5, UR12, UR51, 0x3 ;  /* 0x000000330c057291 */ /* 0x000fc8000f8e183f */
[----:B------:R-:W-:Y:S01]  /*4770*/  UIADD3 UR5, UR5, 0x40, URZ ;  /* 0x0000004005057890 */ /* 0x000fe2000fffe03f */
[----:B------:R-:W-:-:S03]  /*4780*/  PLOP3.LUT P0, PT, PT, PT, UP0, 0x80, 0x0 ;  /* 0x000000000000781c */ /* 0x000fc60003f0f008 */
[----:B------:R-:W-:-:S09]  /*4790*/  UPRMT UR5, URZ, 0x654, UR5 ;  /* 0x000006543f057896 */ /* 0x000fd20008000005 */
[----:B------:R-:W-:Y:S01]  /*47a0*/  SYNCS.ARRIVE.TRANS64.RED.A1T0 RZ, [UR5], RZ ;  /* 0x000000ffffff79a7 */ /* 0x000fe20008100405 */
[----:B------:R-:W-:Y:S05]  /*47b0*/  @P0 BRA `(.L_x_30) ;  /* 0x0000000000040947 */ /* 0x000fea0003800000 */
[----:B------:R-:W-:Y:S01]  /*47c0*/  BPT.TRAP 0x1 ;  /* 0x000000040000795c */ /* 0x000fe20000300000 */
.L_x_30:
[----:B------:R-:W-:Y:S02]  /*47d0*/  UISETP.GT.AND UP2, UPT, UR11, 0x1, UPT ;  /* 0x000000010b00788c */ /* 0x000fe4000bf44270 */
[----:B------:R-:W-:Y:S02]  /*47e0*/  UIADD3 UR10, UR10, 0x1, URZ ;  /* 0x000000010a0a7890 */ /* 0x000fe4000fffe03f */
[----:B------:R-:W-:Y:S02]  /*47f0*/  UIADD3 UR12, UR12, 0x1, URZ ;  /* 0x000000010c0c7890 */ /* 0x000fe4000fffe03f */
[----:B------:R-:W-:Y:S01]  /*4800*/  PLOP3.LUT P0, PT, PT, PT, UP2, 0x80, 0x0 ;  /* 0x000000000000781c */ /* 0x000fe20003f0f028 */
[----:B------:R-:W-:Y:S02]  /*4810*/  UISETP.NE.AND UP0, UPT, UR10, 0x8, UPT ;  /* 0x000000080a00788c */ /* 0x000fe4000bf05270 */
[----:B------:R-:W-:Y:S02]  /*4820*/  UISETP.NE.AND UP1, UPT, UR12, 0x8, UPT ;  /* 0x000000080c00788c */ /* 0x000fe4000bf25270 */
[----:B------:R-:W-:-:S02]  /*4830*/  USEL UR5, URZ, 0x1, UP0 ;  /* 0x000000013f057887 */ /* 0x000fc40008000000 */
[----:B------:R-:W-:Y:S02]  /*4840*/  UIADD3 UR11, UR11, -0x1, URZ ;  /* 0xffffffff0b0b7890 */ /* 0x000fe4000fffe03f */
[----:B------:R-:W-:Y:S02]  /*4850*/  USEL UR10, UR10, URZ, UP0 ;  /* 0x0000003f0a0a7287 */ /* 0x000fe40008000000 */
[----:B-----5:R-:W-:Y:S01]  /*4860*/  LOP3.LUT R0, R0, UR5, RZ, 0x3c, !PT ;  /* 0x0000000500007c12 */ /* 0x020fe2000f8e3cff */
[----:B------:R-:W-:Y:S01]  /*4870*/  USEL UR12, UR12, URZ, UP1 ;  /* 0x0000003f0c0c7287 */ /* 0x000fe20008800000 */
[----:B------:R-:W-:Y:S01]  /*4880*/  UMOV UR5, 0x1 ;  /* 0x0000000100057882 */ /* 0x000fe20000000000 */
[----:B------:R-:W-:Y:S10]  /*4890*/  @P0 BRA `(.L_x_31) ;  /* 0xffffffec005c0947 */ /* 0x000ff4000383ffff */
.L_x_23:
[----:B------:R-:W-:-:S04]  /*48a0*/  UISETP.NE.AND UP0, UPT, UR8, URZ, UPT ;  /* 0x0000003f0800728c */ /* 0x000fc8000bf05270 */
[----:B------:R-:W-:-:S06]  /*48b0*/  USEL UR4, URZ, 0x1, !UP0 ;  /* 0x000000013f047887 */ /* 0x000fcc000c000000 */
[----:B------:R-:W-:-:S13]  /*48c0*/  ISETP.NE.AND P0, PT, RZ, UR4, PT ;  /* 0x00000004ff007c0c */ /* 0x000fda000bf05270 */
[----:B------:R-:W-:Y:S05]  /*48d0*/  @!P0 BRA `(.L_x_32) ;  /* 0x0000000c00688947 */ /* 0x000fea0003800000 */
[----:B-1-3--:R-:W3:Y:S04]  /*48e0*/  LDL.LU R3, [R1+0xb0] ;  /* 0x0000b00001037983 */ /* 0x00aee80000300800 */
[----:B------:R-:W4:Y:S04]  /*48f0*/  LDL.LU R4, [R1+0xac] ;  /* 0x0000ac0001047983 */ /* 0x000f280000300800 */
[----:B------:R-:W2:Y:S04]  /*4900*/  LDL.LU R5, [R1+0xa8] ;  /* 0x0000a80001057983 */ /* 0x000ea80000300800 */
[----:B------:R-:W3:Y:S04]  /*4910*/  LDL.LU R6, [R1+0xa4] ;  /* 0x0000a40001067983 */ /* 0x000ee80000300800 */
[----:B------:R-:W4:Y:S04]  /*4920*/  LDL.LU R7, [R1+0xa0] ;  /* 0x0000a00001077983 */ /* 0x000f280000300800 */
[----:B------:R-:W2:Y:S04]  /*4930*/  LDL.LU R8, [R1+0x9c] ;  /* 0x00009c0001087983 */ /* 0x000ea80000300800 */
[----:B------:R-:W3:Y:S04]  /*4940*/  LDL.LU R9, [R1+0x98] ;  /* 0x0000980001097983 */ /* 0x000ee80000300800 */
[----:B------:R-:W4:Y:S04]  /*4950*/  LDL.LU R10, [R1+0x94] ;  /* 0x00009400010a7983 */ /* 0x000f280000300800 */
[----:B------:R-:W2:Y:S04]  /*4960*/  LDL.LU R11, [R1+0x90] ;  /* 0x00009000010b7983 */ /* 0x000ea80000300800 */
[----:B------:R-:W3:Y:S04]  /*4970*/  LDL.LU R12, [R1+0x8c] ;  /* 0x00008c00010c7983 */ /* 0x000ee80000300800 */
[----:B------:R-:W4:Y:S04]  /*4980*/  LDL.LU R13, [R1+0x88] ;  /* 0x00008800010d7983 */ /* 0x000f280000300800 */
[----:B------:R-:W2:Y:S01]  /*4990*/  LDL.LU R14, [R1+0x84] ;  /* 0x00008400010e7983 */ /* 0x000ea20000300800 */
[----:B------:R-:W-:-:S03]  /*49a0*/  FADD R227, R88, R227 ;  /* 0x000000e358e37221 */ /* 0x000fc60000000000 */
[----:B------:R-:W3:Y:S01]  /*49b0*/  LDL.LU R15, [R1+0x80] ;  /* 0x00008000010f7983 */ /* 0x000ee20000300800 */
[----:B------:R-:W-:-:S03]  /*49c0*/  FADD R226, R89, R226 ;  /* 0x000000e259e27221 */ /* 0x000fc60000000000 */
[----:B------:R-:W4:Y:S01]  /*49d0*/  LDL.LU R20, [R1+0x7c] ;  /* 0x00007c0001147983 */ /* 0x000f220000300800 */
[----:B------:R-:W-:-:S03]  /*49e0*/  FADD R225, R90, R225 ;  /* 0x000000e15ae17221 */ /* 0x000fc60000000000 */
[----:B------:R-:W2:Y:S01]  /*49f0*/  LDL.LU R0, [R1+0x30] ;  /* 0x0000300001007983 */ /* 0x000ea20000300800 */
[----:B------:R-:W-:-:S03]  /*4a00*/  FADD R224, R91, R224 ;  /* 0x000000e05be07221 */ /* 0x000fc60000000000 */
[----:B------:R-:W3:Y:S01]  /*4a10*/  LDL.LU R21, [R1+0x34] ;  /* 0x0000340001157983 */ /* 0x000ee20000300800 */
[----:B------:R-:W-:-:S03]  /*4a20*/  FADD R223, R92, R223 ;  /* 0x000000df5cdf7221 */ /* 0x000fc60000000000 */
[----:B------:R-:W4:Y:S01]  /*4a30*/  LDL.LU R88, [R1+0x2c] ;  /* 0x00002c0001587983 */ /* 0x000f220000300800 */
        /* <DEDUP_REMOVED lines=13> */
[----:B------:R-:W4:Y:S04]  /*4b10*/  LDL.LU R95, [R1+0x10] ;  /* 0x00001000015f7983 */ /* 0x000f280000300800 */
[----:B------:R-:W4:Y:S04]  /*4b20*/  LDL.LU R96, [R1+0xc] ;  /* 0x00000c0001607983 */ /* 0x000f280000300800 */
[----:B------:R-:W4:Y:S04]  /*4b30*/  LDL.LU R97, [R1+0x8] ;  /* 0x0000080001617983 */ /* 0x000f280000300800 */
[----:B------:R-:W4:Y:S04]  /*4b40*/  LDL.LU R98, [R1+0x4] ;  /* 0x0000040001627983 */ /* 0x000f280000300800 */
[----:B------:R-:W4:Y:S01]  /*4b50*/  LDL.LU R99, [R1] ;  /* 0x0000000001637983 */ /* 0x000f220000300800 */
[----:B------:R-:W-:Y:S01]  /*4b60*/  FADD R213, R102, R213 ;  /* 0x000000d566d57221 */ /* 0x000fe20000000000 */
        /* <DEDUP_REMOVED lines=70> */
[----:B--2---:R-:W-:Y:S01]  /*4fd0*/  FADD R0, R55, R0 ;  /* 0x0000000037007221 */ /* 0x004fe20000000000 */
[----:B---3--:R-:W-:Y:S01]  /*4fe0*/  FADD R21, R56, R21 ;  /* 0x0000001538157221 */ /* 0x008fe20000000000 */
[----:B----4-:R-:W-:Y:S01]  /*4ff0*/  FADD R88, R54, R88 ;  /* 0x0000005836587221 */ /* 0x010fe20000000000 */
        /* <DEDUP_REMOVED lines=10> */
[----:B------:R-:W-:-:S05]  /*50a0*/  FADD R99, R43, R99 ;  /* 0x000000632b637221 */ /* 0x000fca0000000000 */
[----:B------:R1:W-:Y:S04]  /*50b0*/  STL [R1], R99 ;  /* 0x0000006301007387 */ /* 0x0003e80000100800 */
[----:B------:R2:W-:Y:S04]  /*50c0*/  STL [R1+0x4], R98 ;  /* 0x0000046201007387 */ /* 0x0005e80000100800 */
        /* <DEDUP_REMOVED lines=12> */
[----:B------:R-:W4:Y:S04]  /*5190*/  LDL.LU R102, [R1+0x38] ;  /* 0x0000380001667983 */ /* 0x000f280000300800 */
[----:B------:R-:W4:Y:S04]  /*51a0*/  LDL.LU R101, [R1+0x3c] ;  /* 0x00003c0001657983 */ /* 0x000f280000300800 */
[----:B------:R-:W4:Y:S04]  /*51b0*/  LDL.LU R100, [R1+0x40] ;  /* 0x0000400001647983 */ /* 0x000f280000300800 */
[----:B-1----:R-:W4:Y:S04]  /*51c0*/  LDL.LU R99, [R1+0x44] ;  /* 0x0000440001637983 */ /* 0x002f280000300800 */
[----:B--2---:R-:W2:Y:S04]  /*51d0*/  LDL.LU R98, [R1+0x48] ;  /* 0x0000480001627983 */ /* 0x004ea80000300800 */
[----:B---3--:R-:W3:Y:S04]  /*51e0*/  LDL.LU R97, [R1+0x4c] ;  /* 0x00004c0001617983 */ /* 0x008ee80000300800 */
[----:B----4-:R-:W4:Y:S04]  /*51f0*/  LDL.LU R96, [R1+0x50] ;  /* 0x0000500001607983 */ /* 0x010f280000300800 */
        /* <DEDUP_REMOVED lines=25> */
[----:B------:R-:W-:-:S04]  /*5390*/  FADD R101, R58, R101 ;  /* 0x000000653a657221 */ /* 0x000fc80000000000 */
[----:B------:R1:W-:Y:S01]  /*53a0*/  STL [R1+0x38], R102 ;  /* 0x0000386601007387 */ /* 0x0003e20000100800 */
[----:B------:R-:W-:-:S03]  /*53b0*/  FADD R100, R59, R100 ;  /* 0x000000643b647221 */ /* 0x000fc60000000000 */
[----:B------:R1:W-:Y:S01]  /*53c0*/  STL [R1+0x3c], R101 ;  /* 0x00003c6501007387 */ /* 0x0003e20000100800 */
[----:B------:R-:W-:-:S03]  /*53d0*/  FADD R99, R60, R99 ;  /* 0x000000633c637221 */ /* 0x000fc60000000000 */
[----:B------:R1:W-:Y:S01]  /*53e0*/  STL [R1+0x40], R100 ;  /* 0x0000406401007387 */ /* 0x0003e20000100800 */
[----:B--2---:R-:W-:-:S03]  /*53f0*/  FADD R98, R61, R98 ;  /* 0x000000623d627221 */ /* 0x004fc60000000000 */
[----:B------:R1:W-:Y:S01]  /*5400*/  STL [R1+0x44], R99 ;  /* 0x0000446301007387 */ /* 0x0003e20000100800 */
[----:B---3--:R-:W-:-:S03]  /*5410*/  FADD R97, R62, R97 ;  /* 0x000000613e617221 */ /* 0x008fc60000000000 */
[----:B------:R1:W-:Y:S01]  /*5420*/  STL [R1+0x48], R98 ;  /* 0x0000486201007387 */ /* 0x0003e20000100800 */
[----:B----4-:R-:W-:-:S03]  /*5430*/  FADD R96, R63, R96 ;  /* 0x000000603f607221 */ /* 0x010fc60000000000 */
        /* <DEDUP_REMOVED lines=35> */
[----:B------:R1:W-:Y:S02]  /*5670*/  STL [R1+0xac], R4 ;  /* 0x0000ac0401007387 */ /* 0x0003e40000100800 */
.L_x_32:
[----:B-1----:R-:W1:Y:S02]  /*5680*/  LDC R0, c[0x0][0x28c] ;  /* 0x0000a300ff007b82 */ /* 0x002e640000000800 */
[----:B-1----:R-:W-:-:S13]  /*5690*/  ISETP.GE.AND P0, PT, R0, 0x1, PT ;  /* 0x000000010000780c */ /* 0x002fda0003f06270 */
[----:B------:R-:W-:Y:S05]  /*56a0*/  @!P0 BRA `(.L_x_33) ;  /* 0x0000000000408947 */ /* 0x000fea0003800000 */
[----:B------:R-:W-:-:S06]  /*56b0*/  UISETP.NE.AND UP0, UPT, UR49, 0x3, UPT ;  /* 0x000000033100788c */ /* 0x000fcc000bf05270 */
[----:B------:R-:W-:-:S13]  /*56c0*/  PLOP3.LUT P0, PT, PT, PT, UP0, 0x80, 0x0 ;  /* 0x000000000000781c */ /* 0x000fda0003f0f008 */
[----:B------:R-:W-:Y:S05]  /*56d0*/  @!P0 BRA `(.L_x_34) ;  /* 0x0000000000048947 */ /* 0x000fea0003800000 */
[----:B------:R-:W-:Y:S01]  /*56e0*/  BPT.TRAP 0x1 ;  /* 0x000000040000795c */ /* 0x000fe20000300000 */
.L_x_34:
[----:B------:R-:W-:-:S04]  /*56f0*/  UISETP.LT.AND UP0, UPT, UR52, 0x1, UPT ;  /* 0x000000013400788c */ /* 0x000fc8000bf01270 */
[----:B------:R-:W-:Y:S02]  /*5700*/  USEL UR4, UR52, 0x1, UP0 ;  /* 0x0000000134047887 */ /* 0x000fe40008000000 */
[----:B------:R-:W-:Y:S02]  /*5710*/  UISETP.GT.U32.AND UP0, UPT, UR40, 0x1, UPT ;  /* 0x000000012800788c */ /* 0x000fe4000bf04070 */
[----:B------:R-:W-:-:S04]  /*5720*/  UIADD3 UR4, UR48, UR52, -UR4 ;  /* 0x0000003430047290 */ /* 0x000fc8000fffe804 */
[----:B------:R-:W-:Y:S01]  /*5730*/  USHF.L.U32 UR4, UR4, 0x3, URZ ;  /* 0x0000000304047899 */ /* 0x000fe2000800063f */
[----:B------:R-:W-:-:S03]  /*5740*/  PLOP3.LUT P0, PT, PT, PT, UP0, 0x80, 0x0 ;  /* 0x000000000000781c */ /* 0x000fc60003f0f008 */
[----:B------:R-:W-:-:S04]  /*5750*/  ULOP3.LUT UR4, UR4, 0x38, URZ, 0xc0, !UPT ;  /* 0x0000003804047892 */ /* 0x000fc8000f8ec03f */
[----:B------:R-:W-:-:S04]  /*5760*/  UIADD3 UR4, UR51, 0x40, UR4 ;  /* 0x0000004033047890 */ /* 0x000fc8000fffe004 */
[----:B------:R-:W-:-:S09]  /*5770*/  UPRMT UR4, URZ, 0x654, UR4 ;  /* 0x000006543f047896 */ /* 0x000fd20008000004 */
[----:B------:R-:W-:Y:S01]  /*5780*/  SYNCS.ARRIVE.TRANS64.RED.A1T0 RZ, [UR4], RZ ;  /* 0x000000ffffff79a7 */ /* 0x000fe20008100404 */
[----:B------:R-:W-:Y:S05]  /*5790*/  @P0 BRA `(.L_x_33) ;  /* 0x0000000000040947 */ /* 0x000fea0003800000 */
[----:B------:R-:W-:Y:S01]  /*57a0*/  BPT.TRAP 0x1 ;  /* 0x000000040000795c */ /* 0x000fe20000300000 */
.L_x_33:
[----:B------:R-:W4:Y:S01]  /*57b0*/  LDL R24, [R1+0xd8] ;  /* 0x0000d80001187983 */ /* 0x000f220000100800 */
[----:B------:R-:W-:Y:S02]  /*57c0*/  UIADD3 UR4, UR51, 0x100, URZ ;  /* 0x0000010033047890 */ /* 0x000fe4000fffe03f */
[----:B------:R-:W-:Y:S02]  /*57d0*/  USHF.L.U32 UR45, UR53, 0x7, URZ ;  /* 0x00000007352d7899 */ /* 0x000fe4000800063f */
[----:B------:R-:W-:-:S06]  /*57e0*/  ULOP3.LUT UP0, URZ, UR4, 0x9f, URZ, 0xc0, !UPT ;  /* 0x0000009f043f7892 */ /* 0x000fcc000f80c03f */
[----:B------:R-:W-:Y:S02]  /*57f0*/  PLOP3.LUT P0, PT, PT, PT, UP0, 0x80, 0x0 ;  /* 0x000000000000781c */ /* 0x000fe40003f0f008 */
[----:B----4-:R-:W-:-:S13]  /*5800*/  R2UR UR46, R24 ;  /* 0x00000000182e72ca */ /* 0x010fda00000e0000 */
[----:B------:R-:W-:Y:S01]  /*5810*/  USHF.L.U32 UR46, UR46, 0x8, URZ ;  /* 0x000000082e2e7899 */ /* 0x000fe2000800063f */
[----:B------:R-:W-:Y:S11]  /*5820*/  @!P0 BRA `(.L_x_35) ;  /* 0x0000000000408947 */ /* 0x000ff60003800000 */
[----:B------:R-:W-:Y:S01]  /*5830*/  MOV R14, 0x0 ;  /* 0x00000000000e7802 */ /* 0x000fe20000000f00 */
[----:B------:R-:W-:Y:S01]  /*5840*/  ULDC.64 UR4, c[0x4][0x70] ;  /* 0x01001c0000047ab9 */ /* 0x000fe20000000a00 */
[----:B------:R-:W-:Y:S01]  /*5850*/  ULDC.64 UR6, c[0x4][0x8] ;  /* 0x0100020000067ab9 */ /* 0x000fe20000000a00 */
[----:B---3--:R-:W-:Y:S01]  /*5860*/  MOV R4, UR4 ;  /* 0x0000000400047c02 */ /* 0x008fe20008000f00 */
[----:B------:R-:W-:Y:S01]  /*5870*/  IMAD.U32 R5, RZ, RZ, UR5 ;  /* 0x00000005ff057e24 */ /* 0x000fe2000f8e00ff */
[----:B------:R-:W-:Y:S01]  /*5880*/  ULDC.64 UR4, c[0x4][0x78] ;  /* 0x01001e0000047ab9 */ /* 0x000fe20000000a00 */
[----:B------:R-:W1:Y:S01]  /*5890*/  LDC.64 R14, c[0x4][R14] ;  /* 0x010000000e0e7b82 */ /* 0x000e620000000a00 */
[----:B------:R-:W-:Y:S01]  /*58a0*/  MOV R6, UR4 ;  /* 0x0000000400067c02 */ /* 0x000fe20008000f00 */
[----:B------:R-:W-:Y:S01]  /*58b0*/  IMAD.U32 R7, RZ, RZ, UR5 ;  /* 0x00000005ff077e24 */ /* 0x000fe2000f8e00ff */
[----:B------:R-:W-:Y:S01]  /*58c0*/  MOV R10, UR6 ;  /* 0x00000006000a7c02 */ /* 0x000fe20008000f00 */
[----:B------:R-:W-:Y:S01]  /*58d0*/  IMAD.U32 R11, RZ, RZ, UR7 ;  /* 0x00000007ff0b7e24 */ /* 0x000fe2000f8e00ff */
[----:B------:R-:W-:Y:S01]  /*58e0*/  MOV R8, 0x70 ;  /* 0x0000007000087802 */ /* 0x000fe20000000f00 */
[----:B------:R-:W-:Y:S01]  /*58f0*/  IMAD.MOV.U32 R12, RZ, RZ, 0x1 ;  /* 0x00000001ff0c7424 */ /* 0x000fe200078e00ff */
[----:B------:R-:W-:-:S07]  /*5900*/  MOV R13, RZ ;  /* 0x000000ff000d7202 */ /* 0x000fce0000000f00 */
[----:B------:R-:W-:-:S07]  /*5910*/  LEPC R20, `(.L_x_35) ;  /* 0x000000001014794e */ /* 0x000fce0000000000 */
[----:B-12--5:R-:W-:Y:S05]  /*5920*/  CALL.ABS.NOINC R14 ;  /* 0x000000000e007343 */ /* 0x026fea0003c00000 */
.L_x_35:
[----:B------:R-:W-:-:S04]  /*5930*/  UIADD3 UR4, UR51, 0x4100, URZ ;  /* 0x0000410033047890 */ /* 0x000fc8000fffe03f */
[----:B------:R-:W-:-:S06]  /*5940*/  ULOP3.LUT UP0, URZ, UR4, 0x9f, URZ, 0xc0, !UPT ;  /* 0x0000009f043f7892 */ /* 0x000fcc000f80c03f */
[----:B------:R-:W-:-:S13]  /*5950*/  PLOP3.LUT P0, PT, PT, PT, UP0, 0x80, 0x0 ;  /* 0x000000000000781c */ /* 0x000fda0003f0f008 */
[----:B------:R-:W-:Y:S05]  /*5960*/  @!P0 BRA `(.L_x_36) ;  /* 0x0000000000408947 */ /* 0x000fea0003800000 */
[----:B------:R-:W-:Y:S01]  /*5970*/  MOV R14, 0x0 ;  /* 0x00000000000e7802 */ /* 0x000fe20000000f00 */
[----:B------:R-:W-:Y:S01]  /*5980*/  ULDC.64 UR4, c[0x4][0x70] ;  /* 0x01001c0000047ab9 */ /* 0x000fe20000000a00 */
[----:B------:R-:W-:Y:S01]  /*5990*/  ULDC.64 UR6, c[0x4][0x78] ;  /* 0x01001e0000067ab9 */ /* 0x000fe20000000a00 */
[----:B---3--:R-:W-:Y:S01]  /*59a0*/  IMAD.U32 R4, RZ, RZ, UR4 ;  /* 0x00000004ff047e24 */ /* 0x008fe2000f8e00ff */
[----:B------:R-:W-:Y:S01]  /*59b0*/  MOV R5, UR5 ;  /* 0x0000000500057c02 */ /* 0x000fe20008000f00 */
[----:B------:R-:W-:Y:S01]  /*59c0*/  ULDC.64 UR4, c[0x4][0x10] ;  /* 0x0100040000047ab9 */ /* 0x000fe20000000a00 */
[----:B------:R-:W1:Y:S01]  /*59d0*/  LDC.64 R14, c[0x4][R14] ;  /* 0x010000000e0e7b82 */ /* 0x000e620000000a00 */
[----:B------:R-:W-:Y:S01]  /*59e0*/  IMAD.U32 R6, RZ, RZ, UR6 ;  /* 0x00000006ff067e24 */ /* 0x000fe2000f8e00ff */
[----:B------:R-:W-:Y:S01]  /*59f0*/  MOV R7, UR7 ;  /* 0x0000000700077c02 */ /* 0x000fe20008000f00 */
[----:B------:R-:W-:Y:S01]  /*5a00*/  IMAD.U32 R10, RZ, RZ, UR4 ;  /* 0x00000004ff0a7e24 */ /* 0x000fe2000f8e00ff */
[----:B------:R-:W-:Y:S01]  /*5a10*/  MOV R11, UR5 ;  /* 0x00000005000b7c02 */ /* 0x000fe20008000f00 */
[----:B------:R-:W-:Y:S01]  /*5a20*/  IMAD.MOV.U32 R8, RZ, RZ, 0x70 ;  /* 0x00000070ff087424 */ /* 0x000fe200078e00ff */
[----:B------:R-:W-:Y:S01]  /*5a30*/  MOV R12, 0x1 ;  /* 0x00000001000c7802 */ /* 0x000fe20000000f00 */
[----:B------:R-:W-:-:S07]  /*5a40*/  IMAD.MOV.U32 R13, RZ, RZ, RZ ;  /* 0x000000ffff0d7224 */ /* 0x000fce00078e00ff */
[----:B------:R-:W-:-:S07]  /*5a50*/  LEPC R20, `(.L_x_36) ;  /* 0x000000001014794e */ /* 0x000fce0000000000 */
[----:B-12--5:R-:W-:Y:S05]  /*5a60*/  CALL.ABS.NOINC R14 ;  /* 0x000000000e007343 */ /* 0x026fea0003c00000 */
.L_x_36:
[----:B------:R-:W1:Y:S01]  /*5a70*/  S2R R20, SR_TID.X ;  /* 0x0000000000147919 */ /* 0x000e620000002100 */
[----:B---3--:R-:W3:Y:S01]  /*5a80*/  LDC.64 R4, c[0x0][0x590] ;  /* 0x00016400ff047b82 */ /* 0x008ee20000000a00 */
[----:B------:R-:W-:Y:S01]  /*5a90*/  ULDC UR4, c[0x0][0x284] ;  /* 0x0000a10000047ab9 */ /* 0x000fe20000000800 */
[----:B------:R-:W-:-:S06]  /*5aa0*/  MOV R14, UR53 ;  /* 0x00000035000e7c02 */ /* 0x000fcc0008000f00 */
[----:B------:R-:W4:Y:S01]  /*5ab0*/  LDC R6, c[0x0][0x288] ;  /* 0x0000a200ff067b82 */ /* 0x000f220000000800 */
[----:B---3--:R-:W-:-:S04]  /*5ac0*/  ISETP.NE.U32.AND P2, PT, R4, RZ, PT ;  /* 0x000000ff0400720c */ /* 0x008fc80003f45070 */
[----:B------:R-:W-:Y:S02]  /*5ad0*/  ISETP.NE.AND.EX P2, PT, R5, RZ, PT, P2 ;  /* 0x000000ff0500720c */ /* 0x000fe40003f45320 */
[----:B-1----:R-:W-:Y:S02]  /*5ae0*/  SHF.R.U32.HI R0, RZ, 0x2, R20 ;  /* 0x00000002ff007819 */ /* 0x002fe40000011614 */
[----:B------:R-:W-:Y:S02]  /*5af0*/  LOP3.LUT R13, R20, 0xe0, RZ, 0xc0, !PT ;  /* 0x000000e0140d7812 */ /* 0x000fe400078ec0ff */
[----:B------:R-:W-:Y:S02]  /*5b00*/  LOP3.LUT R15, R0, 0x7, RZ, 0xc0, !PT ;  /* 0x00000007000f7812 */ /* 0x000fe400078ec0ff */
[----:B------:R-:W-:Y:S02]  /*5b10*/  LOP3.LUT R3, R20, 0x3, RZ, 0xc0, !PT ;  /* 0x0000000314037812 */ /* 0x000fe400078ec0ff */
[----:B------:R-:W-:-:S03]  /*5b20*/  SHF.R.U32.HI R0, RZ, 0x1, R13 ;  /* 0x00000001ff007819 */ /* 0x000fc6000001160d */
[----:B----4-:R-:W-:Y:S01]  /*5b30*/  IMAD R3, R3, -0x2, R6 ;  /* 0xfffffffe03037824 */ /* 0x010fe200078e0206 */
[----:B------:R-:W-:-:S03]  /*5b40*/  IADD3 R0, -R0, UR4, -R15 ;  /* 0x0000000400007c10 */ /* 0x000fc6000fffe90f */
[----:B------:R-:W-:Y:S02]  /*5b50*/  IMAD R14, R14, -0x80, R3 ;  /* 0xffffff800e0e7824 */ /* 0x000fe400078e0203 */
[----:B------:R-:W-:Y:S01]  /*5b60*/  IMAD R20, R24, -0x100, R0 ;  /* 0xffffff0018147824 */ /* 0x000fe200078e0200 */
[----:B------:R-:W-:Y:S06]  /*5b70*/  @!P2 BRA `(.L_x_37) ;  /* 0x000000000090a947 */ /* 0x000fec0003800000 */
[----:B------:R-:W-:Y:S02]  /*5b80*/  ULDC.64 UR4, c[0x0][0x588] ;  /* 0x0001620000047ab9 */ /* 0x000fe40000000a00 */
[----:B------:R-:W-:-:S04]  /*5b90*/  ISETP.NE.U32.AND P0, PT, RZ, UR4, PT ;  /* 0x00000004ff007c0c */ /* 0x000fc8000bf05070 */
[----:B------:R-:W-:-:S13]  /*5ba0*/  ISETP.NE.AND.EX P0, PT, RZ, UR5, PT, P0 ;  /* 0x00000005ff007c0c */ /* 0x000fda000bf05300 */
[----:B------:R-:W-:Y:S05]  /*5bb0*/  @!P0 BRA `(.L_x_38) ;  /* 0x0000000000448947 */ /* 0x000fea0003800000 */
[----:B------:R-:W1:Y:S01]  /*5bc0*/  LDC.64 R2, c[0x0][0x588] ;  /* 0x00016200ff027b82 */ /* 0x000e620000000a00 */
[----:B------:R-:W-:-:S04]  /*5bd0*/  IMAD R7, R4, UR47, RZ ;  /* 0x0000002f04077c24 */ /* 0x000fc8000f8e02ff */
[----:B-1----:R-:W-:-:S05]  /*5be0*/  IMAD.WIDE R2, R7, 0x4, R2 ;  /* 0x0000000407027825 */ /* 0x002fca00078e0202 */
[----:B------:R1:W3:Y:S01]  /*5bf0*/  LDG.E R8, desc[UR58][R2.64] ;  /* 0x0000003a02087981 */ /* 0x0002e2000c1e1900 */
[----:B------:R-:W-:Y:S01]  /*5c00*/  IMAD.MOV.U32 R0, RZ, RZ, 0x1 ;  /* 0x00000001ff007424 */ /* 0x000fe200078e00ff */
[----:B------:R-:W-:Y:S01]  /*5c10*/  MOV R6, 0x1 ;  /* 0x0000000100067802 */ /* 0x000fe20000000f00 */
[----:B------:R-:W-:-:S03]  /*5c20*/  IMAD.MOV.U32 R7, RZ, RZ, 0x1 ;  /* 0x00000001ff077424 */ /* 0x000fc600078e00ff */
[----:B-1----:R-:W-:Y:S02]  /*5c30*/  PRMT R3, R0, 0x7610, R3 ;  /* 0x0000761000037816 */ /* 0x002fe40000000003 */
[----:B------:R-:W-:Y:S02]  /*5c40*/  PRMT R2, R6, 0x7610, R2 ;  /* 0x0000761006027816 */ /* 0x000fe40000000002 */
[----:B------:R-:W-:Y:S01]  /*5c50*/  PRMT R0, R7, 0x7610, R0 ;  /* 0x0000761007007816 */ /* 0x000fe20000000000 */
[----:B------:R-:W-:Y:S04]  /*5c60*/  STL.S16 [R1+0xd4], R3 ;  /* 0x0000d40301007387 */ /* 0x000fe80000100600 */
[----:B---3--:R-:W-:Y:S04]  /*5c70*/  STL [R1+0xbc], R8 ;  /* 0x0000bc0801007387 */ /* 0x008fe80000100800 */
[----:B------:R1:W-:Y:S04]  /*5c80*/  STL.S16 [R1+0xd0], R2 ;  /* 0x0000d00201007387 */ /* 0x0003e80000100600 */
[----:B------:R3:W-:Y:S04]  /*5c90*/  STL.S16 [R1+0xcc], R0 ;  /* 0x0000cc0001007387 */ /* 0x0007e80000100600 */
[----:B------:R3:W-:Y:S01]  /*5ca0*/  STL [R1+0xc8], R8 ;  /* 0x0000c80801007387 */ /* 0x0007e20000100800 */
[----:B-1----:R-:W-:Y:S01]  /*5cb0*/  MOV R2, R8 ;  /* 0x0000000800027202 */ /* 0x002fe20000000f00 */
[----:B------:R-:W-:Y:S06]  /*5cc0*/  BRA `(.L_x_37) ;  /* 0x00000000003c7947 */ /* 0x000fec0003800000 */
.L_x_38:
[----:B------:R-:W-:Y:S01]  /*5cd0*/  IMAD.MOV.U32 R0, RZ, RZ, 0x1 ;  /* 0x00000001ff007424 */ /* 0x000fe200078e00ff */
[----:B------:R-:W-:Y:S01]  /*5ce0*/  MOV R2, 0x1 ;  /* 0x0000000100027802 */ /* 0x000fe20000000f00 */
[----:B------:R-:W-:Y:S01]  /*5cf0*/  IMAD.MOV.U32 R3, RZ, RZ, 0x1 ;  /* 0x00000001ff037424 */ /* 0x000fe200078e00ff */
[----:B------:R-:W-:Y:S02]  /*5d00*/  ULDC UR4, c[0x0][0x580] ;  /* 0x0001600000047ab9 */ /* 0x000fe40000000800 */
[----:B------:R-:W-:Y:S02]  /*5d10*/  PRMT R6, R0, 0x7610, R6 ;  /* 0x0000761000067816 */ /* 0x000fe40000000006 */
[----:B------:R-:W-:Y:S02]  /*5d20*/  PRMT R0, R2, 0x7610, R0 ;  /* 0x0000761002007816 */ /* 0x000fe40000000000 */
[----:B------:R-:W-:Y:S01]  /*5d30*/  PRMT R2, R3, 0x7610, R2 ;  /* 0x0000761003027816 */ /* 0x000fe20000000002 */
[----:B------:R-:W-:Y:S01]  /*5d40*/  STL.S16 [R1+0xd4], R6 ;  /* 0x0000d40601007387 */ /* 0x000fe20000100600 */
[----:B------:R-:W-:-:S03]  /*5d50*/  MOV R3, UR4 ;  /* 0x0000000400037c02 */ /* 0x000fc60008000f00 */
[----:B------:R1:W-:Y:S04]  /*5d60*/  STL.S16 [R1+0xd0], R0 ;  /* 0x0000d00001007387 */ /* 0x0003e80000100600 */
[----:B------:R3:W-:Y:S04]  /*5d70*/  STL.S16 [R1+0xcc], R2 ;  /* 0x0000cc0201007387 */ /* 0x0007e80000100600 */
[----:B------:R4:W-:Y:S01]  /*5d80*/  STL [R1+0xbc], R3 ;  /* 0x0000bc0301007387 */ /* 0x0009e20000100800 */
[----:B-1----:R-:W-:Y:S01]  /*5d90*/  IMAD.U32 R0, RZ, RZ, UR4 ;  /* 0x00000004ff007e24 */ /* 0x002fe2000f8e00ff */
[----:B---3--:R-:W-:-:S04]  /*5da0*/  MOV R2, UR4 ;  /* 0x0000000400027c02 */ /* 0x008fc80008000f00 */
[----:B------:R4:W-:Y:S03]  /*5db0*/  STL [R1+0xc8], R0 ;  /* 0x0000c80001007387 */ /* 0x0009e60000100800 */
.L_x_37:
[----:B------:R-:W1:Y:S02]  /*5dc0*/  LDC.64 R6, c[0x0][0x5b0] ;  /* 0x00016c00ff067b82 */ /* 0x000e640000000a00 */
[----:B-1----:R-:W-:-:S04]  /*5dd0*/  ISETP.NE.U32.AND P0, PT, R6, RZ, PT ;  /* 0x000000ff0600720c */ /* 0x002fc80003f05070 */
[----:B------:R-:W-:-:S13]  /*5de0*/  ISETP.NE.AND.EX P0, PT, R7, RZ, PT, P0 ;  /* 0x000000ff0700720c */ /* 0x000fda0003f05300 */
[----:B------:R-:W-:Y:S05]  /*5df0*/  @!P0 BRA `(.L_x_39) ;  /* 0x00000000002c8947 */ /* 0x000fea0003800000 */
[----:B------:R-:W-:Y:S02]  /*5e00*/  ULDC.64 UR4, c[0x0][0x5a8] ;  /* 0x00016a0000047ab9 */ /* 0x000fe40000000a00 */
[----:B------:R-:W-:-:S04]  /*5e10*/  ISETP.NE.U32.AND P0, PT, RZ, UR4, PT ;  /* 0x00000004ff007c0c */ /* 0x000fc8000bf05070 */
[----:B------:R-:W-:-:S13]  /*5e20*/  ISETP.NE.AND.EX P0, PT, RZ, UR5, PT, P0 ;  /* 0x00000005ff007c0c */ /* 0x000fda000bf05300 */
[----:B------:R-:W-:Y:S05]  /*5e30*/  @!P0 BRA `(.L_x_40) ;  /* 0x0000000000148947 */ /* 0x000fea0003800000 */
[----:B---3--:R-:W1:Y:S01]  /*5e40*/  LDC.64 R8, c[0x0][0x5a8] ;  /* 0x00016a00ff087b82 */ /* 0x008e620000000a00 */
[----:B------:R-:W-:-:S04]  /*5e50*/  IMAD R7, R6, UR47, RZ ;  /* 0x0000002f06077c24 */ /* 0x000fc8000f8e02ff */
[----:B-1----:R-:W-:-:S05]  /*5e60*/  IMAD.WIDE R6, R7, 0x4, R8 ;  /* 0x0000000407067825 */ /* 0x002fca00078e0208 */
[----:B-----5:R1:W5:Y:S01]  /*5e70*/  LDG.E R16, desc[UR58][R6.64] ;  /* 0x0000003a06107981 */ /* 0x020362000c1e1900 */
[----:B------:R-:W-:Y:S05]  /*5e80*/  BRA `(.L_x_39) ;  /* 0x0000000000087947 */ /* 0x000fea0003800000 */
.L_x_40:
[----:B------:R-:W-:Y:S02]  /*5e90*/  ULDC UR4, c[0x0][0x5a0] ;  /* 0x0001680000047ab9 */ /* 0x000fe40000000800 */
[----:B-----5:R-:W-:-:S07]  /*5ea0*/  IMAD.U32 R16, RZ, RZ, UR4 ;  /* 0x00000004ff107e24 */ /* 0x020fce000f8e00ff */
.L_x_39:
[----:B---34-:R-:W3:Y:S01]  /*5eb0*/  LDL R0, [R1+0xcc] ;  /* 0x0000cc0001007983 */ /* 0x018ee20000100800 */
[----:B-1----:R-:W1:Y:S01]  /*5ec0*/  LDC.64 R6, c[0x0][0x5c0] ;  /* 0x00017000ff067b82 */ /* 0x002e620000000a00 */
[----:B------:R-:W-:Y:S02]  /*5ed0*/  ULDC.64 UR4, c[0x0][0x588] ;  /* 0x0001620000047ab9 */ /* 0x000fe40000000a00 */
[----:B------:R-:W4:Y:S04]  /*5ee0*/  LDL.LU R8, [R1+0xc8] ;  /* 0x0000c80001087983 */ /* 0x000f280000300800 */
[----:B------:R-:W2:Y:S01]  /*5ef0*/  LDL R3, [R1+0xbc] ;  /* 0x0000bc0001037983 */ /* 0x000ea20000100800 */
[----:B------:R-:W1:Y:S01]  /*5f00*/  LDC R11, c[0x0][0x5c8] ;  /* 0x00017200ff0b7b82 */ /* 0x000e620000000800 */
[----:B------:R-:W-:-:S02]  /*5f10*/  ISETP.NE.U32.AND P4, PT, RZ, UR4, PT ;  /* 0x00000004ff007c0c */ /* 0x000fc4000bf85070 */
[----:B------:R-:W-:Y:S02]  /*5f20*/  ISETP.EQ.U32.AND P3, PT, R4, RZ, PT ;  /* 0x000000ff0400720c */ /* 0x000fe40003f62070 */
[----:B------:R-:W-:Y:S02]  /*5f30*/  ISETP.NE.AND.EX P4, PT, RZ, UR5, PT, P4 ;  /* 0x00000005ff007c0c */ /* 0x000fe4000bf85340 */
[----:B------:R-:W-:Y:S02]  /*5f40*/  PLOP3.LUT P1, PT, PT, PT, PT, 0x8, 0x0 ;  /* 0x000000000000781c */ /* 0x000fe40003f2e170 */
[----:B------:R-:W-:Y:S02]  /*5f50*/  ISETP.EQ.OR.EX P3, PT, R5, RZ, !P4, P3 ;  /* 0x000000ff0500720c */ /* 0x000fe40006762730 */
[----:B------:R-:W-:Y:S02]  /*5f60*/  PLOP3.LUT P4, PT, P4, PT, PT, 0x8, 0x0 ;  /* 0x000000000000781c */ /* 0x000fe4000278e170 */
[----:B-1----:R-:W-:-:S04]  /*5f70*/  ISETP.NE.U32.AND P0, PT, R6, RZ, PT ;  /* 0x000000ff0600720c */ /* 0x002fc80003f05070 */
[----:B------:R-:W-:-:S04]  /*5f80*/  ISETP.NE.AND.EX P0, PT, R7, RZ, PT, P0 ;  /* 0x000000ff0700720c */ /* 0x000fc80003f05300 */
[----:B------:R-:W-:Y:S02]  /*5f90*/  FSEL R11, R11, RZ, !P0 ;  /* 0x000000ff0b0b7208 */ /* 0x000fe40004000000 */
[----:B---3--:R-:W-:-:S04]  /*5fa0*/  LOP3.LUT P5, RZ, R0, 0xff, RZ, 0xc0, !PT ;  /* 0x000000ff00ff7812 */ /* 0x008fc800078ac0ff */
[-C--:B----4-:R-:W-:Y:S02]  /*5fb0*/  FSEL R0, R2, R8.reuse, !P5 ;  /* 0x0000000802007208 */ /* 0x090fe40006800000 */
[C---:B--2---:R-:W-:Y:S02]  /*5fc0*/  FSEL R8, R3.reuse, R8, !P2 ;  /* 0x0000000803087208 */ /* 0x044fe40005000000 */
[----:B------:R-:W-:-:S03]  /*5fd0*/  FSEL R0, R3, R0, !P2 ;  /* 0x0000000003007208 */ /* 0x000fc60005000000 */
[----:B------:R1:W-:Y:S01]  /*5fe0*/  STL [R1+0xc8], R8 ;  /* 0x0000c80801007387 */ /* 0x0003e20000100800 */
[----:B------:R-:W-:Y:S05]  /*5ff0*/  @!P3 BRA `(.L_x_41) ;  /* 0x000000000048b947 */ /* 0x000fea0003800000 */
[----:B------:R-:W-:Y:S04]  /*6000*/  BSSY B0, `(.L_x_41) ;  /* 0x0000011000007945 */ /* 0x000fe80003800000 */
[----:B------:R-:W-:Y:S05]  /*6010*/  @!P2 BRA `(.L_x_42) ;  /* 0x000000000030a947 */ /* 0x000fea0003800000 */
[----:B-1----:R-:W2:Y:S01]  /*6020*/  LDL R8, [R1+0xd0] ;  /* 0x0000d00001087983 */ /* 0x002ea20000100800 */
[----:B------:R-:W-:Y:S02]  /*6030*/  PRMT R5, RZ, 0x7610, R5 ;  /* 0x00007610ff057816 */ /* 0x000fe40000000005 */
[----:B------:R-:W-:-:S03]  /*6040*/  PLOP3.LUT P1, PT, P4, PT, PT, 0x80, 0x0 ;  /* 0x000000000000781c */ /* 0x000fc6000272f070 */
[----:B------:R3:W-:Y:S01]  /*6050*/  STL.S16 [R1+0xcc], R5 ;  /* 0x0000cc0501007387 */ /* 0x0007e20000100600 */
[----:B--2---:R-:W-:-:S13]  /*6060*/  LOP3.LUT P3, RZ, R8, 0xff, RZ, 0xc0, !PT ;  /* 0x000000ff08ff7812 */ /* 0x004fda000786c0ff */
[----:B---3--:R-:W-:Y:S05]  /*6070*/  @!P3 BRA `(.L_x_43) ;  /* 0x000000000024b947 */ /* 0x008fea0003800000 */
[----:B------:R-:W-:Y:S01]  /*6080*/  PRMT R4, R8, 0x7610, R4 ;  /* 0x0000761008047816 */ /* 0x000fe20000000004 */
[----:B------:R3:W-:Y:S01]  /*6090*/  STL [R1+0xc8], R3 ;  /* 0x0000c80301007387 */ /* 0x0007e20000100800 */
[----:B------:R-:W-:Y:S02]  /*60a0*/  FSETP.EQ.AND P1, PT, R3, RZ, PT ;  /* 0x000000ff0300720b */ /* 0x000fe40003f22000 */
[----:B------:R-:W-:Y:S01]  /*60b0*/  MOV R0, R3 ;  /* 0x0000000300007202 */ /* 0x000fe20000000f00 */
[----:B------:R3:W-:Y:S01]  /*60c0*/  STL.S16 [R1+0xcc], R4 ;  /* 0x0000cc0401007387 */ /* 0x0007e20000100600 */
[----:B------:R-:W-:Y:S09]  /*60d0*/  BRA `(.L_x_43) ;  /* 0x00000000000c7947 */ /* 0x000ff20003800000 */
.L_x_42:
[----:B------:R2:W-:Y:S01]  /*60e0*/  STL [R1+0xc8], R3 ;  /* 0x0000c80301007387 */ /* 0x0005e20000100800 */
[----:B------:R-:W-:Y:S01]  /*60f0*/  FSETP.EQ.AND P1, PT, R3, RZ, PT ;  /* 0x000000ff0300720b */ /* 0x000fe20003f22000 */
[----:B------:R-:W-:-:S12]  /*6100*/  IMAD.MOV.U32 R0, RZ, RZ, R3 ;  /* 0x000000ffff007224 */ /* 0x000fd800078e0003 */
.L_x_43:
[----:B------:R-:W-:Y:S05]  /*6110*/  BSYNC B0 ;  /* 0x0000000000007941 */ /* 0x000fea0003800000 */
.L_x_41:
[----:B------:R-:W-:Y:S04]  /*6120*/  BSSY B0, `(.L_x_44) ;  /* 0x0000014000007945 */ /* 0x000fe80003800000 */
[----:B------:R-:W-:Y:S05]  /*6130*/  @!P2 BRA `(.L_x_45) ;  /* 0x00000000003ca947 */ /* 0x000fea0003800000 */
[----:B------:R-:W4:Y:S01]  /*6140*/  LDL R5, [R1+0xd4] ;  /* 0x0000d40001057983 */ /* 0x000f220000100800 */
[----:B-1----:R-:W-:Y:S02]  /*6150*/  PRMT R8, RZ, 0x7610, R8 ;  /* 0x00007610ff087816 */ /* 0x002fe40000000008 */
[----:B------:R-:W-:-:S03]  /*6160*/  PRMT R9, RZ, 0x7610, R9 ;  /* 0x00007610ff097816 */ /* 0x000fc60000000009 */
[----:B------:R1:W-:Y:S04]  /*6170*/  STL.S16 [R1+0xcc], R8 ;  /* 0x0000cc0801007387 */ /* 0x0003e80000100600 */
[----:B------:R1:W-:Y:S01]  /*6180*/  STL.S16 [R1+0xd0], R9 ;  /* 0x0000d00901007387 */ /* 0x0003e20000100600 */
[----:B----4-:R-:W-:-:S13]  /*6190*/  LOP3.LUT P2, RZ, R5, 0xff, RZ, 0xc0, !PT ;  /* 0x000000ff05ff7812 */ /* 0x010fda000784c0ff */
[----:B-1----:R-:W-:Y:S05]  /*61a0*/  @!P2 BRA `(.L_x_46) ;  /* 0x00000000002ca947 */ /* 0x002fea0003800000 */
[C---:B------:R-:W-:Y:S01]  /*61b0*/  PRMT R0, R5.reuse, 0x7610, R0 ;  /* 0x0000761005007816 */ /* 0x040fe20000000000 */
[----:B------:R-:W-:Y:S01]  /*61c0*/  STL [R1+0xc8], R3 ;  /* 0x0000c80301007387 */ /* 0x000fe20000100800 */
[----:B---3--:R-:W-:Y:S02]  /*61d0*/  PRMT R4, R5, 0x7610, R4 ;  /* 0x0000761005047816 */ /* 0x008fe40000000004 */
[----:B------:R-:W-:Y:S01]  /*61e0*/  FSETP.EQ.AND P4, PT, R3, RZ, PT ;  /* 0x000000ff0300720b */ /* 0x000fe20003f82000 */
[----:B------:R1:W-:Y:S04]  /*61f0*/  STL.S16 [R1+0xd0], R0 ;  /* 0x0000d00001007387 */ /* 0x0003e80000100600 */
[----:B------:R4:W-:Y:S01]  /*6200*/  STL.S16 [R1+0xcc], R4 ;  /* 0x0000cc0401007387 */ /* 0x0009e20000100600 */
[----:B-1----:R-:W-:Y:S01]  /*6210*/  MOV R0, R3 ;  /* 0x0000000300007202 */ /* 0x002fe20000000f00 */
[----:B------:R-:W-:Y:S06]  /*6220*/  BRA `(.L_x_46) ;  /* 0x00000000000c7947 */ /* 0x000fec0003800000 */
.L_x_45:
[----:B------:R4:W-:Y:S01]  /*6230*/  STL [R1+0xc8], R3 ;  /* 0x0000c80301007387 */ /* 0x0009e20000100800 */
[----:B------:R-:W-:Y:S01]  /*6240*/  FSETP.EQ.AND P4, PT, R3, RZ, PT ;  /* 0x000000ff0300720b */ /* 0x000fe20003f82000 */
[----:B------:R-:W-:-:S12]  /*6250*/  IMAD.MOV.U32 R0, RZ, RZ, R3 ;  /* 0x000000ffff007224 */ /* 0x000fd800078e0003 */
.L_x_46:
[----:B------:R-:W-:Y:S05]  /*6260*/  BSYNC B0 ;  /* 0x0000000000007941 */ /* 0x000fea0003800000 */
.L_x_44:
[-C--:B------:R-:W-:Y:S01]  /*6270*/  MOV R5, R11.reuse ;  /* 0x0000000b00057202 */ /* 0x080fe20000000f00 */
[----:B------:R-:W-:Y:S01]  /*6280*/  IMAD.MOV.U32 R9, RZ, RZ, R11 ;  /* 0x000000ffff097224 */ /* 0x000fe200078e000b */
[----:B------:R-:W-:Y:S01]  /*6290*/  MOV R12, RZ ;  /* 0x000000ff000c7202 */ /* 0x000fe20000000f00 */
[----:B------:R-:W-:Y:S01]  /*62a0*/  IMAD.MOV.U32 R10, RZ, RZ, RZ ;  /* 0x000000ffff0a7224 */ /* 0x000fe200078e00ff */
[----:B--234-:R-:W-:Y:S01]  /*62b0*/  MOV R3, R11 ;  /* 0x0000000b00037202 */ /* 0x01cfe20000000f00 */
[----:B------:R-:W-:Y:S06]  /*62c0*/  @!P0 BRA `(.L_x_47) ;  /* 0x0000000000888947 */ /* 0x000fec0003800000 */
[----:B-1----:R-:W1:Y:S01]  /*62d0*/  LDC.64 R8, c[0x0][0x5d0] ;  /* 0x00017400ff087b82 */ /* 0x002e620000000a00 */
[----:B------:R-:W-:Y:S01]  /*62e0*/  SHF.R.U32.HI R13, RZ, 0x5, R13 ;  /* 0x00000005ff0d7819 */ /* 0x000fe2000001160d */
[----:B------:R-:W-:Y:S01]  /*62f0*/  USHF.R.S32.HI UR4, URZ, 0x1f, UR47 ;  /* 0x0000001f3f047899 */ /* 0x000fe2000801142f */
[----:B------:R-:W-:Y:S01]  /*6300*/  ISETP.GE.AND P0, PT, R14, 0x1, PT ;  /* 0x000000010e00780c */ /* 0x000fe20003f06270 */
[----:B------:R-:W-:Y:S02]  /*6310*/  IMAD.MOV.U32 R3, RZ, RZ, RZ ;  /* 0x000000ffff037224 */ /* 0x000fe400078e00ff */
[----:B------:R-:W-:Y:S01]  /*6320*/  IMAD.SHL.U32 R4, R13, 0x10, RZ ;  /* 0x000000100d047824 */ /* 0x000fe200078e00ff */
[C---:B------:R-:W-:Y:S02]  /*6330*/  ISETP.LT.OR P2, PT, R20.reuse, 0x9, !P0 ;  /* 0x000000091400780c */ /* 0x040fe40004741670 */
[----:B------:R-:W-:Y:S02]  /*6340*/  ISETP.LT.OR P5, PT, R20, 0x1, !P0 ;  /* 0x000000011400780c */ /* 0x000fe400047a1670 */
[----:B------:R-:W-:-:S04]  /*6350*/  LOP3.LUT R4, R4, 0xfffffff0, R15, 0xe2, !PT ;  /* 0xfffffff004047812 */ /* 0x000fc800078ee20f */
[----:B------:R-:W-:-:S04]  /*6360*/  IADD3 R4, R4, UR46, RZ ;  /* 0x0000002e04047c10 */ /* 0x000fc8000fffe0ff */
[--C-:B------:R-:W-:Y:S01]  /*6370*/  SHF.R.S32.HI R5, RZ, 0x1f, R4.reuse ;  /* 0x0000001fff057819 */ /* 0x100fe20000011404 */
[C---:B-1----:R-:W-:Y:S02]  /*6380*/  IMAD R14, R8.reuse, UR4, RZ ;  /* 0x00000004080e7c24 */ /* 0x042fe4000f8e02ff */
[----:B------:R-:W-:-:S04]  /*6390*/  IMAD.WIDE.U32 R4, R8, UR47, R4 ;  /* 0x0000002f08047c25 */ /* 0x000fc8000f8e0004 */
[----:B------:R-:W-:Y:S01]  /*63a0*/  IMAD R9, R9, UR47, R14 ;  /* 0x0000002f09097c24 */ /* 0x000fe2000f8e020e */
[----:B------:R-:W-:-:S04]  /*63b0*/  IADD3 R4, P3, R4, R6, RZ ;  /* 0x0000000604047210 */ /* 0x000fc80007f7e0ff */
[----:B------:R-:W-:Y:S02]  /*63c0*/  IADD3.X R5, R7, R5, R9, P3, !PT ;  /* 0x0000000507057210 */ /* 0x000fe40001ffe409 */
[----:B------:R-:W-:-:S03]  /*63d0*/  ISETP.LT.OR P3, PT, R20, 0x81, !P0 ;  /* 0x000000811400780c */ /* 0x000fc60004761670 */
[----:B------:R-:W2:Y:S04]  /*63e0*/  @!P2 LDG.E.U8 R6, desc[UR58][R4.64+0x8] ;  /* 0x0000083a0406a981 */ /* 0x000ea8000c1e1100 */
[----:B------:R-:W3:Y:S01]  /*63f0*/  @!P5 LDG.E.U8 R3, desc[UR58][R4.64] ;  /* 0x0000003a0403d981 */ /* 0x000ee2000c1e1100 */
[----:B------:R-:W-:-:S05]  /*6400*/  ISETP.LT.OR P0, PT, R20, 0x89, !P0 ;  /* 0x000000891400780c */ /* 0x000fca0004701670 */
[----:B------:R-:W4:Y:S08]  /*6410*/  @!P3 LDG.E.U8 R7, desc[UR58][R4.64+0x80] ;  /* 0x0000803a0407b981 */ /* 0x000f30000c1e1100 */
[----:B------:R-:W4:Y:S01]  /*6420*/  @!P0 LDG.E.U8 R8, desc[UR58][R4.64+0x88] ;  /* 0x0000883a04088981 */ /* 0x000f22000c1e1100 */
[----:B--2---:R-:W-:-:S04]  /*6430*/  @!P2 SHF.L.U32 R6, R6, 0x8, RZ ;  /* 0x000000080606a819 */ /* 0x004fc800000006ff */
[----:B---3--:R-:W-:-:S04]  /*6440*/  @!P2 LOP3.LUT R3, R3, R6, RZ, 0xfc, !PT ;  /* 0x000000060303a212 */ /* 0x008fc800078efcff */
[----:B------:R-:W-:-:S05]  /*6450*/  @!P3 LOP3.LUT R6, R3, 0xff00ffff, RZ, 0xc0, !PT ;  /* 0xff00ffff0306b812 */ /* 0x000fca00078ec0ff */
[----:B----4-:R-:W-:-:S05]  /*6460*/  @!P3 IMAD R3, R7, 0x10000, R6 ;  /* 0x000100000703b824 */ /* 0x010fca00078e0206 */
[----:B------:R-:W-:-:S04]  /*6470*/  @!P0 LOP3.LUT R7, R3, 0xffffff, RZ, 0xc0, !PT ;  /* 0x00ffffff03078812 */ /* 0x000fc800078ec0ff */
[----:B------:R-:W-:-:S04]  /*6480*/  @!P0 PRMT R3, R8, 0x654, R7 ;  /* 0x0000065408038816 */ /* 0x000fc80000000007 */
[-C--:B------:R-:W-:Y:S02]  /*6490*/  F2FP.F16.E4M3.UNPACK_B R5, R3.reuse ;  /* 0x00000003ff05723e */ /* 0x080fe400020006ff */
[----:B------:R-:W-:-:S03]  /*64a0*/  F2FP.F16.E4M3.UNPACK_B R6, R3.H1 ;  /* 0x00000003ff06723e */ /* 0x000fc600030006ff */
[--C-:B------:R-:W-:Y:S02]  /*64b0*/  HADD2.F32 R3, -RZ, R5.reuse.H0_H0 ;  /* 0x20000005ff037230 */ /* 0x100fe40000004100 */
[----:B------:R-:W-:Y:S02]  /*64c0*/  HADD2.F32 R9, -RZ, R5.H1_H1 ;  /* 0x30000005ff097230 */ /* 0x000fe40000004100 */
[--C-:B------:R-:W-:Y:S02]  /*64d0*/  HADD2.F32 R5, -RZ, R6.reuse.H0_H0 ;  /* 0x20000006ff057230 */ /* 0x100fe40000004100 */
[----:B------:R-:W-:-:S07]  /*64e0*/  HADD2.F32 R11, -RZ, R6.H1_H1 ;  /* 0x30000006ff0b7230 */ /* 0x000fce0000004100 */
.L_x_47:
[----:B------:R-:W-:Y:S01]  /*64f0*/  BSSY B0, `(.L_x_48) ;  /* 0x0000049000007945 */ /* 0x000fe20003800000 */
[----:B------:R-:W-:Y:S01]  /*6500*/  MOV R6, RZ ;  /* 0x000000ff00067202 */ /* 0x000fe20000000f00 */
[----:B------:R-:W-:Y:S02]  /*6510*/  IMAD.MOV.U32 R4, RZ, RZ, RZ ;  /* 0x000000ffff047224 */ /* 0x000fe400078e00ff */
[----:B------:R-:W-:Y:S05]  /*6520*/  @P1 BRA `(.L_x_49) ;  /* 0x0000000400141947 */ /* 0x000fea0003800000 */
[----:B------:R-:W-:-:S04]  /*6530*/  MOV R4, UR50 ;  /* 0x0000003200047c02 */ /* 0x000fc80008000f00 */
[----:B------:R-:W-:-:S13]  /*6540*/  ISETP.NE.AND P2, PT, R4, 0x3, PT ;  /* 0x000000030400780c */ /* 0x000fda0003f45270 */
[----:B------:R-:W-:Y:S05]  /*6550*/  @!P2 BRA `(.L_x_50) ;  /* 0x000000000004a947 */ /* 0x000fea0003800000 */
[----:B------:R-:W-:Y:S01]  /*6560*/  BPT.TRAP 0x1 ;  /* 0x000000040000795c */ /* 0x000fe20000300000 */
.L_x_50:
[----:B------:R-:W2:Y:S04]  /*6570*/  LDL R6, [R1+0xb4] ;  /* 0x0000b40001067983 */ /* 0x000ea80000100800 */
[----:B------:R-:W3:Y:S01]  /*6580*/  LDL R4, [R1+0xb8] ;  /* 0x0000b80001047983 */ /* 0x000ee20000100800 */
[----:B------:R-:W-:Y:S01]  /*6590*/  BSSY B1, `(.L_x_51) ;  /* 0x0000007000017945 */ /* 0x000fe20003800000 */
[----:B------:R-:W-:Y:S01]  /*65a0*/  IMAD.MOV.U32 R12, RZ, RZ, RZ ;  /* 0x000000ffff0c7224 */ /* 0x000fe200078e00ff */
[----:B------:R-:W-:Y:S02]  /*65b0*/  MOV R10, RZ ;  /* 0x000000ff000a7202 */ /* 0x000fe40000000f00 */
[----:B--2---:R-:W-:Y:S02]  /*65c0*/  LEA R25, R6, UR51, 0x3 ;  /* 0x0000003306197c11 */ /* 0x004fe4000f8e18ff */
[----:B---3--:R-:W-:-:S04]  /*65d0*/  SHF.L.U32 R4, R4, 0x1f, RZ ;  /* 0x0000001f04047819 */ /* 0x008fc800000006ff */
[----:B------:R-:W2:Y:S02]  /*65e0*/  SYNCS.PHASECHK.TRANS64.TRYWAIT P0, [R25+URZ+0x80], R4 ;  /* 0x00008004190075a7 */ /* 0x000ea4000800017f */
[----:B--2---:R-:W-:Y:S05]  /*65f0*/  @!P0 BRA `(.L_x_52) ;  /* 0x0000008800cc8947 */ /* 0x004fea0003800000 */
.L_x_240:
[----:B------:R-:W-:Y:S05]  /*6600*/  BSYNC B1 ;  /* 0x0000000000017941 */ /* 0x000fea0003800000 */
.L_x_51:
[----:B------:R3:W5:Y:S01]  /*6610*/  LDL R20, [R1+0xb4] ;  /* 0x0000b40001147983 */ /* 0x0007620000100800 */
[----:B------:R-:W-:Y:S01]  /*6620*/  BSSY B1, `(.L_x_53) ;  /* 0x0000021000017945 */ /* 0x000fe20003800000 */
[----:B------:R-:W-:Y:S01]  /*6630*/  IMAD.MOV.U32 R6, RZ, RZ, RZ ;  /* 0x000000ffff067224 */ /* 0x000fe200078e00ff */
[----:B--2---:R-:W-:Y:S02]  /*6640*/  MOV R4, RZ ;  /* 0x000000ff00047202 */ /* 0x004fe40000000f00 */
[----:B------:R-:W-:Y:S05]  /*6650*/  @P4 BRA `(.L_x_54) ;  /* 0x0000000000744947 */ /* 0x000fea0003800000 */
[----:B-1----:R-:W1:Y:S02]  /*6660*/  S2R R8, SR_TID.X ;  /* 0x0000000000087919 */ /* 0x002e640000002100 */
[C---:B-1----:R-:W-:Y:S01]  /*6670*/  IMAD.SHL.U32 R4, R8.reuse, 0x10, RZ ;  /* 0x0000001008047824 */ /* 0x042fe200078e00ff */
[C---:B------:R-:W-:Y:S01]  /*6680*/  SHF.L.U32 R7, R8.reuse, 0x1, RZ ;  /* 0x0000000108077819 */ /* 0x040fe200000006ff */
[----:B------:R-:W-:-:S03]  /*6690*/  IMAD.SHL.U32 R13, R8, 0x8, RZ ;  /* 0x00000008080d7824 */ /* 0x000fc600078e00ff */
[----:B------:R-:W-:Y:S02]  /*66a0*/  LOP3.LUT R4, R4, 0xe00, RZ, 0xc0, !PT ;  /* 0x00000e0004047812 */ /* 0x000fe400078ec0ff */
[----:B------:R-:W-:Y:S02]  /*66b0*/  LOP3.LUT R6, R13, 0x80, RZ, 0xc0, !PT ;  /* 0x000000800d067812 */ /* 0x000fe400078ec0ff */
[----:B------:R-:W-:Y:S02]  /*66c0*/  LOP3.LUT R4, R4, 0x6, R7, 0xf8, !PT ;  /* 0x0000000604047812 */ /* 0x000fe400078ef807 */
[--C-:B------:R-:W-:Y:S02]  /*66d0*/  LOP3.LUT R7, R6, 0x10, R8.reuse, 0xf8, !PT ;  /* 0x0000001006077812 */ /* 0x100fe400078ef808 */
[----:B------:R-:W-:Y:S02]  /*66e0*/  LOP3.LUT R4, R4, 0x60, R13, 0xf8, !PT ;  /* 0x0000006004047812 */ /* 0x000fe400078ef80d */
[----:B------:R-:W-:-:S02]  /*66f0*/  SHF.R.U32.HI R6, RZ, 0x4, R8 ;  /* 0x00000004ff067819 */ /* 0x000fc40000011608 */
[----:B------:R-:W-:Y:S02]  /*6700*/  LOP3.LUT R4, R4, R7, RZ, 0xfc, !PT ;  /* 0x0000000704047212 */ /* 0x000fe400078efcff */
[----:B------:R-:W-:Y:S02]  /*6710*/  LOP3.LUT P0, RZ, R6, 0x1, RZ, 0xc0, !PT ;  /* 0x0000000106ff7812 */ /* 0x000fe4000780c0ff */
[----:B-----5:R-:W-:-:S05]  /*6720*/  LEA R4, R20, R4, 0xc ;  /* 0x0000000414047211 */ /* 0x020fca00078e60ff */
[----:B------:R-:W-:Y:S01]  /*6730*/  VIADD R6, R4, UR51 ;  /* 0x0000003304067c36 */ /* 0x000fe20008000000 */
[----:B------:R-:W-:Y:S03]  /*6740*/  LDS.U16 R8, [R4+UR51+0x208] ;  /* 0x0002083304087984 */ /* 0x000fe60008000400 */
[C---:B------:R-:W-:Y:S01]  /*6750*/  VIADD R10, R6.reuse, 0x110 ;  /* 0x00000110060a7836 */ /* 0x040fe20000000000 */
[----:B------:R-:W-:Y:S01]  /*6760*/  IADD3 R7, R6, 0x100, RZ ;  /* 0x0000010006077810 */ /* 0x000fe20007ffe0ff */
[----:B------:R-:W-:Y:S03]  /*6770*/  LDS.U16 R13, [R4+UR51+0x108] ;  /* 0x00010833040d7984 */ /* 0x000fe60008000400 */
[----:B------:R-:W-:Y:S01]  /*6780*/  @P0 IADD3 R10, R7, -0x10, RZ ;  /* 0xfffffff0070a0810 */ /* 0x000fe20007ffe0ff */
[----:B------:R-:W-:Y:S04]  /*6790*/  LDS.U16 R6, [R4+UR51+0x200] ;  /* 0x0002003304067984 */ /* 0x000fe80008000400 */
[----:B------:R-:W1:Y:S04]  /*67a0*/  LDS.U16 R7, [R4+UR51+0x100] ;  /* 0x0001003304077984 */ /* 0x000e680008000400 */
[----:B------:R-:W-:Y:S04]  /*67b0*/  LDS.U16 R12, [R10+0x100] ;  /* 0x000100000a0c7984 */ /* 0x000fe80000000400 */
[----:B------:R-:W2:Y:S04]  /*67c0*/  LDS.U16 R15, [R10] ;  /* 0x000000000a0f7984 */ /* 0x000ea80000000400 */
[----:B------:R-:W-:Y:S04]  /*67d0*/  LDS.U16 R14, [R10+0x108] ;  /* 0x000108000a0e7984 */ /* 0x000fe80000000400 */
[----:B------:R2:W4:Y:S01]  /*67e0*/  LDS.U16 R21, [R10+0x8] ;  /* 0x000008000a157984 */ /* 0x0005220000000400 */
[----:B-1----:R-:W-:-:S02]  /*67f0*/  PRMT R4, R7, 0x5410, R6 ;  /* 0x0000541007047816 */ /* 0x002fc40000000006 */
[----:B------:R-:W-:Y:S02]  /*6800*/  PRMT R6, R13, 0x5410, R8 ;  /* 0x000054100d067816 */ /* 0x000fe40000000008 */
[----:B--2---:R-:W-:Y:S02]  /*6810*/  PRMT R10, R15, 0x5410, R12 ;  /* 0x000054100f0a7816 */ /* 0x004fe4000000000c */
[----:B----4-:R-:W-:-:S07]  /*6820*/  PRMT R12, R21, 0x5410, R14 ;  /* 0x00005410150c7816 */ /* 0x010fce000000000e */
.L_x_54:
[----:B------:R-:W-:Y:S05]  /*6830*/  BSYNC B1 ;  /* 0x0000000000017941 */ /* 0x000fea0003800000 */
.L_x_53:
[----:B------:R-:W-:Y:S01]  /*6840*/  @!PT LDS RZ, [RZ] ;  /* 0x00000000fffff984 */ /* 0x000fe20000000800 */
[----:B------:R-:W-:Y:S01]  /*6850*/  @!PT LDS RZ, [RZ] ;  /* 0x00000000fffff984 */ /* 0x000fe20000000800 */
[----:B------:R-:W-:Y:S01]  /*6860*/  @!PT LDS RZ, [RZ] ;  /* 0x00000000fffff984 */ /* 0x000fe20000000800 */
[----:B------:R-:W-:Y:S01]  /*6870*/  @!PT LDS RZ, [RZ] ;  /* 0x00000000fffff984 */ /* 0x000fe20000000800 */
[----:B------:R2:W-:Y:S06]  /*6880*/  MEMBAR.ALL.CTA ;  /* 0x0000000000007992 */ /* 0x0005ec0000008000 */
[----:B--2---:R-:W2:Y:S01]  /*6890*/  FENCE.VIEW.ASYNC.S ;  /* 0x00000000000073c6 */ /* 0x004ea20000000000 */
[----:B------:R-:W-:Y:S05]  /*68a0*/  @!P2 BRA `(.L_x_55) ;  /* 0x000000000004a947 */ /* 0x000fea0003800000 */
[----:B------:R-:W-:Y:S01]  /*68b0*/  BPT.TRAP 0x1 ;  /* 0x000000040000795c */ /* 0x000fe20000300000 */
.L_x_55:
[----:B------:R-:W4:Y:S01]  /*68c0*/  LDL.LU R13, [R1+0xb8] ;  /* 0x0000b800010d7983 */ /* 0x000f220000300800 */
[----:B------:R-:W-:Y:S01]  /*68d0*/  VIADD R7, R25, 0xa0 ;  /* 0x000000a019077836 */ /* 0x000fe20000000000 */
[----:B-1----:R-:W1:Y:S04]  /*68e0*/  S2R R8, SR_CgaCtaId ;  /* 0x0000000000087919 */ /* 0x002e680000008800 */
[----:B-1----:R-:W-:-:S04]  /*68f0*/  PRMT R7, R8, 0x654, R7 ;  /* 0x0000065408077816 */ /* 0x002fc80000000007 */
[----:B--2---:R1:W-:Y:S02]  /*6900*/  SYNCS.ARRIVE.TRANS64.RED.A1T0 RZ, [R7+URZ], RZ ;  /* 0x000000ff07ff79a7 */ /* 0x0043e4000810043f */
[----:B-1---5:R-:W-:-:S04]  /*6910*/  IADD3 R7, R20, 0x1, RZ ;  /* 0x0000000114077810 */ /* 0x022fc80007ffe0ff */
[----:B------:R-:W-:-:S04]  /*6920*/  ISETP.NE.AND P0, PT, R7, 0x4, PT ;  /* 0x000000040700780c */ /* 0x000fc80003f05270 */
[----:B------:R-:W-:Y:S02]  /*6930*/  SEL R8, RZ, 0x1, P0 ;  /* 0x00000001ff087807 */ /* 0x000fe40000000000 */
[----:B------:R-:W-:Y:S02]  /*6940*/  SEL R7, R7, RZ, P0 ;  /* 0x000000ff07077207 */ /* 0x000fe40000000000 */
[----:B----4-:R-:W-:-:S05]  /*6950*/  LOP3.LUT R13, R13, R8, RZ, 0x3c, !PT ;  /* 0x000000080d0d7212 */ /* 0x010fca00078e3cff */
[----:B------:R2:W-:Y:S04]  /*6960*/  STL [R1+0xb8], R13 ;  /* 0x0000b80d01007387 */ /* 0x0005e80000100800 */
[----:B------:R2:W-:Y:S02]  /*6970*/  STL [R1+0xb4], R7 ;  /* 0x0000b40701007387 */ /* 0x0005e40000100800 */
.L_x_49:
[----:B------:R-:W-:Y:S05]  /*6980*/  BSYNC B0 ;  /* 0x0000000000007941 */ /* 0x000fea0003800000 */
.L_x_48:
[----:B------:R-:W4:Y:S01]  /*6990*/  S2R R25, SR_TID.X ;  /* 0x0000000000197919 */ /* 0x000f220000002100 */
[-C--:B--2---:R-:W-:Y:S01]  /*69a0*/  F2FP.F16.E4M3.UNPACK_B R7, R4.reuse ;  /* 0x00000004ff07723e */ /* 0x084fe200020006ff */
[C---:B-----5:R-:W-:Y:S01]  /*69b0*/  FFMA R227, R16.reuse, R227, R3 ;  /* 0x000000e310e37223 */ /* 0x060fe20000000003 */
[----:B-1----:R-:W-:Y:S01]  /*69c0*/  F2FP.F16.E4M3.UNPACK_B R8, R4.H1 ;  /* 0x00000004ff08723e */ /* 0x002fe200030006ff */
[C---:B------:R-:W-:Y:S01]  /*69d0*/  FFMA R225, R16.reuse, R225, R9 ;  /* 0x000000e110e17223 */ /* 0x040fe20000000009 */
[----:B------:R-:W-:Y:S01]  /*69e0*/  F2FP.F16.E4M3.UNPACK_B R15, R6 ;  /* 0x00000006ff0f723e */ /* 0x000fe200020006ff */
[----:B------:R-:W-:Y:S02]  /*69f0*/  HADD2.F32 R14, -RZ, R7.H0_H0 ;  /* 0x20000007ff0e7230 */ /* 0x000fe40000004100 */
[C---:B------:R-:W-:Y:S01]  /*6a00*/  FFMA R223, R16.reuse, R223, R3 ;  /* 0x000000df10df7223 */ /* 0x040fe20000000003 */
[--C-:B------:R-:W-:Y:S02]  /*6a10*/  HADD2.F32 R20, -RZ, R8.reuse.H0_H0 ;  /* 0x20000008ff147230 */ /* 0x100fe40000004100 */
[----:B------:R-:W-:Y:S01]  /*6a20*/  FFMA R221, R16, R221, R9 ;  /* 0x000000dd10dd7223 */ /* 0x000fe20000000009 */
[----:B------:R-:W-:-:S02]  /*6a30*/  HADD2.F32 R8, -RZ, R8.H1_H1 ;  /* 0x30000008ff087230 */ /* 0x000fc40000004100 */
[----:B------:R-:W-:Y:S01]  /*6a40*/  FFMA R227, R14, R2, R227 ;  /* 0x000000020ee37223 */ /* 0x000fe200000000e3 */
[----:B------:R-:W-:Y:S02]  /*6a50*/  HADD2.F32 R14, -RZ, R7.H1_H1 ;  /* 0x30000007ff0e7230 */ /* 0x000fe40000004100 */
[----:B------:R-:W-:Y:S01]  /*6a60*/  FFMA R7, R16, R226, R3 ;  /* 0x000000e210077223 */ /* 0x000fe20000000003 */
[-C--:B------:R-:W-:Y:S01]  /*6a70*/  FFMA R225, R20, R2.reuse, R225 ;  /* 0x0000000214e17223 */ /* 0x080fe200000000e1 */
[--C-:B------:R-:W-:Y:S02]  /*6a80*/  HADD2.F32 R20, -RZ, R15.reuse.H1_H1 ;  /* 0x3000000fff147230 */ /* 0x100fe40000004100 */
[----:B------:R-:W-:Y:S01]  /*6a90*/  FFMA R219, R16, R219, R3 ;  /* 0x000000db10db7223 */ /* 0x000fe20000000003 */
[----:B------:R-:W-:Y:S01]  /*6aa0*/  FFMA R26, R14, R2, R7 ;  /* 0x000000020e1a7223 */ /* 0x000fe20000000007 */
[----:B------:R-:W-:Y:S01]  /*6ab0*/  FFMA R7, R16, R222, R3 ;  /* 0x000000de10077223 */ /* 0x000fe20000000003 */
[----:B------:R-:W-:-:S02]  /*6ac0*/  HADD2.F32 R14, -RZ, R15.H0_H0 ;  /* 0x2000000fff0e7230 */ /* 0x000fc40000004100 */
[----:B------:R-:W-:Y:S01]  /*6ad0*/  FFMA R217, R16, R217, R9 ;  /* 0x000000d910d97223 */ /* 0x000fe20000000009 */
[----:B------:R-:W-:Y:S01]  /*6ae0*/  F2FP.F16.E4M3.UNPACK_B R15, R12.H1 ;  /* 0x0000000cff0f723e */ /* 0x000fe200030006ff */
[----:B------:R-:W-:Y:S01]  /*6af0*/  FFMA R30, R20, R2, R7 ;  /* 0x00000002141e7223 */ /* 0x000fe20000000007 */
[----:B------:R-:W-:Y:S01]  /*6b00*/  FFMA R7, R16, R220, R9 ;  /* 0x000000dc10077223 */ /* 0x000fe20000000009 */
[----:B------:R-:W-:Y:S01]  /*6b10*/  FFMA R223, R14, R2, R223 ;  /* 0x000000020edf7223 */ /* 0x000fe200000000df */
[----:B------:R-:W-:Y:S01]  /*6b20*/  F2FP.F16.E4M3.UNPACK_B R14, R10.H1 ;  /* 0x0000000aff0e723e */ /* 0x000fe200030006ff */
[C---:B------:R-:W-:Y:S01]  /*6b30*/  FFMA R213, R16.reuse, R213, R9 ;  /* 0x000000d510d57223 */ /* 0x040fe20000000009 */
[----:B------:R-:W-:Y:S01]  /*6b40*/  FFMA R215, R16, R215, R3 ;  /* 0x000000d710d77223 */ /* 0x000fe20000000003 */
[----:B------:R-:W-:Y:S02]  /*6b50*/  F2FP.SATFINITE.RELU.E4M3.F32.PACK_AB_MERGE_C R26, R26, R227, RZ ;  /* 0x000000e31a1a723e */ /* 0x000fe400048078ff */
[----:B------:R-:W-:-:S02]  /*6b60*/  F2FP.SATFINITE.RELU.E4M3.F32.PACK_AB_MERGE_C R30, R30, R223, RZ ;  /* 0x000000df1e1e723e */ /* 0x000fc400048078ff */
[----:B----4-:R-:W-:Y:S02]  /*6b70*/  SHF.R.U32.HI R13, RZ, 0x4, R25 ;  /* 0x00000004ff0d7819 */ /* 0x010fe40000011619 */
[----:B------:R-:W-:Y:S02]  /*6b80*/  LOP3.LUT R21, R25, 0xff, RZ, 0xc0, !PT ;  /* 0x000000ff19157812 */ /* 0x000fe400078ec0ff */
[----:B------:R-:W-:Y:S01]  /*6b90*/  LOP3.LUT P2, RZ, R13, 0x1, RZ, 0xc0, !PT ;  /* 0x000000010dff7812 */ /* 0x000fe2000784c0ff */
[----:B------:R-:W-:Y:S02]  /*6ba0*/  FFMA R13, R16, R224, R9 ;  /* 0x000000e0100d7223 */ /* 0x000fe40000000009 */
[----:B------:R-:W-:Y:S02]  /*6bb0*/  VIADD R21, R21, 0x1f ;  /* 0x0000001f15157836 */ /* 0x000fe40000000000 */
[----:B------:R-:W-:Y:S01]  /*6bc0*/  FFMA R28, R8, R2, R13 ;  /* 0x00000002081c7223 */ /* 0x000fe2000000000d */
[----:B------:R-:W-:-:S02]  /*6bd0*/  F2FP.F16.E4M3.UNPACK_B R8, R6.H1 ;  /* 0x00000006ff08723e */ /* 0x000fc400030006ff */
[----:B------:R-:W-:Y:S02]  /*6be0*/  F2FP.F16.E4M3.UNPACK_B R13, R10 ;  /* 0x0000000aff0d723e */ /* 0x000fe400020006ff */
[----:B------:R-:W-:Y:S01]  /*6bf0*/  ISETP.GT.U32.AND P0, PT, R21, 0x3e, PT ;  /* 0x0000003e1500780c */ /* 0x000fe20003f04070 */
[--C-:B------:R-:W-:Y:S01]  /*6c00*/  HADD2.F32 R24, -RZ, R8.reuse.H0_H0 ;  /* 0x20000008ff187230 */ /* 0x100fe20000004100 */
[----:B------:R-:W-:Y:S01]  /*6c10*/  F2FP.SATFINITE.RELU.E4M3.F32.PACK_AB_MERGE_C R28, R28, R225, RZ ;  /* 0x000000e11c1c723e */ /* 0x000fe200048078ff */
[----:B------:R-:W-:Y:S02]  /*6c20*/  HADD2.F32 R8, -RZ, R8.H1_H1 ;  /* 0x30000008ff087230 */ /* 0x000fe40000004100 */
[--C-:B------:R-:W-:Y:S02]  /*6c30*/  HADD2.F32 R20, -RZ, R13.reuse.H0_H0 ;  /* 0x2000000dff147230 */ /* 0x100fe40000004100 */
[----:B------:R-:W-:Y:S01]  /*6c40*/  FFMA R221, R24, R2, R221 ;  /* 0x0000000218dd7223 */ /* 0x000fe200000000dd */
[----:B------:R-:W-:-:S02]  /*6c50*/  HADD2.F32 R24, -RZ, R13.H1_H1 ;  /* 0x3000000dff187230 */ /* 0x000fc40000004100 */
[----:B------:R-:W-:Y:S01]  /*6c60*/  FFMA R32, R8, R2, R7 ;  /* 0x0000000208207223 */ /* 0x000fe20000000007 */
[----:B------:R-:W-:Y:S01]  /*6c70*/  FFMA R13, R16, R218, R3 ;  /* 0x000000da100d7223 */ /* 0x000fe20000000003 */
[----:B------:R-:W-:Y:S01]  /*6c80*/  F2FP.F16.E4M3.UNPACK_B R7, R12 ;  /* 0x0000000cff07723e */ /* 0x000fe200020006ff */
[-C--:B------:R-:W-:Y:S01]  /*6c90*/  FFMA R219, R20, R2.reuse, R219 ;  /* 0x0000000214db7223 */ /* 0x080fe200000000db */
[--C-:B------:R-:W-:Y:S02]  /*6ca0*/  HADD2.F32 R8, -RZ, R14.reuse.H0_H0 ;  /* 0x2000000eff087230 */ /* 0x100fe40000004100 */
[----:B------:R-:W-:Y:S01]  /*6cb0*/  FFMA R34, R24, R2, R13 ;  /* 0x0000000218227223 */ /* 0x000fe2000000000d */
[----:B------:R-:W-:Y:S02]  /*6cc0*/  HADD2.F32 R14, -RZ, R14.H1_H1 ;  /* 0x3000000eff0e7230 */ /* 0x000fe40000004100 */
[----:B------:R-:W-:Y:S01]  /*6cd0*/  FFMA R13, R16, R214, R3 ;  /* 0x000000d6100d7223 */ /* 0x000fe20000000003 */
[----:B------:R-:W-:-:S02]  /*6ce0*/  HADD2.F32 R20, -RZ, R7.H0_H0 ;  /* 0x20000007ff147230 */ /* 0x000fc40000004100 */
[----:B------:R-:W-:Y:S01]  /*6cf0*/  FFMA R217, R8, R2, R217 ;  /* 0x0000000208d97223 */ /* 0x000fe200000000d9 */
[----:B------:R-:W-:Y:S02]  /*6d00*/  HADD2.F32 R24, -RZ, R7.H1_H1 ;  /* 0x30000007ff187230 */ /* 0x000fe40000004100 */
[----:B------:R-:W-:Y:S01]  /*6d10*/  FFMA R7, R16, R216, R9 ;  /* 0x000000d810077223 */ /* 0x000fe20000000009 */
[--C-:B------:R-:W-:Y:S02]  /*6d20*/  HADD2.F32 R8, -RZ, R15.reuse.H0_H0 ;  /* 0x2000000fff087230 */ /* 0x100fe40000004100 */
[-C--:B------:R-:W-:Y:S01]  /*6d30*/  FFMA R20, R20, R2.reuse, R215 ;  /* 0x0000000214147223 */ /* 0x080fe200000000d7 */
[----:B------:R-:W-:Y:S01]  /*6d40*/  F2FP.SATFINITE.RELU.E4M3.F32.PACK_AB_MERGE_C R32, R32, R221, RZ ;  /* 0x000000dd2020723e */ /* 0x000fe200048078ff */
[----:B------:R-:W-:Y:S01]  /*6d50*/  FFMA R36, R14, R2, R7 ;  /* 0x000000020e247223 */ /* 0x000fe20000000007 */
[----:B------:R-:W-:Y:S02]  /*6d60*/  HADD2.F32 R14, -RZ, R15.H1_H1 ;  /* 0x3000000fff0e7230 */ /* 0x000fe40000004100 */
[----:B------:R-:W-:Y:S01]  /*6d70*/  FFMA R7, R16, R212, R9 ;  /* 0x000000d410077223 */ /* 0x000fe20000000009 */
[----:B------:R-:W-:-:S02]  /*6d80*/  IMAD.SHL.U32 R15, R25, 0x10, RZ ;  /* 0x00000010190f7824 */ /* 0x000fc400078e00ff */
[-C--:B------:R-:W-:Y:S01]  /*6d90*/  FFMA R13, R24, R2.reuse, R13 ;  /* 0x00000002180d7223 */ /* 0x080fe2000000000d */
[C---:B------:R-:W-:Y:S01]  /*6da0*/  SHF.L.U32 R24, R25.reuse, 0x1, RZ ;  /* 0x0000000119187819 */ /* 0x040fe200000006ff */
[-C--:B------:R-:W-:Y:S01]  /*6db0*/  FFMA R7, R14, R2.reuse, R7 ;  /* 0x000000020e077223 */ /* 0x080fe20000000007 */
[----:B------:R-:W-:Y:S01]  /*6dc0*/  SHF.L.U32 R14, R25, 0x3, RZ ;  /* 0x00000003190e7819 */ /* 0x000fe200000006ff */
[----:B------:R-:W-:Y:S01]  /*6dd0*/  FFMA R8, R8, R2, R213 ;  /* 0x0000000208087223 */ /* 0x000fe200000000d5 */
[----:B------:R-:W-:Y:S02]  /*6de0*/  LOP3.LUT R15, R15, 0xe00, RZ, 0xc0, !PT ;  /* 0x00000e000f0f7812 */ /* 0x000fe400078ec0ff */
[----:B------:R-:W-:Y:S02]  /*6df0*/  LOP3.LUT R21, R14, 0x80, RZ, 0xc0, !PT ;  /* 0x000000800e157812 */ /* 0x000fe400078ec0ff */
[----:B------:R-:W-:Y:S02]  /*6e00*/  LOP3.LUT R15, R15, 0x6, R24, 0xf8, !PT ;  /* 0x000000060f0f7812 */ /* 0x000fe400078ef818 */
[----:B------:R-:W-:-:S02]  /*6e10*/  LOP3.LUT R38, R21, 0x10, R25, 0xf8, !PT ;  /* 0x0000001015267812 */ /* 0x000fc400078ef819 */
[----:B------:R-:W-:Y:S01]  /*6e20*/  LOP3.LUT R15, R15, 0x60, R14, 0xf8, !PT ;  /* 0x000000600f0f7812 */ /* 0x000fe200078ef80e */
[----:B------:R-:W-:Y:S01]  /*6e30*/  IMAD.MOV.U32 R14, RZ, RZ, 0x10 ;  /* 0x00000010ff0e7424 */ /* 0x000fe200078e00ff */
[----:B------:R-:W-:Y:S02]  /*6e40*/  F2FP.SATFINITE.RELU.E4M3.F32.PACK_AB_MERGE_C R24, R7, R8, RZ ;  /* 0x000000080718723e */ /* 0x000fe400048078ff */
[----:B------:R-:W-:Y:S02]  /*6e50*/  F2FP.SATFINITE.RELU.E4M3.F32.PACK_AB_MERGE_C R34, R34, R219, RZ ;  /* 0x000000db2222723e */ /* 0x000fe400048078ff */
[----:B------:R-:W-:Y:S02]  /*6e60*/  F2FP.SATFINITE.RELU.E4M3.F32.PACK_AB_MERGE_C R36, R36, R217, RZ ;  /* 0x000000d92424723e */ /* 0x000fe400048078ff */
[----:B------:R-:W-:Y:S02]  /*6e70*/  F2FP.SATFINITE.RELU.E4M3.F32.PACK_AB_MERGE_C R20, R13, R20, RZ ;  /* 0x000000140d14723e */ /* 0x000fe400048078ff */
[----:B------:R-:W-:-:S02]  /*6e80*/  LOP3.LUT R7, R15, R38, RZ, 0xfc, !PT ;  /* 0x000000260f077212 */ /* 0x000fc400078efcff */
[----:B------:R-:W-:Y:S01]  /*6e90*/  SEL R8, R14, 0xfffffff0, !P2 ;  /* 0xfffffff00e087807 */ /* 0x000fe20005000000 */
[----:B------:R-:W-:Y:S06]  /*6ea0*/  @P0 BRA `(.L_x_56) ;  /* 0x0000000000040947 */ /* 0x000fec0003800000 */
[----:B------:R-:W-:-:S04]  /*6eb0*/  DEPBAR.LE SB0, 0x1 ;  /* 0x000080400000791a */ /* 0x000fc80000000000 */
.L_x_56:
[----:B------:R-:W-:Y:S05]  /*6ec0*/  WARPSYNC.ALL ;  /* 0x0000000000007948 */ /* 0x000fea0003800000 */
[----:B------:R-:W-:Y:S01]  /*6ed0*/  BAR.SYNC.DEFER_BLOCKING 0x1, 0x100 ;  /* 0x0044000000007b1d */ /* 0x000fe20000010000 */
[----:B------:R-:W-:-:S05]  /*6ee0*/  IADD3 R13, R7, UR51, RZ ;  /* 0x00000033070d7c10 */ /* 0x000fca000fffe0ff */
[----:B------:R-:W-:Y:S01]  /*6ef0*/  IMAD.IADD R13, R13, 0x1, R8 ;  /* 0x000000010d0d7824 */ /* 0x000fe200078e0208 */
[----:B------:R-:W-:Y:S01]  /*6f00*/  BSSY B0, `(.L_x_57) ;  /* 0x0000016000007945 */ /* 0x000fe20003800000 */
[----:B------:R1:W-:Y:S04]  /*6f10*/  STS.U16 [R7+UR51+0x4100], R26 ;  /* 0x0041001a07007988 */ /* 0x0003e80008000433 */
[----:B------:R1:W-:Y:S04]  /*6f20*/  STS.U16 [R7+UR51+0x4200], R28 ;  /* 0x0042001c07007988 */ /* 0x0003e80008000433 */
[----:B------:R1:W-:Y:S04]  /*6f30*/  STS.U16 [R7+UR51+0x4108], R30 ;  /* 0x0041081e07007988 */ /* 0x0003e80008000433 */
[----:B------:R1:W-:Y:S04]  /*6f40*/  STS.U16 [R7+UR51+0x4208], R32 ;  /* 0x0042082007007988 */ /* 0x0003e80008000433 */
[----:B------:R1:W-:Y:S04]  /*6f50*/  STS.U16 [R13+0x4100], R34 ;  /* 0x004100220d007388 */ /* 0x0003e80000000400 */
[----:B------:R1:W-:Y:S04]  /*6f60*/  STS.U16 [R13+0x4200], R36 ;  /* 0x004200240d007388 */ /* 0x0003e80000000400 */
[----:B------:R1:W-:Y:S04]  /*6f70*/  STS.U16 [R13+0x4108], R20 ;  /* 0x004108140d007388 */ /* 0x0003e80000000400 */
[----:B------:R1:W-:Y:S01]  /*6f80*/  STS.U16 [R13+0x4208], R24 ;  /* 0x004208180d007388 */ /* 0x0003e20000000400 */
[----:B------:R-:W-:Y:S01]  /*6f90*/  @!PT LDS RZ, [RZ] ;  /* 0x00000000fffff984 */ /* 0x000fe20000000800 */
[----:B------:R-:W-:Y:S01]  /*6fa0*/  @!PT LDS RZ, [RZ] ;  /* 0x00000000fffff984 */ /* 0x000fe20000000800 */
[----:B------:R-:W-:Y:S01]  /*6fb0*/  @!PT LDS RZ, [RZ] ;  /* 0x00000000fffff984 */ /* 0x000fe20000000800 */
[----:B------:R-:W-:Y:S01]  /*6fc0*/  @!PT LDS RZ, [RZ] ;  /* 0x00000000fffff984 */ /* 0x000fe20000000800 */
[----:B------:R2:W-:Y:S06]  /*6fd0*/  MEMBAR.ALL.CTA ;  /* 0x0000000000007992 */ /* 0x0005ec0000008000 */
[----:B--2---:R-:W2:Y:S02]  /*6fe0*/  FENCE.VIEW.ASYNC.S ;  /* 0x00000000000073c6 */ /* 0x004ea40000000000 */
[----:B--2---:R-:W-:Y:S06]  /*6ff0*/  BAR.SYNC.DEFER_BLOCKING 0x1, 0x100 ;  /* 0x0044000000007b1d */ /* 0x004fec0000010000 */
[----:B-1----:R-:W-:Y:S05]  /*7000*/  @P0 BRA `(.L_x_58) ;  /* 0x0000000000140947 */ /* 0x002fea0003800000 */
[----:B------:R-:W-:Y:S02]  /*7010*/  UIADD3 UR4, UP0, UR60, 0x4f0, URZ ;  /* 0x000004f03c047890 */ /* 0x000fe4000ff1e03f */
[----:B------:R-:W-:Y:S02]  /*7020*/  UIADD3 UR44, UR51, 0x4100, URZ ;  /* 0x00004100332c7890 */ /* 0x000fe4000fffe03f */
[----:B------:R-:W-:-:S09]  /*7030*/  UIADD3.X UR5, URZ, UR61, URZ, UP0, !UPT ;  /* 0x0000003d3f057290 */ /* 0x000fd200087fe43f */
[----:B------:R1:W-:Y:S02]  /*7040*/  UTMASTG.3D [UR44], [UR4] ;  /* 0x0000002c040073b5 */ /* 0x0003e40008010000 */
[----:B-1----:R0:W-:Y:S02]  /*7050*/  UTMACMDFLUSH ;  /* 0x00000000000079b7 */ /* 0x0021e40000000000 */
.L_x_58:
[----:B------:R-:W-:Y:S05]  /*7060*/  BSYNC B0 ;  /* 0x0000000000007941 */ /* 0x000fea0003800000 */
.L_x_57:
[----:B------:R-:W-:Y:S04]  /*7070*/  BSSY B0, `(.L_x_59) ;  /* 0x0000036000007945 */ /* 0x000fe80003800000 */
[----:B------:R-:W-:Y:S05]  /*7080*/  @P1 BRA `(.L_x_60) ;  /* 0x0000000000d01947 */ /* 0x000fea0003800000 */
[----:B------:R-:W-:-:S04]  /*7090*/  MOV R14, UR50 ;  /* 0x00000032000e7c02 */ /* 0x000fc80008000f00 */
[----:B------:R-:W-:-:S13]  /*70a0*/  ISETP.NE.AND P3, PT, R14, 0x3, PT ;  /* 0x000000030e00780c */ /* 0x000fda0003f65270 */
[----:B------:R-:W-:Y:S05]  /*70b0*/  @!P3 BRA `(.L_x_61) ;  /* 0x000000000004b947 */ /* 0x000fea0003800000 */
[----:B------:R-:W-:Y:S01]  /*70c0*/  BPT.TRAP 0x1 ;  /* 0x000000040000795c */ /* 0x000fe20000300000 */
.L_x_61:
[----:B------:R-:W2:Y:S04]  /*70d0*/  LDL R15, [R1+0xb4] ;  /* 0x0000b400010f7983 */ /* 0x000ea80000100800 */
[----:B------:R-:W4:Y:S01]  /*70e0*/  LDL R14, [R1+0xb8] ;  /* 0x0000b800010e7983 */ /* 0x000f220000100800 */
[----:B------:R-:W-:Y:S01]  /*70f0*/  BSSY B1, `(.L_x_62) ;  /* 0x0000005000017945 */ /* 0x000fe20003800000 */
[----:B--2---:R-:W-:Y:S02]  /*7100*/  LEA R20, R15, UR51, 0x3 ;  /* 0x000000330f147c11 */ /* 0x004fe4000f8e18ff */
[----:B----4-:R-:W-:-:S04]  /*7110*/  SHF.L.U32 R15, R14, 0x1f, RZ ;  /* 0x0000001f0e0f7819 */ /* 0x010fc800000006ff */
[----:B------:R-:W1:Y:S02]  /*7120*/  SYNCS.PHASECHK.TRANS64.TRYWAIT P2, [R20+URZ+0x80], R15 ;  /* 0x0000800f140075a7 */ /* 0x000e64000804017f */
[----:B-1----:R-:W-:Y:S05]  /*7130*/  @!P2 BRA `(.L_x_63) ;  /* 0x000000800010a947 */ /* 0x002fea0003800000 */
.L_x_241:
[----:B------:R-:W-:Y:S05]  /*7140*/  BSYNC B1 ;  /* 0x0000000000017941 */ /* 0x000fea0003800000 */
.L_x_62:
[----:B------:R-:W-:Y:S04]  /*7150*/  BSSY B1, `(.L_x_64) ;  /* 0x0000012000017945 */ /* 0x000fe80003800000 */
[----:B------:R-:W-:Y:S05]  /*7160*/  @P4 BRA `(.L_x_65) ;  /* 0x0000000000404947 */ /* 0x000fea0003800000 */
[----:B------:R-:W2:Y:S02]  /*7170*/  LDL R14, [R1+0xb4] ;  /* 0x0000b400010e7983 */ /* 0x000ea40000100800 */
[----:B--2---:R-:W-:-:S05]  /*7180*/  IMAD R24, R14, 0x1000, R7 ;  /* 0x000010000e187824 */ /* 0x004fca00078e0207 */
[----:B-1----:R-:W-:Y:S01]  /*7190*/  IADD3 R15, R24, UR51, RZ ;  /* 0x00000033180f7c10 */ /* 0x002fe2000fffe0ff */
[----:B------:R-:W-:Y:S04]  /*71a0*/  LDS.U16 R4, [R24+UR51+0x200] ;  /* 0x0002003318047984 */ /* 0x000fe80008000400 */
[----:B------:R-:W-:Y:S01]  /*71b0*/  IMAD.IADD R14, R15, 0x1, R8 ;  /* 0x000000010f0e7824 */ /* 0x000fe200078e0208 */
[----:B------:R-:W-:Y:S04]  /*71c0*/  LDS.U16 R6, [R24+UR51+0x208] ;  /* 0x0002083318067984 */ /* 0x000fe80008000400 */
[----:B------:R-:W1:Y:S04]  /*71d0*/  LDS.U16 R15, [R24+UR51+0x100] ;  /* 0x00010033180f7984 */ /* 0x000e680008000400 */
[----:B------:R-:W2:Y:S04]  /*71e0*/  LDS.U16 R21, [R24+UR51+0x108] ;  /* 0x0001083318157984 */ /* 0x000ea80008000400 */
[----:B------:R-:W-:Y:S04]  /*71f0*/  LDS.U16 R10, [R14+0x200] ;  /* 0x000200000e0a7984 */ /* 0x000fe80000000400 */
[----:B------:R-:W4:Y:S04]  /*7200*/  LDS.U16 R25, [R14+0x100] ;  /* 0x000100000e197984 */ /* 0x000f280000000400 */
[----:B------:R-:W-:Y:S04]  /*7210*/  LDS.U16 R12, [R14+0x208] ;  /* 0x000208000e0c7984 */ /* 0x000fe80000000400 */
[----:B------:R-:W5:Y:S01]  /*7220*/  LDS.U16 R27, [R14+0x108] ;  /* 0x000108000e1b7984 */ /* 0x000f620000000400 */
[----:B-1----:R-:W-:-:S02]  /*7230*/  PRMT R4, R15, 0x5410, R4 ;  /* 0x000054100f047816 */ /* 0x002fc40000000004 */
[----:B--2---:R-:W-:Y:S02]  /*7240*/  PRMT R6, R21, 0x5410, R6 ;  /* 0x0000541015067816 */ /* 0x004fe40000000006 */
[----:B----4-:R-:W-:Y:S02]  /*7250*/  PRMT R10, R25, 0x5410, R10 ;  /* 0x00005410190a7816 */ /* 0x010fe4000000000a */
[----:B-----5:R-:W-:-:S07]  /*7260*/  PRMT R12, R27, 0x5410, R12 ;  /* 0x000054101b0c7816 */ /* 0x020fce000000000c */
.L_x_65:
[----:B------:R-:W-:Y:S05]  /*7270*/  BSYNC B1 ;  /* 0x0000000000017941 */ /* 0x000fea0003800000 */
.L_x_64:
        /* <DEDUP_REMOVED lines=8> */
.L_x_66:
[----:B------:R-:W4:Y:S04]  /*7300*/  LDL.LU R24, [R1+0xb4] ;  /* 0x0000b40001187983 */ /* 0x000f280000300800 */
[----:B------:R-:W5:Y:S01]  /*7310*/  LDL.LU R21, [R1+0xb8] ;  /* 0x0000b80001157983 */ /* 0x000f620000300800 */
[----:B------:R-:W-:Y:S01]  /*7320*/  IADD3 R14, R20, 0xa0, RZ ;  /* 0x000000a0140e7810 */ /* 0x000fe20007ffe0ff */
[----:B-1----:R-:W1:Y:S03]  /*7330*/  S2R R15, SR_CgaCtaId ;  /* 0x00000000000f7919 */ /* 0x002e660000008800 */
[----:B-1----:R-:W-:-:S04]  /*7340*/  PRMT R14, R15, 0x654, R14 ;  /* 0x000006540f0e7816 */ /* 0x002fc8000000000e */
[----:B--2---:R4:W-:Y:S02]  /*7350*/  SYNCS.ARRIVE.TRANS64.RED.A1T0 RZ, [R14+URZ], RZ ;  /* 0x000000ff0eff79a7 */ /* 0x0049e4000810043f */
[----:B----4-:R-:W-:-:S05]  /*7360*/  VIADD R14, R24, 0x1 ;  /* 0x00000001180e7836 */ /* 0x010fca0000000000 */
[----:B------:R-:W-:-:S04]  /*7370*/  ISETP.NE.AND P2, PT, R14, 0x4, PT ;  /* 0x000000040e00780c */ /* 0x000fc80003f45270 */
[----:B------:R-:W-:Y:S02]  /*7380*/  SEL R15, RZ, 0x1, P2 ;  /* 0x00000001ff0f7807 */ /* 0x000fe40001000000 */
[----:B------:R-:W-:Y:S02]  /*7390*/  SEL R14, R14, RZ, P2 ;  /* 0x000000ff0e0e7207 */ /* 0x000fe40001000000 */
[----:B-----5:R-:W-:-:S05]  /*73a0*/  LOP3.LUT R21, R21, R15, RZ, 0x3c, !PT ;  /* 0x0000000f15157212 */ /* 0x020fca00078e3cff */
[----:B------:R1:W-:Y:S04]  /*73b0*/  STL [R1+0xb8], R21 ;  /* 0x0000b81501007387 */ /* 0x0003e80000100800 */
[----:B------:R1:W-:Y:S02]  /*73c0*/  STL [R1+0xb4], R14 ;  /* 0x0000b40e01007387 */ /* 0x0003e40000100800 */
.L_x_60:
[----:B------:R-:W-:Y:S05]  /*73d0*/  BSYNC B0 ;  /* 0x0000000000007941 */ /* 0x000fea0003800000 */
.L_x_59:
[-C--:B-1----:R-:W-:Y:S01]  /*73e0*/  F2FP.F16.E4M3.UNPACK_B R14, R4.reuse ;  /* 0x00000004ff0e723e */ /* 0x082fe200020006ff */
[C---:B------:R-:W-:Y:S01]  /*73f0*/  FFMA R163, R16.reuse, R163, R5 ;  /* 0x000000a310a37223 */ /* 0x040fe20000000005 */
[----:B------:R-:W-:Y:S01]  /*7400*/  F2FP.F16.E4M3.UNPACK_B R20, R4.H1 ;  /* 0x00000004ff14723e */ /* 0x000fe200030006ff */
[C---:B------:R-:W-:Y:S01]  /*7410*/  FFMA R161, R16.reuse, R161, R11 ;  /* 0x000000a110a17223 */ /* 0x040fe2000000000b */
[----:B------:R-:W-:Y:S01]  /*7420*/  F2FP.F16.E4M3.UNPACK_B R21, R6 ;  /* 0x00000006ff15723e */ /* 0x000fe200020006ff */
[----:B------:R-:W-:Y:S02]  /*7430*/  HADD2.F32 R24, -RZ, R14.H0_H0 ;  /* 0x2000000eff187230 */ /* 0x000fe40000004100 */
[C-C-:B------:R-:W-:Y:S01]  /*7440*/  FFMA R15, R16.reuse, R162, R5.reuse ;  /* 0x000000a2100f7223 */ /* 0x140fe20000000005 */
[----:B------:R-:W-:Y:S02]  /*7450*/  HADD2.F32 R26, -RZ, R20.H0_H0 ;  /* 0x20000014ff1a7230 */ /* 0x000fe40000004100 */
[----:B------:R-:W-:Y:S01]  /*7460*/  FFMA R159, R16, R159, R5 ;  /* 0x0000009f109f7223 */ /* 0x000fe20000000005 */
[----:B------:R-:W-:-:S02]  /*7470*/  HADD2.F32 R14, -RZ, R14.H1_H1 ;  /* 0x3000000eff0e7230 */ /* 0x000fc40000004100 */
[-C--:B------:R-:W-:Y:S01]  /*7480*/  FFMA R163, R24, R2.reuse, R163 ;  /* 0x0000000218a37223 */ /* 0x080fe200000000a3 */
[--C-:B------:R-:W-:Y:S02]  /*7490*/  HADD2.F32 R24, -RZ, R21.reuse.H0_H0 ;  /* 0x20000015ff187230 */ /* 0x100fe40000004100 */
[----:B------:R-:W-:Y:S01]  /*74a0*/  FFMA R161, R26, R2, R161 ;  /* 0x000000021aa17223 */ /* 0x000fe200000000a1 */
[----:B------:R-:W-:Y:S02]  /*74b0*/  HADD2.F32 R26, -RZ, R21.H1_H1 ;  /* 0x30000015ff1a7230 */ /* 0x000fe40000004100 */
[----:B------:R-:W-:Y:S01]  /*74c0*/  FFMA R21, R16, R158, R5 ;  /* 0x0000009e10157223 */ /* 0x000fe20000000005 */
[----:B------:R-:W-:Y:S01]  /*74d0*/  F2FP.F16.E4M3.UNPACK_B R25, R6.H1 ;  /* 0x00000006ff19723e */ /* 0x000fe200030006ff */
[----:B------:R-:W-:Y:S01]  /*74e0*/  FFMA R14, R14, R2, R15 ;  /* 0x000000020e0e7223 */ /* 0x000fe2000000000f */
[----:B------:R-:W-:Y:S02]  /*74f0*/  HADD2.F32 R20, -RZ, R20.H1_H1 ;  /* 0x30000014ff147230 */ /* 0x000fe40000004100 */
[----:B------:R-:W-:Y:S01]  /*7500*/  FFMA R15, R16, R160, R11 ;  /* 0x000000a0100f7223 */ /* 0x000fe2000000000b */
[-C--:B------:R-:W-:Y:S01]  /*7510*/  FFMA R159, R24, R2.reuse, R159 ;  /* 0x00000002189f7223 */ /* 0x080fe2000000009f */
[----:B------:R-:W-:Y:S01]  /*7520*/  FFMA R24, R26, R2, R21 ;  /* 0x000000021a187223 */ /* 0x000fe20000000015 */
[----:B------:R-:W-:Y:S01]  /*7530*/  F2FP.F16.E4M3.UNPACK_B R21, R10 ;  /* 0x0000000aff15723e */ /* 0x000fe200020006ff */
[----:B------:R-:W-:-:S02]  /*7540*/  HADD2.F32 R26, -RZ, R25.H0_H0 ;  /* 0x20000019ff1a7230 */ /* 0x000fc40000004100 */
[----:B------:R-:W-:Y:S01]  /*7550*/  FFMA R20, R20, R2, R15 ;  /* 0x0000000214147223 */ /* 0x000fe2000000000f */
[----:B------:R-:W-:Y:S02]  /*7560*/  HADD2.F32 R28, -RZ, R25.H1_H1 ;  /* 0x30000019ff1c7230 */ /* 0x000fe40000004100 */
[C-C-:B------:R-:W-:Y:S01]  /*7570*/  FFMA R157, R16.reuse, R157, R11.reuse ;  /* 0x0000009d109d7223 */ /* 0x140fe2000000000b */
[C---:B------:R-:W-:Y:S01]  /*7580*/  FFMA R15, R16.reuse, R156, R11 ;  /* 0x0000009c100f7223 */ /* 0x040fe2000000000b */
[--C-:B------:R-:W-:Y:S02]  /*7590*/  HADD2.F32 R30, -RZ, R21.reuse.H0_H0 ;  /* 0x20000015ff1e7230 */ /* 0x100fe40000004100 */
[----:B------:R-:W-:Y:S01]  /*75a0*/  FFMA R155, R16, R155, R5 ;  /* 0x0000009b109b7223 */ /* 0x000fe20000000005 */
[----:B------:R-:W-:Y:S01]  /*75b0*/  FFMA R157, R26, R2, R157 ;  /* 0x000000021a9d7223 */ /* 0x000fe2000000009d */
[----:B------:R-:W-:Y:S01]  /*75c0*/  F2FP.F16.E4M3.UNPACK_B R25, R10.H1 ;  /* 0x0000000aff19723e */ /* 0x000fe200030006ff */
[----:B------:R-:W-:Y:S01]  /*75d0*/  FFMA R26, R28, R2, R15 ;  /* 0x000000021c1a7223 */ /* 0x000fe2000000000f */
[----:B------:R-:W-:-:S02]  /*75e0*/  HADD2.F32 R28, -RZ, R21.H1_H1 ;  /* 0x30000015ff1c7230 */ /* 0x000fc40000004100 */
[----:B------:R-:W-:Y:S01]  /*75f0*/  FFMA R15, R16, R154, R5 ;  /* 0x0000009a100f7223 */ /* 0x000fe20000000005 */
[-C--:B------:R-:W-:Y:S01]  /*7600*/  FFMA R155, R30, R2.reuse, R155 ;  /* 0x000000021e9b7223 */ /* 0x080fe2000000009b */
[--C-:B------:R-:W-:Y:S02]  /*7610*/  HADD2.F32 R30, -RZ, R25.reuse.H0_H0 ;  /* 0x20000019ff1e7230 */ /* 0x100fe40000004100 */
[----:B------:R-:W-:Y:S01]  /*7620*/  FFMA R153, R16, R153, R11 ;  /* 0x0000009910997223 */ /* 0x000fe2000000000b */
[----:B------:R-:W-:Y:S02]  /*7630*/  HADD2.F32 R32, -RZ, R25.H1_H1 ;  /* 0x30000019ff207230 */ /* 0x000fe40000004100 */
[----:B------:R-:W-:Y:S01]  /*7640*/  FFMA R28, R28, R2, R15 ;  /* 0x000000021c1c7223 */ /* 0x000fe2000000000f */
[----:B------:R-:W-:Y:S01]  /*7650*/  FFMA R21, R16, R152, R11 ;  /* 0x0000009810157223 */ /* 0x000fe2000000000b */
[----:B------:R-:W-:Y:S01]  /*7660*/  F2FP.F16.E4M3.UNPACK_B R25, R12 ;  /* 0x0000000cff19723e */ /* 0x000fe200020006ff */
[----:B------:R-:W-:Y:S01]  /*7670*/  FFMA R153, R30, R2, R153 ;  /* 0x000000021e997223 */ /* 0x000fe20000000099 */
[----:B------:R-:W-:Y:S01]  /*7680*/  F2FP.F16.E4M3.UNPACK_B R15, R12.H1 ;  /* 0x0000000cff0f723e */ /* 0x000fe200030006ff */
[----:B------:R-:W-:Y:S01]  /*7690*/  FFMA R30, R32, R2, R21 ;  /* 0x00000002201e7223 */ /* 0x000fe20000000015 */
[----:B------:R-:W-:Y:S01]  /*76a0*/  FFMA R23, R16, R23, R5 ;  /* 0x0000001710177223 */ /* 0x000fe20000000005 */
[----:B------:R-:W-:-:S02]  /*76b0*/  HADD2.F32 R32, -RZ, R25.H0_H0 ;  /* 0x20000019ff207230 */ /* 0x000fc40000004100 */
[C-C-:B------:R-:W-:Y:S01]  /*76c0*/  FFMA R19, R16.reuse, R19, R11.reuse ;  /* 0x0000001310137223 */ /* 0x140fe2000000000b */
[----:B------:R-:W-:Y:S02]  /*76d0*/  HADD2.F32 R34, -RZ, R25.H1_H1 ;  /* 0x30000019ff227230 */ /* 0x000fe40000004100 */
[----:B------:R-:W-:Y:S01]  /*76e0*/  FFMA R21, R16, R18, R11 ;  /* 0x0000001210157223 */ /* 0x000fe2000000000b */
[--C-:B------:R-:W-:Y:S02]  /*76f0*/  HADD2.F32 R36, -RZ, R15.reuse.H0_H0 ;  /* 0x2000000fff247230 */ /* 0x100fe40000004100 */
[----:B------:R-:W-:Y:S01]  /*7700*/  FFMA R23, R32, R2, R23 ;  /* 0x0000000220177223 */ /* 0x000fe20000000017 */
[----:B------:R-:W-:Y:S02]  /*7710*/  HADD2.F32 R38, -RZ, R15.H1_H1 ;  /* 0x3000000fff267230 */ /* 0x000fe40000004100 */
[----:B------:R-:W-:Y:S01]  /*7720*/  FFMA R15, R16, R22, R5 ;  /* 0x00000016100f7223 */ /* 0x000fe20000000005 */
[----:B------:R-:W-:Y:S01]  /*7730*/  F2FP.SATFINITE.RELU.E4M3.F32.PACK_AB_MERGE_C R14, R14, R163, RZ ;  /* 0x000000a30e0e723e */ /* 0x000fe200048078ff */
[-C--:B------:R-:W-:Y:S01]  /*7740*/  FFMA R19, R36, R2.reuse, R19 ;  /* 0x0000000224137223 */ /* 0x080fe20000000013 */
[----:B------:R-:W-:Y:S01]  /*7750*/  F2FP.SATFINITE.RELU.E4M3.F32.PACK_AB_MERGE_C R20, R20, R161, RZ ;  /* 0x000000a11414723e */ /* 0x000fe200048078ff */
[-C--:B------:R-:W-:Y:S01]  /*7760*/  FFMA R18, R34, R2.reuse, R15 ;  /* 0x0000000222127223 */ /* 0x080fe2000000000f */
[----:B------:R-:W-:Y:S01]  /*7770*/  FFMA R22, R38, R2, R21 ;  /* 0x0000000226167223 */ /* 0x000fe20000000015 */
[----:B------:R-:W-:-:S02]  /*7780*/  F2FP.SATFINITE.RELU.E4M3.F32.PACK_AB_MERGE_C R24, R24, R159, RZ ;  /* 0x0000009f1818723e */ /* 0x000fc400048078ff */
[----:B------:R-:W-:Y:S02]  /*7790*/  F2FP.SATFINITE.RELU.E4M3.F32.PACK_AB_MERGE_C R26, R26, R157, RZ ;  /* 0x0000009d1a1a723e */ /* 0x000fe400048078ff */
[----:B------:R-:W-:Y:S02]  /*77a0*/  F2FP.SATFINITE.RELU.E4M3.F32.PACK_AB_MERGE_C R28, R28, R155, RZ ;  /* 0x0000009b1c1c723e */ /* 0x000fe400048078ff */
[----:B------:R-:W-:Y:S02]  /*77b0*/  F2FP.SATFINITE.RELU.E4M3.F32.PACK_AB_MERGE_C R30, R30, R153, RZ ;  /* 0x000000991e1e723e */ /* 0x000fe400048078ff */
[----:B------:R-:W-:Y:S02]  /*77c0*/  F2FP.SATFINITE.RELU.E4M3.F32.PACK_AB_MERGE_C R18, R18, R23, RZ ;  /* 0x000000171212723e */ /* 0x000fe400048078ff */
[----:B------:R-:W-:Y:S01]  /*77d0*/  F2FP.SATFINITE.RELU.E4M3.F32.PACK_AB_MERGE_C R22, R22, R19, RZ ;  /* 0x000000131616723e */ /* 0x000fe200048078ff */
[----:B------:R-:W-:Y:S06]  /*77e0*/  @P0 BRA `(.L_x_67) ;  /* 0x0000000000040947 */ /* 0x000fec0003800000 */
[----:B------:R-:W-:-:S04]  /*77f0*/  DEPBAR.LE SB0, 0x1 ;  /* 0x000080400000791a */ /* 0x000fc80000000000 */
.L_x_67:
[----:B------:R-:W-:Y:S05]  /*7800*/  WARPSYNC.ALL ;  /* 0x0000000000007948 */ /* 0x000fea0003800000 */
[----:B------:R-:W-:Y:S06]  /*7810*/  BAR.SYNC.DEFER_BLOCKING 0x1, 0x100 ;  /* 0x0044000000007b1d */ /* 0x000fec0000010000 */
        /* <DEDUP_REMOVED lines=19> */
[----:B------:R-:W-:Y:S02]  /*7950*/  UIADD3 UR4, UR51, 0x5100, URZ ;  /* 0x0000510033047890 */ /* 0x000fe4000fffe03f */
[----:B------:R-:W-:Y:S01]  /*7960*/  UIADD3.X UR9, URZ, UR61, URZ, UP0, !UPT ;  /* 0x0000003d3f097290 */ /* 0x000fe200087fe43f */
[----:B------:R-:W-:Y:S01]  /*7970*/  UMOV UR5, UR45 ;  /* 0x0000002d00057c82 */ /* 0x000fe20008000000 */
[----:B------:R-:W-:-:S07]  /*7980*/  UMOV UR7, UR47 ;  /* 0x0000002f00077c82 */ /* 0x000fce0008000000 */
[----:B------:R1:W-:Y:S02]  /*7990*/  UTMASTG.3D [UR4], [UR8] ;  /* 0x00000004080073b5 */ /* 0x0003e40008010000 */
[----:B-1----:R0:W-:Y:S02]  /*79a0*/  UTMACMDFLUSH ;  /* 0x00000000000079b7 */ /* 0x0021e40000000000 */
.L_x_69:
[----:B------:R-:W-:Y:S05]  /*79b0*/  BSYNC B0 ;  /* 0x0000000000007941 */ /* 0x000fea0003800000 */
.L_x_68:
[----:B------:R-:W2:Y:S04]  /*79c0*/  LDL R19, [R1+0xb4] ;  /* 0x0000b40001137983 */ /* 0x000ea80000100800 */
[----:B------:R-:W4:Y:S01]  /*79d0*/  LDL R18, [R1+0xb8] ;  /* 0x0000b80001127983 */ /* 0x000f220000100800 */
[----:B------:R-:W-:Y:S01]  /*79e0*/  BSSY B0, `(.L_x_70) ;  /* 0x0000036000007945 */ /* 0x000fe20003800000 */
[----:B--2---:R-:W-:Y:S01]  /*79f0*/  MOV R15, R19 ;  /* 0x00000013000f7202 */ /* 0x004fe20000000f00 */
[----:B----4-:R-:W-:Y:S02]  /*7a00*/  IMAD.MOV.U32 R14, RZ, RZ, R18 ;  /* 0x000000ffff0e7224 */ /* 0x010fe400078e0012 */
[----:B------:R-:W-:Y:S05]  /*7a10*/  @P1 BRA `(.L_x_71) ;  /* 0x0000000000c81947 */ /* 0x000fea0003800000 */
[----:B------:R-:W-:-:S04]  /*7a20*/  MOV R14, UR50 ;  /* 0x00000032000e7c02 */ /* 0x000fc80008000f00 */
[----:B------:R-:W-:-:S13]  /*7a30*/  ISETP.NE.AND P3, PT, R14, 0x3, PT ;  /* 0x000000030e00780c */ /* 0x000fda0003f65270 */
[----:B------:R-:W-:Y:S05]  /*7a40*/  @!P3 BRA `(.L_x_72) ;  /* 0x000000000004b947 */ /* 0x000fea0003800000 */
[----:B------:R-:W-:Y:S01]  /*7a50*/  BPT.TRAP 0x1 ;  /* 0x000000040000795c */ /* 0x000fe20000300000 */
.L_x_72:
[----:B------:R-:W-:Y:S01]  /*7a60*/  LEA R14, R19, UR51, 0x3 ;  /* 0x00000033130e7c11 */ /* 0x000fe2000f8e18ff */
[----:B------:R-:W-:Y:S01]  /*7a70*/  BSSY B1, `(.L_x_73) ;  /* 0x0000004000017945 */ /* 0x000fe20003800000 */
[----:B------:R-:W-:-:S04]  /*7a80*/  SHF.L.U32 R15, R18, 0x1f, RZ ;  /* 0x0000001f120f7819 */ /* 0x000fc800000006ff */
[----:B------:R-:W1:Y:S02]  /*7a90*/  SYNCS.PHASECHK.TRANS64.TRYWAIT P2, [R14+URZ+0x80], R15 ;  /* 0x0000800f0e0075a7 */ /* 0x000e64000804017f */
[----:B-1----:R-:W-:Y:S05]  /*7aa0*/  @!P2 BRA `(.L_x_74) ;  /* 0x0000007400c8a947 */ /* 0x002fea0003800000 */
.L_x_242:
[----:B------:R-:W-:Y:S05]  /*7ab0*/  BSYNC B1 ;  /* 0x0000000000017941 */ /* 0x000fea0003800000 */
.L_x_73:
        /* <DEDUP_REMOVED lines=18> */
.L_x_76:
[----:B------:R-:W-:Y:S05]  /*7be0*/  BSYNC B1 ;  /* 0x0000000000017941 */ /* 0x000fea0003800000 */
.L_x_75:
        /* <DEDUP_REMOVED lines=8> */
.L_x_77:
[----:B------:R-:W4:Y:S04]  /*7c70*/  LDL.LU R19, [R1+0xb4] ;  /* 0x0000b40001137983 */ /* 0x000f280000300800 */
[----:B------:R-:W5:Y:S01]  /*7c80*/  LDL.LU R18, [R1+0xb8] ;  /* 0x0000b80001127983 */ /* 0x000f620000300800 */
[----:B-1----:R-:W-:Y:S01]  /*7c90*/  IADD3 R14, R14, 0xa0, RZ ;  /* 0x000000a00e0e7810 */ /* 0x002fe20007ffe0ff */
[----:B------:R-:W1:Y:S03]  /*7ca0*/  S2R R15, SR_CgaCtaId ;  /* 0x00000000000f7919 */ /* 0x000e660000008800 */
[----:B-1----:R-:W-:-:S04]  /*7cb0*/  PRMT R14, R15, 0x654, R14 ;  /* 0x000006540f0e7816 */ /* 0x002fc8000000000e */
[----:B--2---:R1:W-:Y:S01]  /*7cc0*/  SYNCS.ARRIVE.TRANS64.RED.A1T0 RZ, [R14+URZ], RZ ;  /* 0x000000ff0eff79a7 */ /* 0x0043e2000810043f */
[----:B----4-:R-:W-:-:S05]  /*7cd0*/  VIADD R15, R19, 0x1 ;  /* 0x00000001130f7836 */ /* 0x010fca0000000000 */
[----:B------:R-:W-:-:S04]  /*7ce0*/  ISETP.NE.AND P2, PT, R15, 0x4, PT ;  /* 0x000000040f00780c */ /* 0x000fc80003f45270 */
[----:B-1----:R-:W-:Y:S02]  /*7cf0*/  SEL R14, RZ, 0x1, P2 ;  /* 0x00000001ff0e7807 */ /* 0x002fe40001000000 */
[----:B------:R-:W-:Y:S02]  /*7d00*/  SEL R15, R15, RZ, P2 ;  /* 0x000000ff0f0f7207 */ /* 0x000fe40001000000 */
[----:B-----5:R-:W-:-:S03]  /*7d10*/  LOP3.LUT R14, R18, R14, RZ, 0x3c, !PT ;  /* 0x0000000e120e7212 */ /* 0x020fc600078e3cff */
[----:B------:R1:W-:Y:S04]  /*7d20*/  STL [R1+0xb4], R15 ;  /* 0x0000b40f01007387 */ /* 0x0003e80000100800 */
[----:B------:R1:W-:Y:S02]  /*7d30*/  STL [R1+0xb8], R14 ;  /* 0x0000b80e01007387 */ /* 0x0003e40000100800 */
.L_x_71:
[----:B------:R-:W-:Y:S05]  /*7d40*/  BSYNC B0 ;  /* 0x0000000000007941 */ /* 0x000fea0003800000 */
.L_x_70:
[-C--:B------:R-:W-:Y:S01]  /*7d50*/  F2FP.F16.E4M3.UNPACK_B R18, R4.reuse ;  /* 0x00000004ff12723e */ /* 0x080fe200020006ff */
        /* <DEDUP_REMOVED lines=28> */
[----:B------:R-:W-:Y:S01]  /*7f20*/  F2FP.F16.E4M3.UNPACK_B R23, R10.H1 ;  /* 0x0000000aff17723e */ /* 0x000fe200030006ff */
[-C--:B------:R-:W-:Y:S01]  /*7f30*/  FFMA R205, R24, R2.reuse, R205 ;  /* 0x0000000218cd7223 */ /* 0x080fe200000000cd */
[----:B------:R-:W-:Y:S01]  /*7f40*/  FFMA R24, R26, R2, R19 ;  /* 0x000000021a187223 */ /* 0x000fe20000000013 */
[----:B------:R-:W-:-:S02]  /*7f50*/  HADD2.F32 R26, -RZ, R21.H1_H1 ;  /* 0x30000015ff1a7230 */ /* 0x000fc40000004100 */
[----:B------:R-:W-:Y:S01]  /*7f60*/  FFMA R19, R16, R202, R3 ;  /* 0x000000ca10137223 */ /* 0x000fe20000000003 */
[----:B------:R-:W-:Y:S01]  /*7f70*/  FFMA R203, R28, R2, R203 ;  /* 0x000000021ccb7223 */ /* 0x000fe200000000cb */
[--C-:B------:R-:W-:Y:S02]  /*7f80*/  HADD2.F32 R28, -RZ, R23.reuse.H0_H0 ;  /* 0x20000017ff1c7230 */ /* 0x100fe40000004100 */
[C-C-:B------:R-:W-:Y:S01]  /*7f90*/  FFMA R201, R16.reuse, R201, R9.reuse ;  /* 0x000000c910c97223 */ /* 0x140fe20000000009 */
[----:B------:R-:W-:Y:S02]  /*7fa0*/  HADD2.F32 R30, -RZ, R23.H1_H1 ;  /* 0x30000017ff1e7230 */ /* 0x000fe40000004100 */
[----:B------:R-:W-:Y:S01]  /*7fb0*/  FFMA R21, R16, R200, R9 ;  /* 0x000000c810157223 */ /* 0x000fe20000000009 */
[----:B------:R-:W-:Y:S01]  /*7fc0*/  F2FP.F16.E4M3.UNPACK_B R23, R12 ;  /* 0x0000000cff17723e */ /* 0x000fe200020006ff */
[----:B------:R-:W-:Y:S01]  /*7fd0*/  FFMA R26, R26, R2, R19 ;  /* 0x000000021a1a7223 */ /* 0x000fe20000000013 */
[----:B------:R-:W-:Y:S01]  /*7fe0*/  F2FP.F16.E4M3.UNPACK_B R19, R12.H1 ;  /* 0x0000000cff13723e */ /* 0x000fe200030006ff */
[-C--:B------:R-:W-:Y:S01]  /*7ff0*/  FFMA R201, R28, R2.reuse, R201 ;  /* 0x000000021cc97223 */ /* 0x080fe200000000c9 */
[----:B------:R-:W-:Y:S01]  /*8000*/  FFMA R28, R30, R2, R21 ;  /* 0x000000021e1c7223 */ /* 0x000fe20000000015 */
[----:B------:R-:W-:-:S02]  /*8010*/  HADD2.F32 R30, -RZ, R23.H0_H0 ;  /* 0x20000017ff1e7230 */ /* 0x000fc40000004100 */
[C---:B------:R-:W-:Y:S01]  /*8020*/  FFMA R199, R16.reuse, R199, R3 ;  /* 0x000000c710c77223 */ /* 0x040fe20000000003 */
[----:B------:R-:W-:Y:S02]  /*8030*/  HADD2.F32 R32, -RZ, R23.H1_H1 ;  /* 0x30000017ff207230 */ /* 0x000fe40000004100 */
[C-C-:B------:R-:W-:Y:S01]  /*8040*/  FFMA R197, R16.reuse, R197, R9.reuse ;  /* 0x000000c510c57223 */ /* 0x140fe20000000009 */
[--C-:B------:R-:W-:Y:S02]  /*8050*/  HADD2.F32 R34, -RZ, R19.reuse.H0_H0 ;  /* 0x20000013ff227230 */ /* 0x100fe40000004100 */
[C---:B------:R-:W-:Y:S01]  /*8060*/  FFMA R21, R16.reuse, R196, R9 ;  /* 0x000000c410157223 */ /* 0x040fe20000000009 */
[----:B------:R-:W-:Y:S02]  /*8070*/  HADD2.F32 R36, -RZ, R19.H1_H1 ;  /* 0x30000013ff247230 */ /* 0x000fe40000004100 */
[----:B------:R-:W-:Y:S01]  /*8080*/  FFMA R19, R16, R198, R3 ;  /* 0x000000c610137223 */ /* 0x000fe20000000003 */
[-C--:B------:R-:W-:Y:S01]  /*8090*/  FFMA R199, R30, R2.reuse, R199 ;  /* 0x000000021ec77223 */ /* 0x080fe200000000c7 */
        /* <DEDUP_REMOVED lines=9> */
[----:B------:R-:W-:Y:S02]  /*8130*/  F2FP.SATFINITE.RELU.E4M3.F32.PACK_AB_MERGE_C R30, R30, R199, RZ ;  /* 0x000000c71e1e723e */ /* 0x000fe400048078ff */
[----:B------:R-:W-:Y:S01]  /*8140*/  F2FP.SATFINITE.RELU.E4M3.F32.PACK_AB_MERGE_C R32, R32, R197, RZ ;  /* 0x000000c52020723e */ /* 0x000fe200048078ff */
[----:B------:R-:W-:Y:S06]  /*8150*/  @P0 BRA `(.L_x_78) ;  /* 0x0000000000040947 */ /* 0x000fec0003800000 */
[----:B------:R-:W-:-:S04]  /*8160*/  DEPBAR.LE SB0, 0x1 ;  /* 0x000080400000791a */ /* 0x000fc80000000000 */
.L_x_78:
        /* <DEDUP_REMOVED lines=16> */
[----:B----4-:R-:W4:Y:S02]  /*8270*/  FENCE.VIEW.ASYNC.S ;  /* 0x00000000000073c6 */ /* 0x010f240000000000 */
[----:B----4-:R-:W-:Y:S06]  /*8280*/  BAR.SYNC.DEFER_BLOCKING 0x1, 0x100 ;  /* 0x0044000000007b1d */ /* 0x010fec0000010000 */
[----:B--2---:R-:W-:Y:S05]  /*8290*/  @P0 BRA `(.L_x_80) ;  /* 0x0000000000200947 */ /* 0x004fea0003800000 */
[----:B------:R-:W-:Y:S02]  /*82a0*/  UIADD3 UR8, UP0, UR60, 0x4f0, URZ ;  /* 0x000004f03c087890 */ /* 0x000fe4000ff1e03f */
[----:B------:R-:W-:Y:S02]  /*82b0*/  UIADD3 UR5, UR45, 0x20, URZ ;  /* 0x000000202d057890 */ /* 0x000fe4000fffe03f */
[----:B------:R-:W-:Y:S02]  /*82c0*/  UIADD3 UR4, UR51, 0x4100, URZ ;  /* 0x0000410033047890 */ /* 0x000fe4000fffe03f */
[----:B------:R-:W-:Y:S01]  /*82d0*/  UIADD3.X UR9, URZ, UR61, URZ, UP0, !UPT ;  /* 0x0000003d3f097290 */ /* 0x000fe200087fe43f */
[----:B------:R-:W-:Y:S01]  /*82e0*/  UMOV UR6, UR46 ;  /* 0x0000002e00067c82 */ /* 0x000fe20008000000 */
[----:B------:R-:W-:-:S07]  /*82f0*/  UMOV UR7, UR47 ;  /* 0x0000002f00077c82 */ /* 0x000fce0008000000 */
[----:B------:R2:W-:Y:S02]  /*8300*/  UTMASTG.3D [UR4], [UR8] ;  /* 0x00000004080073b5 */ /* 0x0005e40008010000 */
[----:B--2---:R0:W-:Y:S02]  /*8310*/  UTMACMDFLUSH ;  /* 0x00000000000079b7 */ /* 0x0041e40000000000 */
.L_x_80:
[----:B------:R-:W-:Y:S05]  /*8320*/  BSYNC B0 ;  /* 0x0000000000007941 */ /* 0x000fea0003800000 */
.L_x_79:
[----:B------:R-:W-:Y:S04]  /*8330*/  BSSY B0, `(.L_x_81) ;  /* 0x000003c000007945 */ /* 0x000fe80003800000 */
[----:B------:R-:W-:Y:S05]  /*8340*/  @P1 BRA `(.L_x_82) ;  /* 0x0000000000e81947 */ /* 0x000fea0003800000 */
[----:B------:R-:W-:-:S04]  /*8350*/  MOV R18, UR50 ;  /* 0x0000003200127c02 */ /* 0x000fc80008000f00 */
[----:B------:R-:W-:-:S13]  /*8360*/  ISETP.NE.AND P3, PT, R18, 0x3, PT ;  /* 0x000000031200780c */ /* 0x000fda0003f65270 */
[----:B------:R-:W-:Y:S05]  /*8370*/  @!P3 BRA `(.L_x_83) ;  /* 0x000000000004b947 */ /* 0x000fea0003800000 */
[----:B------:R-:W-:Y:S01]  /*8380*/  BPT.TRAP 0x1 ;  /* 0x000000040000795c */ /* 0x000fe20000300000 */
.L_x_83:
[----:B------:R-:W2:Y:S04]  /*8390*/  LDL R19, [R1+0xb8] ;  /* 0x0000b80001137983 */ /* 0x000ea80000100800 */
[----:B------:R-:W4:Y:S01]  /*83a0*/  LDL R18, [R1+0xb4] ;  /* 0x0000b40001127983 */ /* 0x000f220000100800 */
[----:B------:R-:W-:Y:S01]  /*83b0*/  BSSY B1, `(.L_x_84) ;  /* 0x0000005000017945 */ /* 0x000fe20003800000 */
[----:B--2---:R-:W-:Y:S02]  /*83c0*/  SHF.L.U32 R19, R19, 0x1f, RZ ;  /* 0x0000001f13137819 */ /* 0x004fe400000006ff */
[----:B----4-:R-:W-:-:S04]  /*83d0*/  LEA R18, R18, UR51, 0x3 ;  /* 0x0000003312127c11 */ /* 0x010fc8000f8e18ff */
[----:B------:R-:W2:Y:S02]  /*83e0*/  SYNCS.PHASECHK.TRANS64.TRYWAIT P2, [R18+URZ+0x80], R19 ;  /* 0x00008013120075a7 */ /* 0x000ea4000804017f */
[----:B--2---:R-:W-:Y:S05]  /*83f0*/  @!P2 BRA `(.L_x_85) ;  /* 0x0000006c0088a947 */ /* 0x004fea0003800000 */
.L_x_243:
[----:B------:R-:W-:Y:S05]  /*8400*/  BSYNC B1 ;  /* 0x0000000000017941 */ /* 0x000fea0003800000 */
.L_x_84:
[----:B------:R-:W-:Y:S04]  /*8410*/  BSSY B1, `(.L_x_86) ;  /* 0x0000012000017945 */ /* 0x000fe80003800000 */
[----:B------:R-:W-:Y:S05]  /*8420*/  @P4 BRA `(.L_x_87) ;  /* 0x0000000000404947 */ /* 0x000fea0003800000 */
[----:B------:R-:W2:Y:S02]  /*8430*/  LDL R20, [R1+0xb4] ;  /* 0x0000b40001147983 */ /* 0x000ea40000100800 */
[----:B--2---:R-:W-:-:S05]  /*8440*/  IMAD R18, R20, 0x1000, R7 ;  /* 0x0000100014127824 */ /* 0x004fca00078e0207 */
[----:B------:R-:W-:Y:S01]  /*8450*/  IADD3 R19, R18, UR51, RZ ;  /* 0x0000003312137c10 */ /* 0x000fe2000fffe0ff */
[----:B------:R-:W-:Y:S04]  /*8460*/  LDS.U16 R4, [R18+UR51+0x200] ;  /* 0x0002003312047984 */ /* 0x000fe80008000400 */
[----:B------:R-:W-:Y:S01]  /*8470*/  IMAD.IADD R20, R19, 0x1, R8 ;  /* 0x0000000113147824 */ /* 0x000fe200078e0208 */
[----:B------:R-:W-:Y:S04]  /*8480*/  LDS.U16 R6, [R18+UR51+0x208] ;  /* 0x0002083312067984 */ /* 0x000fe80008000400 */
[----:B------:R-:W2:Y:S04]  /*8490*/  LDS.U16 R19, [R18+UR51+0x100] ;  /* 0x0001003312137984 */ /* 0x000ea80008000400 */
[----:B------:R-:W4:Y:S04]  /*84a0*/  LDS.U16 R21, [R18+UR51+0x108] ;  /* 0x0001083312157984 */ /* 0x000f280008000400 */
[----:B------:R-:W-:Y:S04]  /*84b0*/  LDS.U16 R10, [R20+0x200] ;  /* 0x00020000140a7984 */ /* 0x000fe80000000400 */
[----:B------:R-:W5:Y:S04]  /*84c0*/  LDS.U16 R23, [R20+0x100] ;  /* 0x0001000014177984 */ /* 0x000f680000000400 */
[----:B------:R-:W-:Y:S04]  /*84d0*/  LDS.U16 R12, [R20+0x208] ;  /* 0x00020800140c7984 */ /* 0x000fe80000000400 */
[----:B------:R-:W1:Y:S01]  /*84e0*/  LDS.U16 R25, [R20+0x108] ;  /* 0x0001080014197984 */ /* 0x000e620000000400 */
[----:B--2---:R-:W-:-:S02]  /*84f0*/  PRMT R4, R19, 0x5410, R4 ;  /* 0x0000541013047816 */ /* 0x004fc40000000004 */
[----:B----4-:R-:W-:Y:S02]  /*8500*/  PRMT R6, R21, 0x5410, R6 ;  /* 0x0000541015067816 */ /* 0x010fe40000000006 */
[----:B-----5:R-:W-:Y:S02]  /*8510*/  PRMT R10, R23, 0x5410, R10 ;  /* 0x00005410170a7816 */ /* 0x020fe4000000000a */
[----:B-1----:R-:W-:-:S07]  /*8520*/  PRMT R12, R25, 0x5410, R12 ;  /* 0x00005410190c7816 */ /* 0x002fce000000000c */
.L_x_87:
[----:B------:R-:W-:Y:S05]  /*8530*/  BSYNC B1 ;  /* 0x0000000000017941 */ /* 0x000fea0003800000 */
.L_x_86:
[----:B------:R-:W-:Y:S01]  /*8540*/  @!PT LDS RZ, [RZ] ;  /* 0x00000000fffff984 */ /* 0x000fe20000000800 */
[----:B------:R-:W-:Y:S01]  /*8550*/  @!PT LDS RZ, [RZ] ;  /* 0x00000000fffff984 */ /* 0x000fe20000000800 */
[----:B------:R-:W-:Y:S01]  /*8560*/  @!PT LDS RZ, [RZ] ;  /* 0x00000000fffff984 */ /* 0x000fe20000000800 */
[----:B------:R-:W-:Y:S01]  /*8570*/  @!PT LDS RZ, [RZ] ;  /* 0x00000000fffff984 */ /* 0x000fe20000000800 */
[----:B------:R4:W-:Y:S06]  /*8580*/  MEMBAR.ALL.CTA ;  /* 0x0000000000007992 */ /* 0x0009ec0000008000 */
[----:B----4-:R-:W4:Y:S01]  /*8590*/  FENCE.VIEW.ASYNC.S ;  /* 0x00000000000073c6 */ /* 0x010f220000000000 */
[----:B------:R-:W-:Y:S05]  /*85a0*/  @!P3 BRA `(.L_x_88) ;  /* 0x000000000004b947 */ /* 0x000fea0003800000 */
[----:B------:R-:W-:Y:S01]  /*85b0*/  BPT.TRAP 0x1 ;  /* 0x000000040000795c */ /* 0x000fe20000300000 */
.L_x_88:
[----:B------:R-:W5:Y:S04]  /*85c0*/  LDL.LU R20, [R1+0xb4] ;  /* 0x0000b40001147983 */ /* 0x000f680000300800 */
[----:B------:R-:W3:Y:S01]  /*85d0*/  LDL.LU R21, [R1+0xb8] ;  /* 0x0000b80001157983 */ /* 0x000ee20000300800 */
[C---:B--2---:R-:W-:Y:S01]  /*85e0*/  LEA R18, R15.reuse, UR51, 0x3 ;  /* 0x000000330f127c11 */ /* 0x044fe2000f8e18ff */
[----:B-1----:R-:W-:Y:S01]  /*85f0*/  VIADD R15, R15, 0x1 ;  /* 0x000000010f0f7836 */ /* 0x002fe20000000000 */
[----:B------:R-:W1:Y:S02]  /*8600*/  S2R R19, SR_CgaCtaId ;  /* 0x0000000000137919 */ /* 0x000e640000008800 */
[----:B------:R-:W-:Y:S02]  /*8610*/  IADD3 R18, R18, 0xa0, RZ ;  /* 0x000000a012127810 */ /* 0x000fe40007ffe0ff */
[----:B------:R-:W-:-:S04]  /*8620*/  ISETP.NE.AND P2, PT, R15, 0x4, PT ;  /* 0x000000040f00780c */ /* 0x000fc80003f45270 */
[----:B------:R-:W-:Y:S02]  /*8630*/  SEL R15, R15, RZ, P2 ;  /* 0x000000ff0f0f7207 */ /* 0x000fe40001000000 */
[----:B-1----:R-:W-:Y:S02]  /*8640*/  PRMT R18, R19, 0x654, R18 ;  /* 0x0000065413127816 */ /* 0x002fe40000000012 */
[----:B------:R-:W-:Y:S02]  /*8650*/  SEL R19, RZ, 0x1, P2 ;  /* 0x00000001ff137807 */ /* 0x000fe40001000000 */
[----:B----4-:R5:W-:Y:S02]  /*8660*/  SYNCS.ARRIVE.TRANS64.RED.A1T0 RZ, [R18+URZ], RZ ;  /* 0x000000ff12ff79a7 */ /* 0x010be4000810043f */
[----:B------:R-:W-:Y:S02]  /*8670*/  LOP3.LUT R14, R14, R19, RZ, 0x3c, !PT ;  /* 0x000000130e0e7212 */ /* 0x000fe400078e3cff */
[----:B-----5:R-:W-:-:S04]  /*8680*/  IADD3 R18, R20, 0x1, RZ ;  /* 0x0000000114127810 */ /* 0x020fc80007ffe0ff */
[----:B------:R-:W-:-:S04]  /*8690*/  ISETP.NE.AND P3, PT, R18, 0x4, PT ;  /* 0x000000041200780c */ /* 0x000fc80003f65270 */
[----:B------:R-:W-:Y:S02]  /*86a0*/  SEL R20, RZ, 0x1, P3 ;  /* 0x00000001ff147807 */ /* 0x000fe40001800000 */
[----:B------:R-:W-:Y:S02]  /*86b0*/  SEL R18, R18, RZ, P3 ;  /* 0x000000ff12127207 */ /* 0x000fe40001800000 */
[----:B---3--:R-:W-:-:S03]  /*86c0*/  LOP3.LUT R21, R21, R20, RZ, 0x3c, !PT ;  /* 0x0000001415157212 */ /* 0x008fc600078e3cff */
[----:B------:R2:W-:Y:S04]  /*86d0*/  STL [R1+0xb4], R18 ;  /* 0x0000b41201007387 */ /* 0x0005e80000100800 */
[----:B------:R2:W-:Y:S02]  /*86e0*/  STL [R1+0xb8], R21 ;  /* 0x0000b81501007387 */ /* 0x0005e40000100800 */
.L_x_82:
[----:B------:R-:W-:Y:S05]  /*86f0*/  BSYNC B0 ;  /* 0x0000000000007941 */ /* 0x000fea0003800000 */
.L_x_81:
[----:B------:R-:W4:Y:S04]  /*8700*/  LDL.LU R36, [R1] ;  /* 0x0000000001247983 */ /* 0x000f280000300800 */
[----:B------:R-:W5:Y:S04]  /*8710*/  LDL.LU R35, [R1+0x4] ;  /* 0x0000040001237983 */ /* 0x000f680000300800 */
[----:B------:R-:W3:Y:S04]  /*8720*/  LDL.LU R27, [R1+0x8] ;  /* 0x00000800011b7983 */ /* 0x000ee80000300800 */
[----:B------:R-:W3:Y:S04]  /*8730*/  LDL.LU R32, [R1+0xc] ;  /* 0x00000c0001207983 */ /* 0x000ee80000300800 */
[----:B------:R-:W3:Y:S01]  /*8740*/  LDL.LU R30, [R1+0x10] ;  /* 0x00001000011e7983 */ /* 0x000ee20000300800 */
[----:B--2---:R-:W-:-:S03]  /*8750*/  F2FP.F16.E4M3.UNPACK_B R18, R4 ;  /* 0x00000004ff12723e */ /* 0x004fc600020006ff */
[----:B------:R-:W2:Y:S04]  /*8760*/  LDL.LU R29, [R1+0x14] ;  /* 0x00001400011d7983 */ /* 0x000ea80000300800 */
[----:B------:R-:W2:Y:S04]  /*8770*/  LDL.LU R34, [R1+0x18] ;  /* 0x0000180001227983 */ /* 0x000ea80000300800 */
[----:B------:R-:W2:Y:S01]  /*8780*/  LDL.LU R33, [R1+0x1c] ;  /* 0x00001c0001217983 */ /* 0x000ea20000300800 */
[----:B------:R-:W-:-:S03]  /*8790*/  HADD2.F32 R24, -RZ, R18.H1_H1 ;  /* 0x30000012ff187230 */ /* 0x000fc60000004100 */
[----:B------:R-:W2:Y:S01]  /*87a0*/  LDL.LU R31, [R1+0x20] ;  /* 0x00002000011f7983 */ /* 0x000ea20000300800 */
[----:B------:R-:W-:Y:S01]  /*87b0*/  FFMA R19, R16, R228, R5 ;  /* 0x000000e410137223 */ /* 0x000fe20000000005 */
[----:B------:R-:W-:Y:S01]  /*87c0*/  HADD2.F32 R22, -RZ, R18.H0_H0 ;  /* 0x20000012ff167230 */ /* 0x000fe20000004100 */
[----:B------:R-:W-:Y:S01]  /*87d0*/  F2FP.F16.E4M3.UNPACK_B R20, R4.H1 ;  /* 0x00000004ff14723e */ /* 0x000fe200030006ff */
[----:B------:R-:W2:Y:S01]  /*87e0*/  LDL.LU R39, [R1+0x24] ;  /* 0x0000240001277983 */ /* 0x000ea20000300800 */
[----:B------:R-:W-:Y:S01]  /*87f0*/  FFMA R25, R24, R2, R19 ;  /* 0x0000000218197223 */ /* 0x000fe20000000013 */
[----:B------:R-:W-:Y:S01]  /*8800*/  FFMA R17, R16, R17, R5 ;  /* 0x0000001110117223 */ /* 0x000fe20000000005 */
[----:B------:R-:W-:Y:S01]  /*8810*/  F2FP.F16.E4M3.UNPACK_B R21, R6 ;  /* 0x00000006ff15723e */ /* 0x000fe200020006ff */
[----:B------:R-:W2:Y:S01]  /*8820*/  LDL.LU R38, [R1+0x28] ;  /* 0x0000280001267983 */ /* 0x000ea20000300800 */
[--C-:B------:R-:W-:Y:S02]  /*8830*/  HADD2.F32 R26, -RZ, R20.reuse.H0_H0 ;  /* 0x20000014ff1a7230 */ /* 0x100fe40000004100 */
[----:B------:R-:W-:Y:S01]  /*8840*/  FFMA R18, R22, R2, R17 ;  /* 0x0000000216127223 */ /* 0x000fe20000000011 */
[----:B------:R-:W-:Y:S01]  /*8850*/  HADD2.F32 R20, -RZ, R20.H1_H1 ;  /* 0x30000014ff147230 */ /* 0x000fe20000004100 */
[----:B------:R-:W2:Y:S01]  /*8860*/  LDL.LU R37, [R1+0x2c] ;  /* 0x00002c0001257983 */ /* 0x000ea20000300800 */
[--C-:B------:R-:W-:Y:S01]  /*8870*/  HADD2.F32 R22, -RZ, R21.reuse.H0_H0 ;  /* 0x20000015ff167230 */ /* 0x100fe20000004100 */
[----:B------:R-:W-:Y:S01]  /*8880*/  F2FP.F16.E4M3.UNPACK_B R23, R6.H1 ;  /* 0x00000006ff17723e */ /* 0x000fe200030006ff */
[----:B------:R-:W-:-:S02]  /*8890*/  HADD2.F32 R24, -RZ, R21.H1_H1 ;  /* 0x30000015ff187230 */ /* 0x000fc40000004100 */
[----:B------:R-:W-:Y:S01]  /*88a0*/  FFMA R229, R16, R229, R11 ;  /* 0x000000e510e57223 */ /* 0x000fe2000000000b */
[----:B------:R-:W-:-:S03]  /*88b0*/  F2FP.F16.E4M3.UNPACK_B R28, R10 ;  /* 0x0000000aff1c723e */ /* 0x000fc600020006ff */
[----:B------:R-:W-:Y:S01]  /*88c0*/  FFMA R229, R26, R2, R229 ;  /* 0x000000021ae57223 */ /* 0x000fe200000000e5 */
[C---:B-----5:R-:W-:Y:S01]  /*88d0*/  FFMA R19, R16.reuse, R35, R5 ;  /* 0x0000002310137223 */ /* 0x060fe20000000005 */
[C---:B----4-:R-:W-:Y:S01]  /*88e0*/  FFMA R17, R16.reuse, R36, R11 ;  /* 0x0000002410117223 */ /* 0x050fe2000000000b */
[----:B------:R-:W4:Y:S01]  /*88f0*/  LDL.LU R35, [R1+0x30] ;  /* 0x0000300001237983 */ /* 0x000f220000300800 */
[----:B---3--:R-:W-:Y:S02]  /*8900*/  FFMA R21, R16, R27, R5 ;  /* 0x0000001b10157223 */ /* 0x008fe40000000005 */
[-C--:B------:R-:W-:Y:S01]  /*8910*/  FFMA R20, R20, R2.reuse, R17 ;  /* 0x0000000214147223 */ /* 0x080fe20000000011 */
[-C--:B------:R-:W-:Y:S01]  /*8920*/  FFMA R22, R22, R2.reuse, R19 ;  /* 0x0000000216167223 */ /* 0x080fe20000000013 */
[----:B------:R-:W-:Y:S01]  /*8930*/  FFMA R27, R24, R2, R21 ;  /* 0x00000002181b7223 */ /* 0x000fe20000000015 */
[--C-:B------:R-:W-:Y:S02]  /*8940*/  HADD2.F32 R24, -RZ, R23.reuse.H0_H0 ;  /* 0x20000017ff187230 */ /* 0x100fe40000004100 */
[----:B------:R-:W-:Y:S01]  /*8950*/  FFMA R17, R16, R32, R11 ;  /* 0x0000002010117223 */ /* 0x000fe2000000000b */
[----:B------:R-:W-:-:S02]  /*8960*/  HADD2.F32 R26, -RZ, R23.H1_H1 ;  /* 0x30000017ff1a7230 */ /* 0x000fc40000004100 */
[----:B------:R-:W-:Y:S01]  /*8970*/  FFMA R19, R16, R30, R11 ;  /* 0x0000001e10137223 */ /* 0x000fe2000000000b */
[--C-:B------:R-:W-:Y:S01]  /*8980*/  HADD2.F32 R30, -RZ, R28.reuse.H0_H0 ;  /* 0x2000001cff1e7230 */ /* 0x100fe20000004100 */
[----:B------:R-:W-:Y:S01]  /*8990*/  F2FP.F16.E4M3.UNPACK_B R23, R10.H1 ;  /* 0x0000000aff17723e */ /* 0x000fe200030006ff */
[-C--:B------:R-:W-:Y:S01]  /*89a0*/  FFMA R24, R24, R2.reuse, R17 ;  /* 0x0000000218187223 */ /* 0x080fe20000000011 */
[----:B--2---:R-:W-:Y:S01]  /*89b0*/  FFMA R21, R16, R29, R5 ;  /* 0x0000001d10157223 */ /* 0x004fe20000000005 */
[----:B------:R-:W-:Y:S02]  /*89c0*/  HADD2.F32 R28, -RZ, R28.H1_H1 ;  /* 0x3000001cff1c7230 */ /* 0x000fe40000004100 */
[----:B------:R-:W-:Y:S01]  /*89d0*/  FFMA R29, R26, R2, R19 ;  /* 0x000000021a1d7223 */ /* 0x000fe20000000013 */
[----:B------:R-:W-:Y:S01]  /*89e0*/  FFMA R17, R16, R34, R5 ;  /* 0x0000002210117223 */ /* 0x000fe20000000005 */
[----:B------:R-:W-:Y:S01]  /*89f0*/  FFMA R26, R30, R2, R21 ;  /* 0x000000021e1a7223 */ /* 0x000fe20000000015 */
[----:B------:R-:W-:-:S02]  /*8a00*/  HADD2.F32 R30, -RZ, R23.H0_H0 ;  /* 0x20000017ff1e7230 */ /* 0x000fc40000004100 */
[----:B------:R-:W-:Y:S02]  /*8a10*/  HADD2.F32 R32, -RZ, R23.H1_H1 ;  /* 0x30000017ff207230 */ /* 0x000fe40000004100 */
[C-C-:B------:R-:W-:Y:S01]  /*8a20*/  FFMA R19, R16.reuse, R33, R11.reuse ;  /* 0x0000002110137223 */ /* 0x140fe2000000000b */
[----:B------:R-:W-:Y:S01]  /*8a30*/  F2FP.F16.E4M3.UNPACK_B R23, R12 ;  /* 0x0000000cff17723e */ /* 0x000fe200020006ff */
[----:B------:R-:W-:Y:S01]  /*8a40*/  FFMA R21, R16, R31, R11 ;  /* 0x0000001f10157223 */ /* 0x000fe2000000000b */
[----:B------:R-:W-:Y:S01]  /*8a50*/  FFMA R31, R28, R2, R17 ;  /* 0x000000021c1f7223 */ /* 0x000fe20000000011 */
[----:B------:R-:W-:Y:S01]  /*8a60*/  F2FP.F16.E4M3.UNPACK_B R17, R12.H1 ;  /* 0x0000000cff11723e */ /* 0x000fe200030006ff */
[-C--:B------:R-:W-:Y:S01]  /*8a70*/  FFMA R28, R30, R2.reuse, R19 ;  /* 0x000000021e1c7223 */ /* 0x080fe20000000013 */
[----:B------:R-:W-:Y:S01]  /*8a80*/  FFMA R33, R32, R2, R21 ;  /* 0x0000000220217223 */ /* 0x000fe20000000015 */
[----:B------:R-:W-:Y:S02]  /*8a90*/  HADD2.F32 R30, -RZ, R23.H0_H0 ;  /* 0x20000017ff1e7230 */ /* 0x000fe40000004100 */
[----:B------:R-:W-:-:S02]  /*8aa0*/  HADD2.F32 R34, -RZ, R17.H0_H0 ;  /* 0x20000011ff227230 */ /* 0x000fc40000004100 */
[----:B------:R-:W-:Y:S02]  /*8ab0*/  HADD2.F32 R36, -RZ, R17.H1_H1 ;  /* 0x30000011ff247230 */ /* 0x000fe40000004100 */
[C-C-:B------:R-:W-:Y:S01]  /*8ac0*/  FFMA R17, R16.reuse, R39, R5.reuse ;  /* 0x0000002710117223 */ /* 0x140fe20000000005 */
[----:B------:R-:W-:Y:S02]  /*8ad0*/  HADD2.F32 R32, -RZ, R23.H1_H1 ;  /* 0x30000017ff207230 */ /* 0x000fe40000004100 */
[C---:B------:R-:W-:Y:S01]  /*8ae0*/  FFMA R19, R16.reuse, R38, R5 ;  /* 0x0000002610137223 */ /* 0x040fe20000000005 */
[----:B------:R-:W-:Y:S01]  /*8af0*/  FFMA R21, R16, R37, R11 ;  /* 0x0000002510157223 */ /* 0x000fe2000000000b */
[-C--:B------:R-:W-:Y:S02]  /*8b00*/  FFMA R17, R30, R2.reuse, R17 ;  /* 0x000000021e117223 */ /* 0x080fe40000000011 */
        /* <DEDUP_REMOVED lines=9> */
[----:B----4-:R-:W-:-:S04]  /*8ba0*/  FFMA R23, R16, R35, R11 ;  /* 0x0000002310177223 */ /* 0x010fc8000000000b */
[----:B------:R-:W-:-:S05]  /*8bb0*/  FFMA R32, R36, R2, R23 ;  /* 0x0000000224207223 */ /* 0x000fca0000000017 */
[----:B------:R-:W-:Y:S01]  /*8bc0*/  F2FP.SATFINITE.RELU.E4M3.F32.PACK_AB_MERGE_C R32, R32, R21, RZ ;  /* 0x000000152020723e */ /* 0x000fe200048078ff */
[----:B------:R-:W-:Y:S06]  /*8bd0*/  @P0 BRA `(.L_x_89) ;  /* 0x0000000000040947 */ /* 0x000fec0003800000 */
[----:B------:R-:W-:-:S04]  /*8be0*/  DEPBAR.LE SB0, 0x1 ;  /* 0x000080400000791a */ /* 0x000fc80000000000 */
.L_x_89:
        /* <DEDUP_REMOVED lines=16> */
[----:B---3--:R-:W3:Y:S02]  /*8cf0*/  FENCE.VIEW.ASYNC.S ;  /* 0x00000000000073c6 */ /* 0x008ee40000000000 */
[----:B---3--:R-:W-:Y:S06]  /*8d00*/  BAR.SYNC.DEFER_BLOCKING 0x1, 0x100 ;  /* 0x0044000000007b1d */ /* 0x008fec0000010000 */
[----:B--2---:R-:W-:Y:S05]  /*8d10*/  @P0 BRA `(.L_x_91) ;  /* 0x0000000000200947 */ /* 0x004fea0003800000 */
[----:B------:R-:W-:Y:S02]  /*8d20*/  UIADD3 UR8, UP0, UR60, 0x4f0, URZ ;  /* 0x000004f03c087890 */ /* 0x000fe4000ff1e03f */
[----:B------:R-:W-:Y:S02]  /*8d30*/  UIADD3 UR6, UR46, 0x80, URZ ;  /* 0x000000802e067890 */ /* 0x000fe4000fffe03f */
[----:B------:R-:W-:Y:S02]  /*8d40*/  UIADD3 UR5, UR45, 0x20, URZ ;  /* 0x000000202d057890 */ /* 0x000fe4000fffe03f */
[----:B------:R-:W-:Y:S02]  /*8d50*/  UIADD3 UR4, UR51, 0x5100, URZ ;  /* 0x0000510033047890 */ /* 0x000fe4000fffe03f */
[----:B------:R-:W-:Y:S01]  /*8d60*/  UIADD3.X UR9, URZ, UR61, URZ, UP0, !UPT ;  /* 0x0000003d3f097290 */ /* 0x000fe200087fe43f */
[----:B------:R-:W-:-:S08]  /*8d70*/  UMOV UR7, UR47 ;  /* 0x0000002f00077c82 */ /* 0x000fd00008000000 */
[----:B------:R2:W-:Y:S02]  /*8d80*/  UTMASTG.3D [UR4], [UR8] ;  /* 0x00000004080073b5 */ /* 0x0005e40008010000 */
[----:B--2---:R0:W-:Y:S02]  /*8d90*/  UTMACMDFLUSH ;  /* 0x00000000000079b7 */ /* 0x0041e40000000000 */
.L_x_91:
[----:B------:R-:W-:Y:S05]  /*8da0*/  BSYNC B0 ;  /* 0x0000000000007941 */ /* 0x000fea0003800000 */
.L_x_90:
[----:B------:R-:W-:Y:S04]  /*8db0*/  BSSY B0, `(.L_x_92) ;  /* 0x000003c000007945 */ /* 0x000fe80003800000 */
[----:B------:R-:W-:Y:S05]  /*8dc0*/  @P1 BRA `(.L_x_93) ;  /* 0x0000000000e81947 */ /* 0x000fea0003800000 */
[----:B------:R-:W-:-:S05]  /*8dd0*/  IMAD.U32 R17, RZ, RZ, UR50 ;  /* 0x00000032ff117e24 */ /* 0x000fca000f8e00ff */
[----:B------:R-:W-:-:S13]  /*8de0*/  ISETP.NE.AND P3, PT, R17, 0x3, PT ;  /* 0x000000031100780c */ /* 0x000fda0003f65270 */
[----:B------:R-:W-:Y:S05]  /*8df0*/  @!P3 BRA `(.L_x_94) ;  /* 0x000000000004b947 */ /* 0x000fea0003800000 */
[----:B------:R-:W-:Y:S01]  /*8e00*/  BPT.TRAP 0x1 ;  /* 0x000000040000795c */ /* 0x000fe20000300000 */
.L_x_94:
[----:B------:R-:W2:Y:S04]  /*8e10*/  LDL R18, [R1+0xb8] ;  /* 0x0000b80001127983 */ /* 0x000ea80000100800 */
[----:B------:R-:W3:Y:S01]  /*8e20*/  LDL R17, [R1+0xb4] ;  /* 0x0000b40001117983 */ /* 0x000ee20000100800 */
[----:B------:R-:W-:Y:S01]  /*8e30*/  BSSY B1, `(.L_x_95) ;  /* 0x0000005000017945 */ /* 0x000fe20003800000 */
[----:B--2---:R-:W-:Y:S02]  /*8e40*/  SHF.L.U32 R18, R18, 0x1f, RZ ;  /* 0x0000001f12127819 */ /* 0x004fe400000006ff */
[----:B---3--:R-:W-:-:S04]  /*8e50*/  LEA R17, R17, UR51, 0x3 ;  /* 0x0000003311117c11 */ /* 0x008fc8000f8e18ff */
[----:B------:R-:W2:Y:S02]  /*8e60*/  SYNCS.PHASECHK.TRANS64.TRYWAIT P2, [R17+URZ+0x80], R18 ;  /* 0x00008012110075a7 */ /* 0x000ea4000804017f */
[----:B--2---:R-:W-:Y:S05]  /*8e70*/  @!P2 BRA `(.L_x_96) ;  /* 0x0000006000fca947 */ /* 0x004fea0003800000 */
.L_x_244:
[----:B------:R-:W-:Y:S05]  /*8e80*/  BSYNC B1 ;  /* 0x0000000000017941 */ /* 0x000fea0003800000 */
.L_x_95:
[----:B------:R-:W-:Y:S04]  /*8e90*/  BSSY B1, `(.L_x_97) ;  /* 0x0000012000017945 */ /* 0x000fe80003800000 */
[----:B------:R-:W-:Y:S05]  /*8ea0*/  @P4 BRA `(.L_x_98) ;  /* 0x0000000000404947 */ /* 0x000fea0003800000 */
[----:B------:R-:W2:Y:S02]  /*8eb0*/  LDL R19, [R1+0xb4] ;  /* 0x0000b40001137983 */ /* 0x000ea40000100800 */
[----:B--2---:R-:W-:-:S05]  /*8ec0*/  LEA R18, R19, R7, 0xc ;  /* 0x0000000713127211 */ /* 0x004fca00078e60ff */
[----:B------:R-:W-:Y:S01]  /*8ed0*/  VIADD R17, R18, UR51 ;  /* 0x0000003312117c36 */ /* 0x000fe20008000000 */
[----:B------:R-:W-:Y:S04]  /*8ee0*/  LDS.U16 R4, [R18+UR51+0x200] ;  /* 0x0002003312047984 */ /* 0x000fe80008000400 */
[----:B------:R-:W-:Y:S01]  /*8ef0*/  IADD3 R20, R17, R8, RZ ;  /* 0x0000000811147210 */ /* 0x000fe20007ffe0ff */
[----:B------:R-:W-:Y:S04]  /*8f00*/  LDS.U16 R6, [R18+UR51+0x208] ;  /* 0x0002083312067984 */ /* 0x000fe80008000400 */
[----:B------:R-:W2:Y:S04]  /*8f10*/  LDS.U16 R17, [R18+UR51+0x100] ;  /* 0x0001003312117984 */ /* 0x000ea80008000400 */
[----:B------:R-:W3:Y:S04]  /*8f20*/  LDS.U16 R19, [R18+UR51+0x108] ;  /* 0x0001083312137984 */ /* 0x000ee80008000400 */
[----:B------:R-:W-:Y:S04]  /*8f30*/  LDS.U16 R10, [R20+0x200] ;  /* 0x00020000140a7984 */ /* 0x000fe80000000400 */
[----:B------:R-:W4:Y:S04]  /*8f40*/  LDS.U16 R21, [R20+0x100] ;  /* 0x0001000014157984 */ /* 0x000f280000000400 */
[----:B------:R-:W-:Y:S04]  /*8f50*/  LDS.U16 R12, [R20+0x208] ;  /* 0x00020800140c7984 */ /* 0x000fe80000000400 */
[----:B------:R-:W5:Y:S01]  /*8f60*/  LDS.U16 R23, [R20+0x108] ;  /* 0x0001080014177984 */ /* 0x000f620000000400 */
[----:B--2---:R-:W-:-:S02]  /*8f70*/  PRMT R4, R17, 0x5410, R4 ;  /* 0x0000541011047816 */ /* 0x004fc40000000004 */
[----:B---3--:R-:W-:Y:S02]  /*8f80*/  PRMT R6, R19, 0x5410, R6 ;  /* 0x0000541013067816 */ /* 0x008fe40000000006 */
[----:B----4-:R-:W-:Y:S02]  /*8f90*/  PRMT R10, R21, 0x5410, R10 ;  /* 0x00005410150a7816 */ /* 0x010fe4000000000a */
[----:B-----5:R-:W-:-:S07]  /*8fa0*/  PRMT R12, R23, 0x5410, R12 ;  /* 0x00005410170c7816 */ /* 0x020fce000000000c */
.L_x_98:
[----:B------:R-:W-:Y:S05]  /*8fb0*/  BSYNC B1 ;  /* 0x0000000000017941 */ /* 0x000fea0003800000 */
.L_x_97:
[----:B------:R-:W-:Y:S01]  /*8fc0*/  @!PT LDS RZ, [RZ] ;  /* 0x00000000fffff984 */ /* 0x000fe20000000800 */
[----:B------:R-:W-:Y:S01]  /*8fd0*/  @!PT LDS RZ, [RZ] ;  /* 0x00000000fffff984 */ /* 0x000fe20000000800 */
[----:B------:R-:W-:Y:S01]  /*8fe0*/  @!PT LDS RZ, [RZ] ;  /* 0x00000000fffff984 */ /* 0x000fe20000000800 */
[----:B------:R-:W-:Y:S01]  /*8ff0*/  @!PT LDS RZ, [RZ] ;  /* 0x00000000fffff984 */ /* 0x000fe20000000800 */
[----:B------:R3:W-:Y:S06]  /*9000*/  MEMBAR.ALL.CTA ;  /* 0x0000000000007992 */ /* 0x0007ec0000008000 */
[----:B---3--:R-:W3:Y:S01]  /*9010*/  FENCE.VIEW.ASYNC.S ;  /* 0x00000000000073c6 */ /* 0x008ee20000000000 */
[----:B------:R-:W-:Y:S05]  /*9020*/  @!P3 BRA `(.L_x_99) ;  /* 0x000000000004b947 */ /* 0x000fea0003800000 */
[----:B------:R-:W-:Y:S01]  /*9030*/  BPT.TRAP 0x1 ;  /* 0x000000040000795c */ /* 0x000fe20000300000 */
.L_x_99:
[----:B------:R-:W4:Y:S04]  /*9040*/  LDL.LU R19, [R1+0xb4] ;  /* 0x0000b40001137983 */ /* 0x000f280000300800 */
[----:B------:R-:W5:Y:S01]  /*9050*/  LDL.LU R20, [R1+0xb8] ;  /* 0x0000b80001147983 */ /* 0x000f620000300800 */
[C---:B--2---:R-:W-:Y:S02]  /*9060*/  LEA R17, R15.reuse, UR51, 0x3 ;  /* 0x000000330f117c11 */ /* 0x044fe4000f8e18ff */
[----:B-1----:R-:W-:Y:S01]  /*9070*/  IADD3 R15, R15, 0x1, RZ ;  /* 0x000000010f0f7810 */ /* 0x002fe20007ffe0ff */
[----:B------:R-:W1:Y:S02]  /*9080*/  S2R R18, SR_CgaCtaId ;  /* 0x0000000000127919 */ /* 0x000e640000008800 */
[----:B------:R-:W-:Y:S01]  /*9090*/  VIADD R17, R17, 0xa0 ;  /* 0x000000a011117836 */ /* 0x000fe20000000000 */
[----:B------:R-:W-:-:S04]  /*90a0*/  ISETP.NE.AND P2, PT, R15, 0x4, PT ;  /* 0x000000040f00780c */ /* 0x000fc80003f45270 */
[----:B------:R-:W-:Y:S02]  /*90b0*/  SEL R15, R15, RZ, P2 ;  /* 0x000000ff0f0f7207 */ /* 0x000fe40001000000 */
[----:B-1----:R-:W-:-:S04]  /*90c0*/  PRMT R17, R18, 0x654, R17 ;  /* 0x0000065412117816 */ /* 0x002fc80000000011 */
[----:B---3--:R1:W-:Y:S02]  /*90d0*/  SYNCS.ARRIVE.TRANS64.RED.A1T0 RZ, [R17+URZ], RZ ;  /* 0x000000ff11ff79a7 */ /* 0x0083e4000810043f */
[----:B-1----:R-:W-:-:S04]  /*90e0*/  SEL R17, RZ, 0x1, P2 ;  /* 0x00000001ff117807 */ /* 0x002fc80001000000 */
[----:B------:R-:W-:Y:S01]  /*90f0*/  LOP3.LUT R14, R14, R17, RZ, 0x3c, !PT ;  /* 0x000000110e0e7212 */ /* 0x000fe200078e3cff */
[----:B----4-:R-:W-:-:S05]  /*9100*/  VIADD R18, R19, 0x1 ;  /* 0x0000000113127836 */ /* 0x010fca0000000000 */
[----:B------:R-:W-:-:S04]  /*9110*/  ISETP.NE.AND P3, PT, R18, 0x4, PT ;  /* 0x000000041200780c */ /* 0x000fc80003f65270 */
[----:B------:R-:W-:Y:S02]  /*9120*/  SEL R19, RZ, 0x1, P3 ;  /* 0x00000001ff137807 */ /* 0x000fe40001800000 */
[----:B------:R-:W-:Y:S02]  /*9130*/  SEL R17, R18, RZ, P3 ;  /* 0x000000ff12117207 */ /* 0x000fe40001800000 */
[----:B-----5:R-:W-:-:S03]  /*9140*/  LOP3.LUT R20, R20, R19, RZ, 0x3c, !PT ;  /* 0x0000001314147212 */ /* 0x020fc600078e3cff */
[----:B------:R2:W-:Y:S04]  /*9150*/  STL [R1+0xb4], R17 ;  /* 0x0000b41101007387 */ /* 0x0005e80000100800 */
[----:B------:R2:W-:Y:S02]  /*9160*/  STL [R1+0xb8], R20 ;  /* 0x0000b81401007387 */ /* 0x0005e40000100800 */
.L_x_93:
[----:B------:R-:W-:Y:S05]  /*9170*/  BSYNC B0 ;  /* 0x0000000000007941 */ /* 0x000fea0003800000 */
.L_x_92:
[-C--:B--2---:R-:W-:Y:S01]  /*9180*/  F2FP.F16.E4M3.UNPACK_B R17, R4.reuse ;  /* 0x00000004ff11723e */ /* 0x084fe200020006ff */
[C---:B------:R-:W-:Y:S01]  /*9190*/  FFMA R195, R16.reuse, R195, R3 ;  /* 0x000000c310c37223 */ /* 0x040fe20000000003 */
[----:B------:R-:W-:Y:S01]  /*91a0*/  F2FP.F16.E4M3.UNPACK_B R19, R4.H1 ;  /* 0x00000004ff13723e */ /* 0x000fe200030006ff */
[C---:B------:R-:W-:Y:S01]  /*91b0*/  FFMA R193, R16.reuse, R193, R9 ;  /* 0x000000c110c17223 */ /* 0x040fe20000000009 */
[----:B------:R-:W-:Y:S01]  /*91c0*/  F2FP.F16.E4M3.UNPACK_B R21, R6 ;  /* 0x00000006ff15723e */ /* 0x000fe200020006ff */
[----:B------:R-:W-:Y:S02]  /*91d0*/  HADD2.F32 R18, -RZ, R17.H0_H0 ;  /* 0x20000011ff127230 */ /* 0x000fe40000004100 */
[C---:B------:R-:W-:Y:S01]  /*91e0*/  FFMA R191, R16.reuse, R191, R3 ;  /* 0x000000bf10bf7223 */ /* 0x040fe20000000003 */
[----:B------:R-:W-:Y:S02]  /*91f0*/  HADD2.F32 R22, -RZ, R19.H0_H0 ;  /* 0x20000013ff167230 */ /* 0x000fe40000004100 */
[----:B------:R-:W-:Y:S01]  /*9200*/  FFMA R189, R16, R189, R9 ;  /* 0x000000bd10bd7223 */ /* 0x000fe20000000009 */
[----:B------:R-:W-:-:S02]  /*9210*/  HADD2.F32 R20, -RZ, R17.H1_H1 ;  /* 0x30000011ff147230 */ /* 0x000fc40000004100 */
[----:B------:R-:W-:Y:S01]  /*9220*/  FFMA R17, R16, R194, R3 ;  /* 0x000000c210117223 */ /* 0x000fe20000000003 */
[-C--:B------:R-:W-:Y:S01]  /*9230*/  FFMA R195, R18, R2.reuse, R195 ;  /* 0x0000000212c37223 */ /* 0x080fe200000000c3 */
[-C--:B------:R-:W-:Y:S01]  /*9240*/  FFMA R193, R22, R2.reuse, R193 ;  /* 0x0000000216c17223 */ /* 0x080fe200000000c1 */
[----:B------:R-:W-:Y:S02]  /*9250*/  HADD2.F32 R22, -RZ, R21.H0_H0 ;  /* 0x20000015ff167230 */ /* 0x000fe40000004100 */
[----:B------:R-:W-:Y:S01]  /*9260*/  FFMA R18, R20, R2, R17 ;  /* 0x0000000214127223 */ /* 0x000fe20000000011 */
[----:B------:R-:W-:Y:S02]  /*9270*/  HADD2.F32 R20, -RZ, R19.H1_H1 ;  /* 0x30000013ff147230 */ /* 0x000fe40000004100 */
[C---:B------:R-:W-:Y:S01]  /*9280*/  FFMA R19, R16.reuse, R190, R3 ;  /* 0x000000be10137223 */ /* 0x040fe20000000003 */
[----:B------:R-:W-:Y:S01]  /*9290*/  HADD2.F32 R24, -RZ, R21.H1_H1 ;  /* 0x30000015ff187230 */ /* 0x000fe20000004100 */
[----:B------:R-:W-:Y:S01]  /*92a0*/  F2FP.F16.E4M3.UNPACK_B R21, R6.H1 ;  /* 0x00000006ff15723e */ /* 0x000fe200030006ff */
[----:B------:R-:W-:Y:S01]  /*92b0*/  FFMA R17, R16, R192, R9 ;  /* 0x000000c010117223 */ /* 0x000fe20000000009 */
[-C--:B------:R-:W-:Y:S01]  /*92c0*/  FFMA R191, R22, R2.reuse, R191 ;  /* 0x0000000216bf7223 */ /* 0x080fe200000000bf */
[----:B------:R-:W-:Y:S01]  /*92d0*/  FFMA R187, R16, R187, R3 ;  /* 0x000000bb10bb7223 */ /* 0x000fe20000000003 */
[----:B------:R-:W-:Y:S01]  /*92e0*/  FFMA R22, R24, R2, R19 ;  /* 0x0000000218167223 */ /* 0x000fe20000000013 */
[----:B------:R-:W-:Y:S01]  /*92f0*/  F2FP.F16.E4M3.UNPACK_B R19, R10 ;  /* 0x0000000aff13723e */ /* 0x000fe200020006ff */
[----:B------:R-:W-:-:S02]  /*9300*/  HADD2.F32 R24, -RZ, R21.H0_H0 ;  /* 0x20000015ff187230 */ /* 0x000fc40000004100 */
[----:B------:R-:W-:Y:S01]  /*9310*/  FFMA R20, R20, R2, R17 ;  /* 0x0000000214147223 */ /* 0x000fe20000000011 */
[----:B------:R-:W-:Y:S02]  /*9320*/  HADD2.F32 R26, -RZ, R21.H1_H1 ;  /* 0x30000015ff1a7230 */ /* 0x000fe40000004100 */
[----:B------:R-:W-:Y:S01]  /*9330*/  FFMA R17, R16, R188, R9 ;  /* 0x000000bc10117223 */ /* 0x000fe20000000009 */
[--C-:B------:R-:W-:Y:S01]  /*9340*/  HADD2.F32 R28, -RZ, R19.reuse.H0_H0 ;  /* 0x20000013ff1c7230 */ /* 0x100fe20000004100 */
[----:B------:R-:W-:Y:S01]  /*9350*/  F2FP.F16.E4M3.UNPACK_B R21, R10.H1 ;  /* 0x0000000aff15723e */ /* 0x000fe200030006ff */
[-C--:B------:R-:W-:Y:S01]  /*9360*/  FFMA R189, R24, R2.reuse, R189 ;  /* 0x0000000218bd7223 */ /* 0x080fe200000000bd */
[----:B------:R-:W-:Y:S01]  /*9370*/  FFMA R24, R26, R2, R17 ;  /* 0x000000021a187223 */ /* 0x000fe20000000011 */
[----:B------:R-:W-:Y:S02]  /*9380*/  HADD2.F32 R26, -RZ, R19.H1_H1 ;  /* 0x30000013ff1a7230 */ /* 0x000fe40000004100 */
[----:B------:R-:W-:Y:S01]  /*9390*/  FFMA R17, R16, R186, R3 ;  /* 0x000000ba10117223 */ /* 0x000fe20000000003 */
[----:B------:R-:W-:Y:S01]  /*93a0*/  FFMA R187, R28, R2, R187 ;  /* 0x000000021cbb7223 */ /* 0x000fe200000000bb */
[----:B------:R-:W-:-:S02]  /*93b0*/  HADD2.F32 R28, -RZ, R21.H0_H0 ;  /* 0x20000015ff1c7230 */ /* 0x000fc40000004100 */
        /* <DEDUP_REMOVED lines=8> */
[--C-:B------:R-:W-:Y:S02]  /*9440*/  HADD2.F32 R30, -RZ, R21.reuse.H0_H0 ;  /* 0x20000015ff1e7230 */ /* 0x100fe40000004100 */
[----:B------:R-:W-:Y:S01]  /*9450*/  FFMA R183, R16, R183, R3 ;  /* 0x000000b710b77223 */ /* 0x000fe20000000003 */
[----:B------:R-:W-:-:S02]  /*9460*/  HADD2.F32 R32, -RZ, R21.H1_H1 ;  /* 0x30000015ff207230 */ /* 0x000fc40000004100 */
        /* <DEDUP_REMOVED lines=19> */
.L_x_100:
        /* <DEDUP_REMOVED lines=27> */
.L_x_102:
[----:B------:R-:W-:Y:S05]  /*9750*/  BSYNC B0 ;  /* 0x0000000000007941 */ /* 0x000fea0003800000 */
.L_x_101:
[----:B------:R-:W-:Y:S04]  /*9760*/  BSSY B0, `(.L_x_103) ;  /* 0x000003c000007945 */ /* 0x000fe80003800000 */
[----:B------:R-:W-:Y:S05]  /*9770*/  @P1 BRA `(.L_x_104) ;  /* 0x0000000000e81947 */ /* 0x000fea0003800000 */
[----:B------:R-:W-:-:S04]  /*9780*/  MOV R17, UR50 ;  /* 0x0000003200117c02 */ /* 0x000fc80008000f00 */
[----:B------:R-:W-:-:S13]  /*9790*/  ISETP.NE.AND P3, PT, R17, 0x3, PT ;  /* 0x000000031100780c */ /* 0x000fda0003f65270 */
[----:B------:R-:W-:Y:S05]  /*97a0*/  @!P3 BRA `(.L_x_105) ;  /* 0x000000000004b947 */ /* 0x000fea0003800000 */
[----:B------:R-:W-:Y:S01]  /*97b0*/  BPT.TRAP 0x1 ;  /* 0x000000040000795c */ /* 0x000fe20000300000 */
.L_x_105:
[----:B------:R-:W2:Y:S04]  /*97c0*/  LDL R18, [R1+0xb8] ;  /* 0x0000b80001127983 */ /* 0x000ea80000100800 */
[----:B------:R-:W3:Y:S01]  /*97d0*/  LDL R17, [R1+0xb4] ;  /* 0x0000b40001117983 */ /* 0x000ee20000100800 */
[----:B------:R-:W-:Y:S01]  /*97e0*/  BSSY B1, `(.L_x_106) ;  /* 0x0000005000017945 */ /* 0x000fe20003800000 */
[----:B--2---:R-:W-:Y:S02]  /*97f0*/  SHF.L.U32 R18, R18, 0x1f, RZ ;  /* 0x0000001f12127819 */ /* 0x004fe400000006ff */
[----:B---3--:R-:W-:-:S04]  /*9800*/  LEA R17, R17, UR51, 0x3 ;  /* 0x0000003311117c11 */ /* 0x008fc8000f8e18ff */
[----:B------:R-:W2:Y:S02]  /*9810*/  SYNCS.PHASECHK.TRANS64.TRYWAIT P2, [R17+URZ+0x80], R18 ;  /* 0x00008012110075a7 */ /* 0x000ea4000804017f */
[----:B--2---:R-:W-:Y:S05]  /*9820*/  @!P2 BRA `(.L_x_107) ;  /* 0x0000005800a4a947 */ /* 0x004fea0003800000 */
.L_x_245:
[----:B------:R-:W-:Y:S05]  /*9830*/  BSYNC B1 ;  /* 0x0000000000017941 */ /* 0x000fea0003800000 */
.L_x_106:
        /* <DEDUP_REMOVED lines=18> */
.L_x_109:
[----:B------:R-:W-:Y:S05]  /*9960*/  BSYNC B1 ;  /* 0x0000000000017941 */ /* 0x000fea0003800000 */
.L_x_108:
        /* <DEDUP_REMOVED lines=8> */
.L_x_110:
[----:B------:R-:W4:Y:S04]  /*99f0*/  LDL.LU R19, [R1+0xb4] ;  /* 0x0000b40001137983 */ /* 0x000f280000300800 */
[----:B------:R-:W5:Y:S01]  /*9a00*/  LDL.LU R20, [R1+0xb8] ;  /* 0x0000b80001147983 */ /* 0x000f620000300800 */
[C---:B--2---:R-:W-:Y:S01]  /*9a10*/  LEA R17, R15.reuse, UR51, 0x3 ;  /* 0x000000330f117c11 */ /* 0x044fe2000f8e18ff */
[----:B-1----:R-:W-:Y:S01]  /*9a20*/  VIADD R15, R15, 0x1 ;  /* 0x000000010f0f7836 */ /* 0x002fe20000000000 */
[----:B------:R-:W1:Y:S02]  /*9a30*/  S2R R18, SR_CgaCtaId ;  /* 0x0000000000127919 */ /* 0x000e640000008800 */
[----:B------:R-:W-:Y:S02]  /*9a40*/  IADD3 R17, R17, 0xa0, RZ ;  /* 0x000000a011117810 */ /* 0x000fe40007ffe0ff */
[----:B------:R-:W-:-:S04]  /*9a50*/  ISETP.NE.AND P2, PT, R15, 0x4, PT ;  /* 0x000000040f00780c */ /* 0x000fc80003f45270 */
[----:B------:R-:W-:Y:S02]  /*9a60*/  SEL R15, R15, RZ, P2 ;  /* 0x000000ff0f0f7207 */ /* 0x000fe40001000000 */
[----:B-1----:R-:W-:-:S04]  /*9a70*/  PRMT R17, R18, 0x654, R17 ;  /* 0x0000065412117816 */ /* 0x002fc80000000011 */
[----:B---3--:R1:W-:Y:S02]  /*9a80*/  SYNCS.ARRIVE.TRANS64.RED.A1T0 RZ, [R17+URZ], RZ ;  /* 0x000000ff11ff79a7 */ /* 0x0083e4000810043f */
[----:B-1----:R-:W-:-:S04]  /*9a90*/  SEL R17, RZ, 0x1, P2 ;  /* 0x00000001ff117807 */ /* 0x002fc80001000000 */
[----:B------:R-:W-:Y:S02]  /*9aa0*/  LOP3.LUT R14, R14, R17, RZ, 0x3c, !PT ;  /* 0x000000110e0e7212 */ /* 0x000fe400078e3cff */
[----:B----4-:R-:W-:-:S04]  /*9ab0*/  IADD3 R18, R19, 0x1, RZ ;  /* 0x0000000113127810 */ /* 0x010fc80007ffe0ff */
[----:B------:R-:W-:-:S04]  /*9ac0*/  ISETP.NE.AND P3, PT, R18, 0x4, PT ;  /* 0x000000041200780c */ /* 0x000fc80003f65270 */
[----:B------:R-:W-:Y:S02]  /*9ad0*/  SEL R19, RZ, 0x1, P3 ;  /* 0x00000001ff137807 */ /* 0x000fe40001800000 */
[----:B------:R-:W-:Y:S02]  /*9ae0*/  SEL R17, R18, RZ, P3 ;  /* 0x000000ff12117207 */ /* 0x000fe40001800000 */
[----:B-----5:R-:W-:-:S03]  /*9af0*/  LOP3.LUT R20, R20, R19, RZ, 0x3c, !PT ;  /* 0x0000001314147212 */ /* 0x020fc600078e3cff */
[----:B------:R2:W-:Y:S04]  /*9b00*/  STL [R1+0xb4], R17 ;  /* 0x0000b41101007387 */ /* 0x0005e80000100800 */
[----:B------:R2:W-:Y:S02]  /*9b10*/  STL [R1+0xb8], R20 ;  /* 0x0000b81401007387 */ /* 0x0005e40000100800 */
.L_x_104:
[----:B------:R-:W-:Y:S05]  /*9b20*/  BSYNC B0 ;  /* 0x0000000000007941 */ /* 0x000fea0003800000 */
.L_x_103:
[----:B------:R-:W3:Y:S04]  /*9b30*/  LDL.LU R24, [R1+0x34] ;  /* 0x0000340001187983 */ /* 0x000ee80000300800 */
[----:B------:R-:W4:Y:S04]  /*9b40*/  LDL.LU R19, [R1+0x38] ;  /* 0x0000380001137983 */ /* 0x000f280000300800 */
[----:B------:R-:W5:Y:S04]  /*9b50*/  LDL.LU R21, [R1+0x3c] ;  /* 0x00003c0001157983 */ /* 0x000f680000300800 */
[----:B------:R-:W5:Y:S04]  /*9b60*/  LDL.LU R36, [R1+0x40] ;  /* 0x0000400001247983 */ /* 0x000f680000300800 */
[----:B------:R-:W5:Y:S04]  /*9b70*/  LDL.LU R29, [R1+0x44] ;  /* 0x00004400011d7983 */ /* 0x000f680000300800 */
[----:B------:R-:W5:Y:S04]  /*9b80*/  LDL.LU R27, [R1+0x48] ;  /* 0x00004800011b7983 */ /* 0x000f680000300800 */
[----:B------:R-:W5:Y:S04]  /*9b90*/  LDL.LU R32, [R1+0x4c] ;  /* 0x00004c0001207983 */ /* 0x000f680000300800 */
[----:B------:R-:W5:Y:S01]  /*9ba0*/  LDL.LU R30, [R1+0x50] ;  /* 0x00005000011e7983 */ /* 0x000f620000300800 */
[----:B--2---:R-:W-:-:S02]  /*9bb0*/  F2FP.F16.E4M3.UNPACK_B R17, R4 ;  /* 0x00000004ff11723e */ /* 0x004fc400020006ff */
[----:B------:R-:W-:Y:S01]  /*9bc0*/  F2FP.F16.E4M3.UNPACK_B R22, R4.H1 ;  /* 0x00000004ff16723e */ /* 0x000fe200030006ff */
[----:B------:R-:W2:Y:S02]  /*9bd0*/  LDL.LU R31, [R1+0x54] ;  /* 0x00005400011f7983 */ /* 0x000ea40000300800 */
[--C-:B------:R-:W-:Y:S02]  /*9be0*/  HADD2.F32 R18, -RZ, R17.reuse.H0_H0 ;  /* 0x20000011ff127230 */ /* 0x100fe40000004100 */
[----:B------:R-:W2:Y:S01]  /*9bf0*/  LDL.LU R35, [R1+0x58] ;  /* 0x0000580001237983 */ /* 0x000ea20000300800 */
[----:B------:R-:W-:-:S03]  /*9c00*/  HADD2.F32 R20, -RZ, R17.H1_H1 ;  /* 0x30000011ff147230 */ /* 0x000fc60000004100 */
[----:B------:R-:W2:Y:S04]  /*9c10*/  LDL.LU R34, [R1+0x5c] ;  /* 0x00005c0001227983 */ /* 0x000ea80000300800 */
[----:B------:R-:W2:Y:S04]  /*9c20*/  LDL.LU R33, [R1+0x60] ;  /* 0x0000600001217983 */ /* 0x000ea80000300800 */
[----:B------:R-:W2:Y:S04]  /*9c30*/  LDL.LU R40, [R1+0x64] ;  /* 0x0000640001287983 */ /* 0x000ea80000300800 */
[----:B------:R-:W2:Y:S04]  /*9c40*/  LDL.LU R39, [R1+0x68] ;  /* 0x0000680001277983 */ /* 0x000ea80000300800 */
[----:B------:R-:W2:Y:S04]  /*9c50*/  LDL.LU R38, [R1+0x6c] ;  /* 0x00006c0001267983 */ /* 0x000ea80000300800 */
[----:B------:R-:W2:Y:S01]  /*9c60*/  LDL.LU R37, [R1+0x70] ;  /* 0x0000700001257983 */ /* 0x000ea20000300800 */
[----:B------:R-:W-:-:S05]  /*9c70*/  F2FP.F16.E4M3.UNPACK_B R23, R6 ;  /* 0x00000006ff17723e */ /* 0x000fca00020006ff */
[----:B------:R-:W-:Y:S01]  /*9c80*/  HADD2.F32 R26, -RZ, R23.H1_H1 ;  /* 0x30000017ff1a7230 */ /* 0x000fe20000004100 */
[----:B------:R-:W-:Y:S01]  /*9c90*/  F2FP.F16.E4M3.UNPACK_B R28, R10 ;  /* 0x0000000aff1c723e */ /* 0x000fe200020006ff */
[C-C-:B---3--:R-:W-:Y:S01]  /*9ca0*/  FFMA R17, R16.reuse, R24, R5.reuse ;  /* 0x0000001810117223 */ /* 0x148fe20000000005 */
[----:B------:R-:W-:Y:S02]  /*9cb0*/  HADD2.F32 R24, -RZ, R22.H0_H0 ;  /* 0x20000016ff187230 */ /* 0x000fe40000004100 */
[C---:B----4-:R-:W-:Y:S01]  /*9cc0*/  FFMA R19, R16.reuse, R19, R5 ;  /* 0x0000001310137223 */ /* 0x050fe20000000005 */
[----:B-----5:R-:W-:-:S03]  /*9cd0*/  FFMA R21, R16, R21, R11 ;  /* 0x0000001510157223 */ /* 0x020fc6000000000b */
[-C--:B------:R-:W-:Y:S01]  /*9ce0*/  FFMA R25, R20, R2.reuse, R19 ;  /* 0x0000000214197223 */ /* 0x080fe20000000013 */
[-C--:B------:R-:W-:Y:S01]  /*9cf0*/  FFMA R18, R18, R2.reuse, R17 ;  /* 0x0000000212127223 */ /* 0x080fe20000000011 */
[----:B------:R-:W-:Y:S02]  /*9d00*/  HADD2.F32 R22, -RZ, R22.H1_H1 ;  /* 0x30000016ff167230 */ /* 0x000fe40000004100 */
[----:B------:R-:W-:Y:S01]  /*9d10*/  FFMA R20, R24, R2, R21 ;  /* 0x0000000218147223 */ /* 0x000fe20000000015 */
[----:B------:R-:W-:Y:S02]  /*9d20*/  HADD2.F32 R24, -RZ, R23.H0_H0 ;  /* 0x20000017ff187230 */ /* 0x000fe40000004100 */
[C---:B------:R-:W-:Y:S01]  /*9d30*/  FFMA R17, R16.reuse, R36, R11 ;  /* 0x0000002410117223 */ /* 0x040fe2000000000b */
[----:B------:R-:W-:Y:S01]  /*9d40*/  F2FP.F16.E4M3.UNPACK_B R23, R6.H1 ;  /* 0x00000006ff17723e */ /* 0x000fe200030006ff */
[C-C-:B------:R-:W-:Y:S01]  /*9d50*/  FFMA R19, R16.reuse, R29, R5.reuse ;  /* 0x0000001d10137223 */ /* 0x140fe20000000005 */
[----:B------:R-:W-:Y:S01]  /*9d60*/  FFMA R21, R16, R27, R5 ;  /* 0x0000001b10157223 */ /* 0x000fe20000000005 */
[----:B------:R-:W-:-:S02]  /*9d70*/  FFMA R27, R22, R2, R17 ;  /* 0x00000002161b7223 */ /* 0x000fc40000000011 */
[-C--:B------:R-:W-:Y:S01]  /*9d80*/  FFMA R22, R24, R2.reuse, R19 ;  /* 0x0000000218167223 */ /* 0x080fe20000000013 */
[--C-:B------:R-:W-:Y:S02]  /*9d90*/  HADD2.F32 R24, -RZ, R23.reuse.H0_H0 ;  /* 0x20000017ff187230 */ /* 0x100fe40000004100 */
[----:B------:R-:W-:Y:S01]  /*9da0*/  FFMA R29, R26, R2, R21 ;  /* 0x000000021a1d7223 */ /* 0x000fe20000000015 */
[C-C-:B------:R-:W-:Y:S01]  /*9db0*/  FFMA R17, R16.reuse, R32, R11.reuse ;  /* 0x0000002010117223 */ /* 0x140fe2000000000b */
[----:B------:R-:W-:Y:S02]  /*9dc0*/  HADD2.F32 R26, -RZ, R23.H1_H1 ;  /* 0x30000017ff1a7230 */ /* 0x000fe40000004100 */
[----:B------:R-:W-:Y:S01]  /*9dd0*/  FFMA R19, R16, R30, R11 ;  /* 0x0000001e10137223 */ /* 0x000fe2000000000b */
[--C-:B------:R-:W-:Y:S01]  /*9de0*/  HADD2.F32 R30, -RZ, R28.reuse.H0_H0 ;  /* 0x2000001cff1e7230 */ /* 0x100fe20000004100 */
[----:B------:R-:W-:Y:S01]  /*9df0*/  F2FP.F16.E4M3.UNPACK_B R23, R10.H1 ;  /* 0x0000000aff17723e */ /* 0x000fe200030006ff */
[----:B------:R-:W-:Y:S01]  /*9e00*/  FFMA R24, R24, R2, R17 ;  /* 0x0000000218187223 */ /* 0x000fe20000000011 */
[----:B--2---:R-:W-:Y:S01]  /*9e10*/  FFMA R21, R16, R31, R5 ;  /* 0x0000001f10157223 */ /* 0x004fe20000000005 */
[----:B------:R-:W-:-:S02]  /*9e20*/  HADD2.F32 R28, -RZ, R28.H1_H1 ;  /* 0x3000001cff1c7230 */ /* 0x000fc40000004100 */
[-C--:B------:R-:W-:Y:S01]  /*9e30*/  FFMA R31, R26, R2.reuse, R19 ;  /* 0x000000021a1f7223 */ /* 0x080fe20000000013 */
[----:B------:R-:W-:Y:S01]  /*9e40*/  FFMA R17, R16, R35, R5 ;  /* 0x0000002310117223 */ /* 0x000fe20000000005 */
[----:B------:R-:W-:Y:S01]  /*9e50*/  FFMA R26, R30, R2, R21 ;  /* 0x000000021e1a7223 */ /* 0x000fe20000000015 */
[--C-:B------:R-:W-:Y:S02]  /*9e60*/  HADD2.F32 R30, -RZ, R23.reuse.H0_H0 ;  /* 0x20000017ff1e7230 */ /* 0x100fe40000004100 */
        /* <DEDUP_REMOVED lines=8> */
[----:B------:R-:W-:-:S02]  /*9ef0*/  HADD2.F32 R30, -RZ, R23.H0_H0 ;  /* 0x20000017ff1e7230 */ /* 0x000fc40000004100 */
[--C-:B------:R-:W-:Y:S02]  /*9f00*/  HADD2.F32 R34, -RZ, R17.reuse.H0_H0 ;  /* 0x20000011ff227230 */ /* 0x100fe40000004100 */
[----:B------:R-:W-:Y:S02]  /*9f10*/  HADD2.F32 R36, -RZ, R17.H1_H1 ;  /* 0x30000011ff247230 */ /* 0x000fe40000004100 */
[C-C-:B------:R-:W-:Y:S01]  /*9f20*/  FFMA R17, R16.reuse, R40, R5.reuse ;  /* 0x0000002810117223 */ /* 0x140fe20000000005 */
[----:B------:R-:W-:Y:S02]  /*9f30*/  HADD2.F32 R32, -RZ, R23.H1_H1 ;  /* 0x30000017ff207230 */ /* 0x000fe40000004100 */
[C---:B------:R-:W-:Y:S01]  /*9f40*/  FFMA R19, R16.reuse, R39, R5 ;  /* 0x0000002710137223 */ /* 0x040fe20000000005 */
[----:B------:R-:W-:Y:S01]  /*9f50*/  FFMA R21, R16, R38, R11 ;  /* 0x0000002610157223 */ /* 0x000fe2000000000b */
[-C--:B------:R-:W-:Y:S01]  /*9f60*/  FFMA R17, R30, R2.reuse, R17 ;  /* 0x000000021e117223 */ /* 0x080fe20000000011 */
[----:B------:R-:W-:Y:S01]  /*9f70*/  FFMA R23, R16, R37, R11 ;  /* 0x0000002510177223 */ /* 0x000fe2000000000b */
[-C--:B------:R-:W-:Y:S01]  /*9f80*/  FFMA R30, R32, R2.reuse, R19 ;  /* 0x00000002201e7223 */ /* 0x080fe20000000013 */
[----:B------:R-:W-:-:S02]  /*9f90*/  FFMA R21, R34, R2, R21 ;  /* 0x0000000222157223 */ /* 0x000fc40000000015 */
[----:B------:R-:W-:Y:S01]  /*9fa0*/  FFMA R32, R36, R2, R23 ;  /* 0x0000000224207223 */ /* 0x000fe20000000017 */
[----:B------:R-:W-:Y:S02]  /*9fb0*/  F2FP.SATFINITE.RELU.E4M3.F32.PACK_AB_MERGE_C R18, R25, R18, RZ ;  /* 0x000000121912723e */ /* 0x000fe400048078ff */
[----:B------:R-:W-:Y:S02]  /*9fc0*/  F2FP.SATFINITE.RELU.E4M3.F32.PACK_AB_MERGE_C R20, R27, R20, RZ ;  /* 0x000000141b14723e */ /* 0x000fe400048078ff */
[----:B------:R-:W-:Y:S02]  /*9fd0*/  F2FP.SATFINITE.RELU.E4M3.F32.PACK_AB_MERGE_C R22, R29, R22, RZ ;  /* 0x000000161d16723e */ /* 0x000fe400048078ff */
[----:B------:R-:W-:Y:S02]  /*9fe0*/  F2FP.SATFINITE.RELU.E4M3.F32.PACK_AB_MERGE_C R24, R31, R24, RZ ;  /* 0x000000181f18723e */ /* 0x000fe400048078ff */
[----:B------:R-:W-:Y:S02]  /*9ff0*/  F2FP.SATFINITE.RELU.E4M3.F32.PACK_AB_MERGE_C R26, R33, R26, RZ ;  /* 0x0000001a211a723e */ /* 0x000fe400048078ff */
[----:B------:R-:W-:-:S02]  /*a000*/  F2FP.SATFINITE.RELU.E4M3.F32.PACK_AB_MERGE_C R28, R35, R28, RZ ;  /* 0x0000001c231c723e */ /* 0x000fc400048078ff */
[----:B------:R-:W-:Y:S02]  /*a010*/  F2FP.SATFINITE.RELU.E4M3.F32.PACK_AB_MERGE_C R30, R30, R17, RZ ;  /* 0x000000111e1e723e */ /* 0x000fe400048078ff */
[----:B------:R-:W-:Y:S01]  /*a020*/  F2FP.SATFINITE.RELU.E4M3.F32.PACK_AB_MERGE_C R32, R32, R21, RZ ;  /* 0x000000152020723e */ /* 0x000fe200048078ff */
[----:B------:R-:W-:Y:S06]  /*a030*/  @P0 BRA `(.L_x_111) ;  /* 0x0000000000040947 */ /* 0x000fec0003800000 */
[----:B------:R-:W-:-:S04]  /*a040*/  DEPBAR.LE SB0, 0x1 ;  /* 0x000080400000791a */ /* 0x000fc80000000000 */
.L_x_111:
        /* <DEDUP_REMOVED lines=27> */
.L_x_113:
[----:B------:R-:W-:Y:S05]  /*a200*/  BSYNC B0 ;  /* 0x0000000000007941 */ /* 0x000fea0003800000 */
.L_x_112:
[----:B------:R-:W-:Y:S04]  /*a210*/  BSSY B0, `(.L_x_114) ;  /* 0x000003c000007945 */ /* 0x000fe80003800000 */
[----:B------:R-:W-:Y:S05]  /*a220*/  @P1 BRA `(.L_x_115) ;  /* 0x0000000000e81947 */ /* 0x000fea0003800000 */
[----:B------:R-:W-:-:S04]  /*a230*/  MOV R17, UR50 ;  /* 0x0000003200117c02 */ /* 0x000fc80008000f00 */
[----:B------:R-:W-:-:S13]  /*a240*/  ISETP.NE.AND P3, PT, R17, 0x3, PT ;  /* 0x000000031100780c */ /* 0x000fda0003f65270 */
[----:B------:R-:W-:Y:S05]  /*a250*/  @!P3 BRA `(.L_x_116) ;  /* 0x000000000004b947 */ /* 0x000fea0003800000 */
[----:B------:R-:W-:Y:S01]  /*a260*/  BPT.TRAP 0x1 ;  /* 0x000000040000795c */ /* 0x000fe20000300000 */
.L_x_116:
[----:B------:R-:W2:Y:S04]  /*a270*/  LDL R18, [R1+0xb8] ;  /* 0x0000b80001127983 */ /* 0x000ea80000100800 */
[----:B------:R-:W3:Y:S01]  /*a280*/  LDL R17, [R1+0xb4] ;  /* 0x0000b40001117983 */ /* 0x000ee20000100800 */
[----:B------:R-:W-:Y:S01]  /*a290*/  BSSY B1, `(.L_x_117) ;  /* 0x0000005000017945 */ /* 0x000fe20003800000 */
[----:B--2---:R-:W-:Y:S02]  /*a2a0*/  SHF.L.U32 R18, R18, 0x1f, RZ ;  /* 0x0000001f12127819 */ /* 0x004fe400000006ff */
[----:B---3--:R-:W-:-:S04]  /*a2b0*/  LEA R17, R17, UR51, 0x3 ;  /* 0x0000003311117c11 */ /* 0x008fc8000f8e18ff */
[----:B------:R-:W2:Y:S02]  /*a2c0*/  SYNCS.PHASECHK.TRANS64.TRYWAIT P2, [R17+URZ+0x80], R18 ;  /* 0x00008012110075a7 */ /* 0x000ea4000804017f */
[----:B--2---:R-:W-:Y:S05]  /*a2d0*/  @!P2 BRA `(.L_x_118) ;  /* 0x00000050000ca947 */ /* 0x004fea0003800000 */
.L_x_246:
[----:B------:R-:W-:Y:S05]  /*a2e0*/  BSYNC B1 ;  /* 0x0000000000017941 */ /* 0x000fea0003800000 */
.L_x_117:
[----:B------:R-:W-:Y:S04]  /*a2f0*/  BSSY B1, `(.L_x_119) ;  /* 0x0000012000017945 */ /* 0x000fe80003800000 */
[----:B------:R-:W-:Y:S05]  /*a300*/  @P4 BRA `(.L_x_120) ;  /* 0x0000000000404947 */ /* 0x000fea0003800000 */
[----:B------:R-:W2:Y:S02]  /*a310*/  LDL R19, [R1+0xb4] ;  /* 0x0000b40001137983 */ /* 0x000ea40000100800 */
[----:B--2---:R-:W-:-:S05]  /*a320*/  IMAD R18, R19, 0x1000, R7 ;  /* 0x0000100013127824 */ /* 0x004fca00078e0207 */
[----:B------:R-:W-:Y:S01]  /*a330*/  IADD3 R17, R18, UR51, RZ ;  /* 0x0000003312117c10 */ /* 0x000fe2000fffe0ff */
[----:B------:R-:W-:Y:S03]  /*a340*/  LDS.U16 R4, [R18+UR51+0x200] ;  /* 0x0002003312047984 */ /* 0x000fe60008000400 */
        /* <DEDUP_REMOVED lines=12> */
.L_x_120:
[----:B------:R-:W-:Y:S05]  /*a410*/  BSYNC B1 ;  /* 0x0000000000017941 */ /* 0x000fea0003800000 */
.L_x_119:
        /* <DEDUP_REMOVED lines=8> */
.L_x_121:
        /* <DEDUP_REMOVED lines=19> */
.L_x_115:
[----:B------:R-:W-:Y:S05]  /*a5d0*/  BSYNC B0 ;  /* 0x0000000000007941 */ /* 0x000fea0003800000 */
.L_x_114:
[-C--:B------:R-:W-:Y:S01]  /*a5e0*/  F2FP.F16.E4M3.UNPACK_B R18, R4.reuse ;  /* 0x00000004ff12723e */ /* 0x080fe200020006ff */
[C-C-:B------:R-:W-:Y:S01]  /*a5f0*/  FFMA R179, R16.reuse, R179, R3.reuse ;  /* 0x000000b310b37223 */ /* 0x140fe20000000003 */
[----:B--2---:R-:W-:Y:S01]  /*a600*/  F2FP.F16.E4M3.UNPACK_B R20, R4.H1 ;  /* 0x00000004ff14723e */ /* 0x004fe200030006ff */
[C-C-:B------:R-:W-:Y:S01]  /*a610*/  FFMA R17, R16.reuse, R178, R3.reuse ;  /* 0x000000b210117223 */ /* 0x140fe20000000003 */
[----:B------:R-:W-:Y:S01]  /*a620*/  F2FP.F16.E4M3.UNPACK_B R26, R6 ;  /* 0x00000006ff1a723e */ /* 0x000fe200020006ff */
[--C-:B------:R-:W-:Y:S02]  /*a630*/  HADD2.F32 R22, -RZ, R18.reuse.H0_H0 ;  /* 0x20000012ff167230 */ /* 0x100fe40000004100 */
[C-C-:B------:R-:W-:Y:S01]  /*a640*/  FFMA R175, R16.reuse, R175, R3.reuse ;  /* 0x000000af10af7223 */ /* 0x140fe20000000003 */
[----:B------:R-:W-:Y:S02]  /*a650*/  HADD2.F32 R18, -RZ, R18.H1_H1 ;  /* 0x30000012ff127230 */ /* 0x000fe40000004100 */
[----:B------:R-:W-:Y:S01]  /*a660*/  FFMA R19, R16, R174, R3 ;  /* 0x000000ae10137223 */ /* 0x000fe20000000003 */
[----:B------:R-:W-:-:S02]  /*a670*/  HADD2.F32 R24, -RZ, R20.H0_H0 ;  /* 0x20000014ff187230 */ /* 0x000fc40000004100 */
[----:B------:R-:W-:Y:S01]  /*a680*/  FFMA R179, R22, R2, R179 ;  /* 0x0000000216b37223 */ /* 0x000fe200000000b3 */
[----:B------:R-:W-:Y:S02]  /*a690*/  HADD2.F32 R22, -RZ, R26.H0_H0 ;  /* 0x2000001aff167230 */ /* 0x000fe40000004100 */
[C-C-:B------:R-:W-:Y:S01]  /*a6a0*/  FFMA R171, R16.reuse, R171, R3.reuse ;  /* 0x000000ab10ab7223 */ /* 0x140fe20000000003 */
[C-C-:B------:R-:W-:Y:S01]  /*a6b0*/  FFMA R23, R16.reuse, R170, R3.reuse ;  /* 0x000000aa10177223 */ /* 0x140fe20000000003 */
[C-C-:B------:R-:W-:Y:S01]  /*a6c0*/  FFMA R167, R16.reuse, R167, R3.reuse ;  /* 0x000000a710a77223 */ /* 0x140fe20000000003 */
[----:B------:R-:W-:Y:S01]  /*a6d0*/  FFMA R27, R16, R166, R3 ;  /* 0x000000a6101b7223 */ /* 0x000fe20000000003 */
[----:B------:R-:W-:Y:S01]  /*a6e0*/  FFMA R18, R18, R2, R17 ;  /* 0x0000000212127223 */ /* 0x000fe20000000011 */
[----:B------:R-:W-:Y:S02]  /*a6f0*/  HADD2.F32 R20, -RZ, R20.H1_H1 ;  /* 0x30000014ff147230 */ /* 0x000fe40000004100 */
[----:B------:R-:W-:Y:S01]  /*a700*/  FFMA R177, R16, R177, R9 ;  /* 0x000000b110b17223 */ /* 0x000fe20000000009 */
[----:B------:R-:W-:-:S02]  /*a710*/  HADD2.F32 R26, -RZ, R26.H1_H1 ;  /* 0x3000001aff1a7230 */ /* 0x000fc40000004100 */
[----:B------:R-:W-:Y:S01]  /*a720*/  FFMA R3, R16, R176, R9 ;  /* 0x000000b010037223 */ /* 0x000fe20000000009 */
[----:B------:R-:W-:Y:S01]  /*a730*/  F2FP.F16.E4M3.UNPACK_B R17, R6.H1 ;  /* 0x00000006ff11723e */ /* 0x000fe200030006ff */
[-C--:B------:R-:W-:Y:S01]  /*a740*/  FFMA R175, R22, R2.reuse, R175 ;  /* 0x0000000216af7223 */ /* 0x080fe200000000af */
[-C--:B------:R-:W-:Y:S01]  /*a750*/  FFMA R177, R24, R2.reuse, R177 ;  /* 0x0000000218b17223 */ /* 0x080fe200000000b1 */
[-C--:B------:R-:W-:Y:S01]  /*a760*/  FFMA R20, R20, R2.reuse, R3 ;  /* 0x0000000214147223 */ /* 0x080fe20000000003 */
[----:B------:R-:W-:Y:S01]  /*a770*/  FFMA R22, R26, R2, R19 ;  /* 0x000000021a167223 */ /* 0x000fe20000000013 */
[-C--:B------:R-:W-:Y:S01]  /*a780*/  F2FP.F16.E4M3.UNPACK_B R3, R10.reuse ;  /* 0x0000000aff03723e */ /* 0x080fe200020006ff */
[--C-:B------:R-:W-:Y:S02]  /*a790*/  HADD2.F32 R24, -RZ, R17.reuse.H0_H0 ;  /* 0x20000011ff187230 */ /* 0x100fe40000004100 */
[C-C-:B------:R-:W-:Y:S01]  /*a7a0*/  FFMA R173, R16.reuse, R173, R9.reuse ;  /* 0x000000ad10ad7223 */ /* 0x140fe20000000009 */
[----:B------:R-:W-:Y:S01]  /*a7b0*/  HADD2.F32 R26, -RZ, R17.H1_H1 ;  /* 0x30000011ff1a7230 */ /* 0x000fe20000004100 */
[----:B------:R-:W-:Y:S01]  /*a7c0*/  F2FP.F16.E4M3.UNPACK_B R17, R10.H1 ;  /* 0x0000000aff11723e */ /* 0x000fe200030006ff */
[----:B------:R-:W-:Y:S01]  /*a7d0*/  FFMA R21, R16, R172, R9 ;  /* 0x000000ac10157223 */ /* 0x000fe20000000009 */
[----:B------:R-:W-:-:S02]  /*a7e0*/  HADD2.F32 R28, -RZ, R3.H0_H0 ;  /* 0x20000003ff1c7230 */ /* 0x000fc40000004100 */
[----:B------:R-:W-:Y:S01]  /*a7f0*/  FFMA R169, R16, R169, R9 ;  /* 0x000000a910a97223 */ /* 0x000fe20000000009 */
[----:B------:R-:W-:Y:S01]  /*a800*/  HADD2.F32 R30, -RZ, R3.H1_H1 ;  /* 0x30000003ff1e7230 */ /* 0x000fe20000004100 */
[----:B------:R-:W-:Y:S01]  /*a810*/  F2FP.F16.E4M3.UNPACK_B R3, R12 ;  /* 0x0000000cff03723e */ /* 0x000fe200020006ff */
[----:B------:R-:W-:Y:S02]  /*a820*/  HADD2.F32 R32, -RZ, R17.H0_H0 ;  /* 0x20000011ff207230 */ /* 0x000fe40000004100 */
[----:B------:R-:W-:Y:S01]  /*a830*/  FFMA R173, R24, R2, R173 ;  /* 0x0000000218ad7223 */ /* 0x000fe200000000ad */
[----:B------:R-:W-:Y:S01]  /*a840*/  F2FP.F16.E4M3.UNPACK_B R19, R12.H1 ;  /* 0x0000000cff13723e */ /* 0x000fe200030006ff */
[-C--:B------:R-:W-:Y:S01]  /*a850*/  FFMA R24, R26, R2.reuse, R21 ;  /* 0x000000021a187223 */ /* 0x080fe20000000015 */
[-C--:B------:R-:W-:Y:S01]  /*a860*/  FFMA R26, R30, R2.reuse, R23 ;  /* 0x000000021e1a7223 */ /* 0x080fe20000000017 */
[----:B------:R-:W-:Y:S01]  /*a870*/  FFMA R169, R32, R2, R169 ;  /* 0x0000000220a97223 */ /* 0x000fe200000000a9 */
[----:B------:R-:W-:-:S02]  /*a880*/  HADD2.F32 R30, -RZ, R3.H0_H0 ;  /* 0x20000003ff1e7230 */ /* 0x000fc40000004100 */
[----:B------:R-:W-:Y:S01]  /*a890*/  FFMA R171, R28, R2, R171 ;  /* 0x000000021cab7223 */ /* 0x000fe200000000ab */
[----:B------:R-:W-:Y:S02]  /*a8a0*/  HADD2.F32 R32, -RZ, R3.H1_H1 ;  /* 0x30000003ff207230 */ /* 0x000fe40000004100 */
[C-C-:B------:R-:W-:Y:S01]  /*a8b0*/  FFMA R25, R16.reuse, R168, R9.reuse ;  /* 0x000000a810197223 */ /* 0x140fe20000000009 */
[C-C-:B------:R-:W-:Y:S01]  /*a8c0*/  FFMA R165, R16.reuse, R165, R9.reuse ;  /* 0x000000a510a57223 */ /* 0x140fe20000000009 */
[----:B------:R-:W-:Y:S02]  /*a8d0*/  HADD2.F32 R28, -RZ, R17.H1_H1 ;  /* 0x30000011ff1c7230 */ /* 0x000fe40000004100 */
[----:B------:R-:W-:Y:S01]  /*a8e0*/  FFMA R9, R16, R164, R9 ;  /* 0x000000a410097223 */ /* 0x000fe20000000009 */
[--C-:B------:R-:W-:Y:S02]  /*a8f0*/  HADD2.F32 R34, -RZ, R19.reuse.H0_H0 ;  /* 0x20000013ff227230 */ /* 0x100fe40000004100 */
[----:B------:R-:W-:Y:S01]  /*a900*/  FFMA R167, R30, R2, R167 ;  /* 0x000000021ea77223 */ /* 0x000fe200000000a7 */
[----:B------:R-:W-:-:S02]  /*a910*/  HADD2.F32 R36, -RZ, R19.H1_H1 ;  /* 0x30000013ff247230 */ /* 0x000fc40000004100 */
[-C--:B------:R-:W-:Y:S01]  /*a920*/  FFMA R30, R32, R2.reuse, R27 ;  /* 0x00000002201e7223 */ /* 0x080fe2000000001b */
[-C--:B------:R-:W-:Y:S01]  /*a930*/  FFMA R28, R28, R2.reuse, R25 ;  /* 0x000000021c1c7223 */ /* 0x080fe20000000019 */
[-C--:B------:R-:W-:Y:S01]  /*a940*/  FFMA R165, R34, R2.reuse, R165 ;  /* 0x0000000222a57223 */ /* 0x080fe200000000a5 */
[----:B------:R-:W-:Y:S01]  /*a950*/  F2FP.SATFINITE.RELU.E4M3.F32.PACK_AB_MERGE_C R18, R18, R179, RZ ;  /* 0x000000b31212723e */ /* 0x000fe200048078ff */
[----:B------:R-:W-:Y:S01]  /*a960*/  FFMA R32, R36, R2, R9 ;  /* 0x0000000224207223 */ /* 0x000fe20000000009 */
[----:B------:R-:W-:Y:S02]  /*a970*/  F2FP.SATFINITE.RELU.E4M3.F32.PACK_AB_MERGE_C R20, R20, R177, RZ ;  /* 0x000000b11414723e */ /* 0x000fe400048078ff */
[----:B------:R-:W-:Y:S02]  /*a980*/  F2FP.SATFINITE.RELU.E4M3.F32.PACK_AB_MERGE_C R22, R22, R175, RZ ;  /* 0x000000af1616723e */ /* 0x000fe400048078ff */
[----:B------:R-:W-:Y:S02]  /*a990*/  F2FP.SATFINITE.RELU.E4M3.F32.PACK_AB_MERGE_C R24, R24, R173, RZ ;  /* 0x000000ad1818723e */ /* 0x000fe400048078ff */
[----:B------:R-:W-:-:S02]  /*a9a0*/  F2FP.SATFINITE.RELU.E4M3.F32.PACK_AB_MERGE_C R26, R26, R171, RZ ;  /* 0x000000ab1a1a723e */ /* 0x000fc400048078ff */
[----:B------:R-:W-:Y:S02]  /*a9b0*/  F2FP.SATFINITE.RELU.E4M3.F32.PACK_AB_MERGE_C R28, R28, R169, RZ ;  /* 0x000000a91c1c723e */ /* 0x000fe400048078ff */
[----:B------:R-:W-:Y:S02]  /*a9c0*/  F2FP.SATFINITE.RELU.E4M3.F32.PACK_AB_MERGE_C R30, R30, R167, RZ ;  /* 0x000000a71e1e723e */ /* 0x000fe400048078ff */
[----:B------:R-:W-:Y:S01]  /*a9d0*/  F2FP.SATFINITE.RELU.E4M3.F32.PACK_AB_MERGE_C R32, R32, R165, RZ ;  /* 0x000000a52020723e */ /* 0x000fe200048078ff */
[----:B------:R-:W-:Y:S06]  /*a9e0*/  @P0 BRA `(.L_x_122) ;  /* 0x0000000000040947 */ /* 0x000fec0003800000 */
[----:B------:R-:W-:-:S04]  /*a9f0*/  DEPBAR.LE SB0, 0x1 ;  /* 0x000080400000791a */ /* 0x000fc80000000000 */
.L_x_122:
        /* <DEDUP_REMOVED lines=27> */
.L_x_124:
[----:B------:R-:W-:Y:S05]  /*abb0*/  BSYNC B0 ;  /* 0x0000000000007941 */ /* 0x000fea0003800000 */
.L_x_123:
[----:B------:R-:W-:Y:S04]  /*abc0*/  BSSY B0, `(.L_x_125) ;  /* 0x0000033000007945 */ /* 0x000fe80003800000 */
[----:B------:R-:W-:Y:S05]  /*abd0*/  @P1 BRA `(.L_x_126) ;  /* 0x0000000000c41947 */ /* 0x000fea0003800000 */
[----:B------:R-:W-:-:S05]  /*abe0*/  IMAD.U32 R3, RZ, RZ, UR50 ;  /* 0x00000032ff037e24 */ /* 0x000fca000f8e00ff */
[----:B------:R-:W-:-:S13]  /*abf0*/  ISETP.NE.AND P2, PT, R3, 0x3, PT ;  /* 0x000000030300780c */ /* 0x000fda0003f45270 */
[----:B------:R-:W-:Y:S05]  /*ac00*/  @!P2 BRA `(.L_x_127) ;  /* 0x000000000004a947 */ /* 0x000fea0003800000 */
[----:B------:R-:W-:Y:S01]  /*ac10*/  BPT.TRAP 0x1 ;  /* 0x000000040000795c */ /* 0x000fe20000300000 */
.L_x_127:
[----:B------:R-:W2:Y:S04]  /*ac20*/  LDL R9, [R1+0xb4] ;  /* 0x0000b40001097983 */ /* 0x000ea80000100800 */
[----:B------:R-:W3:Y:S01]  /*ac30*/  LDL.LU R3, [R1+0xb8] ;  /* 0x0000b80001037983 */ /* 0x000ee20000300800 */
[----:B------:R-:W-:Y:S01]  /*ac40*/  BSSY B1, `(.L_x_128) ;  /* 0x0000005000017945 */ /* 0x000fe20003800000 */
[----:B--2---:R-:W-:Y:S02]  /*ac50*/  LEA R18, R9, UR51, 0x3 ;  /* 0x0000003309127c11 */ /* 0x004fe4000f8e18ff */
[----:B---3--:R-:W-:-:S04]  /*ac60*/  SHF.L.U32 R3, R3, 0x1f, RZ ;  /* 0x0000001f03037819 */ /* 0x008fc800000006ff */
[----:B------:R-:W2:Y:S02]  /*ac70*/  SYNCS.PHASECHK.TRANS64.TRYWAIT P1, [R18+URZ+0x80], R3 ;  /* 0x00008003120075a7 */ /* 0x000ea4000802017f */
[----:B--2---:R-:W-:Y:S05]  /*ac80*/  @!P1 BRA `(.L_x_129) ;  /* 0x0000004400b49947 */ /* 0x004fea0003800000 */
.L_x_247:
[----:B------:R-:W-:Y:S05]  /*ac90*/  BSYNC B1 ;  /* 0x0000000000017941 */ /* 0x000fea0003800000 */
.L_x_128:
[----:B------:R-:W-:Y:S04]  /*aca0*/  BSSY B1, `(.L_x_130) ;  /* 0x0000012000017945 */ /* 0x000fe80003800000 */
[----:B------:R-:W-:Y:S05]  /*acb0*/  @P4 BRA `(.L_x_131) ;  /* 0x0000000000404947 */ /* 0x000fea0003800000 */
[----:B------:R-:W2:Y:S02]  /*acc0*/  LDL.LU R9, [R1+0xb4] ;  /* 0x0000b40001097983 */ /* 0x000ea40000300800 */
[----:B--2---:R-:W-:-:S04]  /*acd0*/  LEA R3, R9, R7, 0xc ;  /* 0x0000000709037211 */ /* 0x004fc800078e60ff */
[----:B------:R-:W-:Y:S01]  /*ace0*/  IADD3 R9, R3, UR51, RZ ;  /* 0x0000003303097c10 */ /* 0x000fe2000fffe0ff */
[----:B------:R-:W-:Y:S04]  /*acf0*/  LDS.U16 R4, [R3+UR51+0x200] ;  /* 0x0002003303047984 */ /* 0x000fe80008000400 */
[----:B------:R-:W-:Y:S01]  /*ad00*/  IMAD.IADD R8, R8, 0x1, R9 ;  /* 0x0000000108087824 */ /* 0x000fe200078e0209 */
        /* <DEDUP_REMOVED lines=11> */
.L_x_131:
[----:B------:R-:W-:Y:S05]  /*adc0*/  BSYNC B1 ;  /* 0x0000000000017941 */ /* 0x000fea0003800000 */
.L_x_130:
        /* <DEDUP_REMOVED lines=8> */
.L_x_132:
[----:B------:R-:W4:Y:S01]  /*ae50*/  S2R R8, SR_CgaCtaId ;  /* 0x0000000000087919 */ /* 0x000f220000008800 */
[C---:B--2---:R-:W-:Y:S02]  /*ae60*/  LEA R3, R15.reuse, UR51, 0x3 ;  /* 0x000000330f037c11 */ /* 0x044fe4000f8e18ff */
[----:B-1----:R-:W-:Y:S02]  /*ae70*/  IADD3 R15, R15, 0x1, RZ ;  /* 0x000000010f0f7810 */ /* 0x002fe40007ffe0ff */
[----:B------:R-:W-:Y:S02]  /*ae80*/  IADD3 R3, R3, 0xa0, RZ ;  /* 0x000000a003037810 */ /* 0x000fe40007ffe0ff */
[----:B------:R-:W-:-:S04]  /*ae90*/  ISETP.NE.AND P1, PT, R15, 0x4, PT ;  /* 0x000000040f00780c */ /* 0x000fc80003f25270 */
[----:B------:R-:W-:Y:S02]  /*aea0*/  SEL R15, R15, RZ, P1 ;  /* 0x000000ff0f0f7207 */ /* 0x000fe40000800000 */
[----:B----4-:R-:W-:-:S04]  /*aeb0*/  PRMT R3, R8, 0x654, R3 ;  /* 0x0000065408037816 */ /* 0x010fc80000000003 */
[----:B---3--:R1:W-:Y:S02]  /*aec0*/  SYNCS.ARRIVE.TRANS64.RED.A1T0 RZ, [R3+URZ], RZ ;  /* 0x000000ff03ff79a7 */ /* 0x0083e4000810043f */
[----:B-1----:R-:W-:-:S04]  /*aed0*/  SEL R3, RZ, 0x1, P1 ;  /* 0x00000001ff037807 */ /* 0x002fc80000800000 */
[----:B------:R-:W-:-:S07]  /*aee0*/  LOP3.LUT R14, R14, R3, RZ, 0x3c, !PT ;  /* 0x000000030e0e7212 */ /* 0x000fce00078e3cff */
.L_x_126:
[----:B------:R-:W-:Y:S05]  /*aef0*/  BSYNC B0 ;  /* 0x0000000000007941 */ /* 0x000fea0003800000 */
.L_x_125:
[----:B------:R-:W2:Y:S04]  /*af00*/  LDL.LU R3, [R1+0x74] ;  /* 0x0000740001037983 */ /* 0x000ea80000300800 */
[----:B------:R-:W3:Y:S04]  /*af10*/  LDL.LU R9, [R1+0x78] ;  /* 0x0000780001097983 */ /* 0x000ee80000300800 */
[----:B------:R-:W4:Y:S04]  /*af20*/  LDL.LU R19, [R1+0x84] ;  /* 0x0000840001137983 */ /* 0x000f280000300800 */
[----:B------:R-:W5:Y:S04]  /*af30*/  LDL.LU R21, [R1+0x88] ;  /* 0x0000880001157983 */ /* 0x000f680000300800 */
        /* <DEDUP_REMOVED lines=11> */
[----:B------:R-:W5:Y:S01]  /*aff0*/  LDL.LU R24, [R1+0xac] ;  /* 0x0000ac0001187983 */ /* 0x000f620000300800 */
[----:B------:R-:W-:-:S02]  /*b000*/  F2FP.F16.E4M3.UNPACK_B R20, R12.H1 ;  /* 0x0000000cff14723e */ /* 0x000fc400030006ff */
[-C--:B------:R-:W-:Y:S02]  /*b010*/  F2FP.F16.E4M3.UNPACK_B R8, R4.reuse ;  /* 0x00000004ff08723e */ /* 0x080fe400020006ff */
[----:B------:R-:W-:Y:S02]  /*b020*/  F2FP.F16.E4M3.UNPACK_B R4, R4.H1 ;  /* 0x00000004ff04723e */ /* 0x000fe400030006ff */
[----:B------:R-:W-:Y:S01]  /*b030*/  F2FP.F16.E4M3.UNPACK_B R12, R12 ;  /* 0x0000000cff0c723e */ /* 0x000fe200020006ff */
[C-C-:B--2---:R-:W-:Y:S01]  /*b040*/  FFMA R3, R16.reuse, R3, R5.reuse ;  /* 0x0000000310037223 */ /* 0x144fe20000000005 */
[C-C-:B---3--:R-:W-:Y:S01]  /*b050*/  FFMA R9, R16.reuse, R9, R5.reuse ;  /* 0x0000000910097223 */ /* 0x148fe20000000005 */
[C-C-:B----4-:R-:W-:Y:S01]  /*b060*/  FFMA R19, R16.reuse, R19, R5.reuse ;  /* 0x0000001310137223 */ /* 0x150fe20000000005 */
[C-C-:B-----5:R-:W-:Y:S01]  /*b070*/  FFMA R21, R16.reuse, R21, R5.reuse ;  /* 0x0000001510157223 */ /* 0x160fe20000000005 */
[C-C-:B------:R-:W-:Y:S01]  /*b080*/  FFMA R27, R16.reuse, R27, R5.reuse ;  /* 0x0000001b101b7223 */ /* 0x140fe20000000005 */
[C-C-:B------:R-:W-:Y:S01]  /*b090*/  FFMA R29, R16.reuse, R29, R5.reuse ;  /* 0x0000001d101d7223 */ /* 0x140fe20000000005 */
[C-C-:B------:R-:W-:Y:S01]  /*b0a0*/  FFMA R35, R16.reuse, R31, R5.reuse ;  /* 0x0000001f10237223 */ /* 0x140fe20000000005 */
[C---:B------:R-:W-:Y:S01]  /*b0b0*/  FFMA R37, R16.reuse, R30, R5 ;  /* 0x0000001e10257223 */ /* 0x040fe20000000005 */
[C-C-:B------:R-:W-:Y:S01]  /*b0c0*/  FFMA R5, R16.reuse, R28, R11.reuse ;  /* 0x0000001c10057223 */ /* 0x140fe2000000000b */
[C-C-:B------:R-:W-:Y:S01]  /*b0d0*/  FFMA R17, R16.reuse, R17, R11.reuse ;  /* 0x0000001110117223 */ /* 0x140fe2000000000b */
[C-C-:B------:R-:W-:Y:S01]  /*b0e0*/  FFMA R23, R16.reuse, R23, R11.reuse ;  /* 0x0000001710177223 */ /* 0x140fe2000000000b */
[C-C-:B------:R-:W-:Y:S01]  /*b0f0*/  FFMA R25, R16.reuse, R25, R11.reuse ;  /* 0x0000001910197223 */ /* 0x140fe2000000000b */
[C-C-:B------:R-:W-:Y:S01]  /*b100*/  FFMA R31, R16.reuse, R26, R11.reuse ;  /* 0x0000001a101f7223 */ /* 0x140fe2000000000b */
[----:B------:R-:W-:Y:S01]  /*b110*/  FFMA R33, R16, R22, R11 ;  /* 0x0000001610217223 */ /* 0x000fe2000000000b */
[----:B------:R-:W-:-:S02]  /*b120*/  HADD2.F32 R22, -RZ, R20.H1_H1 ;  /* 0x30000014ff167230 */ /* 0x000fc40000004100 */
[----:B------:R-:W-:Y:S02]  /*b130*/  HADD2.F32 R20, -RZ, R20.H0_H0 ;  /* 0x20000014ff147230 */ /* 0x000fe40000004100 */
[----:B------:R-:W-:Y:S01]  /*b140*/  FFMA R39, R16, R18, R11 ;  /* 0x0000001210277223 */ /* 0x000fe2000000000b */
[--C-:B------:R-:W-:Y:S02]  /*b150*/  HADD2.F32 R18, -RZ, R8.reuse.H0_H0 ;  /* 0x20000008ff127230 */ /* 0x100fe40000004100 */
[----:B------:R-:W-:Y:S02]  /*b160*/  HADD2.F32 R8, -RZ, R8.H1_H1 ;  /* 0x30000008ff087230 */ /* 0x000fe40000004100 */
[----:B------:R-:W-:Y:S01]  /*b170*/  FFMA R28, R22, R2, R39 ;  /* 0x00000002161c7223 */ /* 0x000fe20000000027 */
[----:B------:R-:W-:Y:S01]  /*b180*/  FFMA R11, R16, R24, R11 ;  /* 0x00000018100b7223 */ /* 0x000fe2000000000b */
[----:B------:R-:W-:Y:S01]  /*b190*/  FFMA R22, R18, R2, R3 ;  /* 0x0000000212167223 */ /* 0x000fe20000000003 */
[--C-:B------:R-:W-:Y:S01]  /*b1a0*/  HADD2.F32 R18, -RZ, R4.reuse.H0_H0 ;  /* 0x20000004ff127230 */ /* 0x100fe20000004100 */
[-C--:B------:R-:W-:Y:S01]  /*b1b0*/  F2FP.F16.E4M3.UNPACK_B R3, R6.reuse ;  /* 0x00000006ff03723e */ /* 0x080fe200020006ff */
[----:B------:R-:W-:Y:S01]  /*b1c0*/  HADD2.F32 R4, -RZ, R4.H1_H1 ;  /* 0x30000004ff047230 */ /* 0x000fe20000004100 */
[----:B------:R-:W-:Y:S01]  /*b1d0*/  F2FP.F16.E4M3.UNPACK_B R6, R6.H1 ;  /* 0x00000006ff06723e */ /* 0x000fe200030006ff */
[-C--:B------:R-:W-:Y:S01]  /*b1e0*/  FFMA R9, R8, R2.reuse, R9 ;  /* 0x0000000208097223 */ /* 0x080fe20000000009 */
[----:B------:R-:W-:Y:S01]  /*b1f0*/  FFMA R5, R18, R2, R5 ;  /* 0x0000000212057223 */ /* 0x000fe20000000005 */
[----:B------:R-:W-:-:S02]  /*b200*/  HADD2.F32 R8, -RZ, R3.H0_H0 ;  /* 0x20000003ff087230 */ /* 0x000fc40000004100 */
[----:B------:R-:W-:Y:S01]  /*b210*/  FFMA R24, R4, R2, R17 ;  /* 0x0000000204187223 */ /* 0x000fe20000000011 */
[----:B------:R-:W-:Y:S01]  /*b220*/  HADD2.F32 R18, -RZ, R3.H1_H1 ;  /* 0x30000003ff127230 */ /* 0x000fe20000004100 */
[-C--:B------:R-:W-:Y:S01]  /*b230*/  F2FP.F16.E4M3.UNPACK_B R3, R10.reuse ;  /* 0x0000000aff03723e */ /* 0x080fe200020006ff */
[--C-:B------:R-:W-:Y:S01]  /*b240*/  HADD2.F32 R4, -RZ, R6.reuse.H0_H0 ;  /* 0x20000006ff047230 */ /* 0x100fe20000004100 */
[----:B------:R-:W-:Y:S01]  /*b250*/  F2FP.F16.E4M3.UNPACK_B R10, R10.H1 ;  /* 0x0000000aff0a723e */ /* 0x000fe200030006ff */
[----:B------:R-:W-:Y:S02]  /*b260*/  HADD2.F32 R6, -RZ, R6.H1_H1 ;  /* 0x30000006ff067230 */ /* 0x000fe40000004100 */
[-C--:B------:R-:W-:Y:S01]  /*b270*/  FFMA R19, R8, R2.reuse, R19 ;  /* 0x0000000208137223 */ /* 0x080fe20000000013 */
[--C-:B------:R-:W-:Y:S02]  /*b280*/  HADD2.F32 R8, -RZ, R3.reuse.H1_H1 ;  /* 0x30000003ff087230 */ /* 0x100fe40000004100 */
[----:B------:R-:W-:Y:S01]  /*b290*/  FFMA R23, R4, R2, R23 ;  /* 0x0000000204177223 */ /* 0x000fe20000000017 */
[----:B------:R-:W-:-:S02]  /*b2a0*/  HADD2.F32 R4, -RZ, R3.H0_H0 ;  /* 0x20000003ff047230 */ /* 0x000fc40000004100 */
[-C--:B------:R-:W-:Y:S01]  /*b2b0*/  FFMA R26, R6, R2.reuse, R25 ;  /* 0x00000002061a7223 */ /* 0x080fe20000000019 */
[--C-:B------:R-:W-:Y:S02]  /*b2c0*/  HADD2.F32 R6, -RZ, R12.reuse.H0_H0 ;  /* 0x2000000cff067230 */ /* 0x100fe40000004100 */
[-C--:B------:R-:W-:Y:S01]  /*b2d0*/  FFMA R18, R18, R2.reuse, R21 ;  /* 0x0000000212127223 */ /* 0x080fe20000000015 */
[----:B------:R-:W-:Y:S02]  /*b2e0*/  HADD2.F32 R12, -RZ, R12.H1_H1 ;  /* 0x3000000cff0c7230 */ /* 0x000fe40000004100 */
[-C--:B------:R-:W-:Y:S01]  /*b2f0*/  FFMA R27, R4, R2.reuse, R27 ;  /* 0x00000002041b7223 */ /* 0x080fe2000000001b */
[--C-:B------:R-:W-:Y:S02]  /*b300*/  HADD2.F32 R4, -RZ, R10.reuse.H0_H0 ;  /* 0x2000000aff047230 */ /* 0x100fe40000004100 */
[----:B------:R-:W-:Y:S01]  /*b310*/  FFMA R8, R8, R2, R29 ;  /* 0x0000000208087223 */ /* 0x000fe2000000001d */
[----:B------:R-:W-:-:S02]  /*b320*/  HADD2.F32 R10, -RZ, R10.H1_H1 ;  /* 0x3000000aff0a7230 */ /* 0x000fc40000004100 */
[-C--:B------:R-:W-:Y:S01]  /*b330*/  FFMA R6, R6, R2.reuse, R35 ;  /* 0x0000000206067223 */ /* 0x080fe20000000023 */
[-C--:B------:R-:W-:Y:S01]  /*b340*/  FFMA R37, R12, R2.reuse, R37 ;  /* 0x000000020c257223 */ /* 0x080fe20000000025 */
[-C--:B------:R-:W-:Y:S01]  /*b350*/  FFMA R4, R4, R2.reuse, R31 ;  /* 0x0000000204047223 */ /* 0x080fe2000000001f */
[-C--:B------:R-:W-:Y:S01]  /*b360*/  FFMA R11, R20, R2.reuse, R11 ;  /* 0x00000002140b7223 */ /* 0x080fe2000000000b */
[----:B------:R-:W-:Y:S01]  /*b370*/  FFMA R33, R10, R2, R33 ;  /* 0x000000020a217223 */ /* 0x000fe20000000021 */
[----:B------:R-:W-:Y:S02]  /*b380*/  F2FP.SATFINITE.RELU.E4M3.F32.PACK_AB_MERGE_C R22, R9, R22, RZ ;  /* 0x000000160916723e */ /* 0x000fe400048078ff */
[----:B------:R-:W-:Y:S02]  /*b390*/  F2FP.SATFINITE.RELU.E4M3.F32.PACK_AB_MERGE_C R24, R24, R5, RZ ;  /* 0x000000051818723e */ /* 0x000fe400048078ff */
[----:B------:R-:W-:Y:S02]  /*b3a0*/  F2FP.SATFINITE.RELU.E4M3.F32.PACK_AB_MERGE_C R18, R18, R19, RZ ;  /* 0x000000131212723e */ /* 0x000fe400048078ff */
[----:B------:R-:W-:-:S02]  /*b3b0*/  F2FP.SATFINITE.RELU.E4M3.F32.PACK_AB_MERGE_C R26, R26, R23, RZ ;  /* 0x000000171a1a723e */ /* 0x000fc400048078ff */
[----:B------:R-:W-:Y:S02]  /*b3c0*/  F2FP.SATFINITE.RELU.E4M3.F32.PACK_AB_MERGE_C R8, R8, R27, RZ ;  /* 0x0000001b0808723e */ /* 0x000fe400048078ff */
[----:B------:R-:W-:Y:S02]  /*b3d0*/  F2FP.SATFINITE.RELU.E4M3.F32.PACK_AB_MERGE_C R4, R33, R4, RZ ;  /* 0x000000042104723e */ /* 0x000fe400048078ff */
[----:B------:R-:W-:Y:S02]  /*b3e0*/  F2FP.SATFINITE.RELU.E4M3.F32.PACK_AB_MERGE_C R6, R37, R6, RZ ;  /* 0x000000062506723e */ /* 0x000fe400048078ff */
[----:B------:R-:W-:Y:S01]  /*b3f0*/  F2FP.SATFINITE.RELU.E4M3.F32.PACK_AB_MERGE_C R28, R28, R11, RZ ;  /* 0x0000000b1c1c723e */ /* 0x000fe200048078ff */
[----:B------:R-:W-:Y:S06]  /*b400*/  @P0 BRA `(.L_x_133) ;  /* 0x0000000000040947 */ /* 0x000fec0003800000 */
[----:B------:R-:W-:-:S04]  /*b410*/  DEPBAR.LE SB0, 0x1 ;  /* 0x000080400000791a */ /* 0x000fc80000000000 */
.L_x_133:
[----:B------:R-:W2:Y:S01]  /*b420*/  LDL.LU R23, [R1+0xc0] ;  /* 0x0000c00001177983 */ /* 0x000ea20000300800 */
        /* <DEDUP_REMOVED lines=17> */
[----:B----4-:R-:W-:Y:S01]  /*b540*/  BAR.SYNC.DEFER_BLOCKING 0x1, 0x100 ;  /* 0x0044000000007b1d */ /* 0x010fe20000010000 */
[----:B--2---:R-:W-:-:S05]  /*b550*/  IADD3 R23, P1, R23, UR56, RZ ;  /* 0x0000003817177c10 */ /* 0x004fca000ff3e0ff */
[----:B------:R3:W-:Y:S01]  /*b560*/  STL [R1+0xc0], R23 ;  /* 0x0000c01701007387 */ /* 0x0007e20000100800 */
[----:B------:R-:W-:Y:S07]  /*b570*/  @P0 BRA `(.L_x_135) ;  /* 0x0000000000200947 */ /* 0x000fee0003800000 */
        /* <DEDUP_REMOVED lines=8> */
.L_x_135:
[----:B------:R-:W-:Y:S05]  /*b600*/  BSYNC B0 ;  /* 0x0000000000007941 */ /* 0x000fea0003800000 */
.L_x_134:
[----:B------:R-:W2:Y:S01]  /*b610*/  LDL.LU R25, [R1+0xc4] ;  /* 0x0000c40001197983 */ /* 0x000ea20000300800 */
[----:B------:R-:W-:Y:S01]  /*b620*/  IMAD.MOV.U32 R3, RZ, RZ, -0x1 ;  /* 0xffffffffff037424 */ /* 0x000fe200078e00ff */
[----:B------:R-:W-:Y:S01]  /*b630*/  ULDC.64 UR4, c[0x0][0x8f8] ;  /* 0x00023e0000047ab9 */ /* 0x000fe20000000a00 */
[----:B------:R-:W-:Y:S01]  /*b640*/  UMOV UR53, 0xffffffff ;  /* 0xffffffff00357882 */ /* 0x000fe20000000000 */
[----:B------:R-:W-:Y:S01]  /*b650*/  ISETP.GE.U32.AND P0, PT, R23, UR4, PT ;  /* 0x0000000417007c0c */ /* 0x000fe2000bf06070 */
[----:B------:R-:W-:Y:S01]  /*b660*/  UMOV UR47, 0xffffffff ;  /* 0xffffffff002f7882 */ /* 0x000fe20000000000 */
[----:B------:R-:W-:Y:S02]  /*b670*/  PRMT R2, RZ, 0x7610, R2 ;  /* 0x00007610ff027816 */ /* 0x000fe40000000002 */
[----:B--2---:R-:W-:-:S04]  /*b680*/  IADD3.X R25, R25, UR38, RZ, P1, !PT ;  /* 0x0000002619197c10 */ /* 0x004fc80008ffe4ff */
[----:B------:R-:W-:Y:S01]  /*b690*/  ISETP.GE.U32.AND.EX P0, PT, R25, UR5, PT, P0 ;  /* 0x0000000519007c0c */ /* 0x000fe2000bf06100 */
[----:B------:R2:W-:Y:S04]  /*b6a0*/  STL [R1+0xc4], R25 ;  /* 0x0000c41901007387 */ /* 0x0005e80000100800 */
[----:B------:R2:W-:Y:S08]  /*b6b0*/  STL [R1+0xd8], R3 ;  /* 0x0000d80301007387 */ /* 0x0005f00000100800 */
[----:B------:R-:W-:Y:S05]  /*b6c0*/  @P0 BRA `(.L_x_136) ;  /* 0x00000004007c0947 */ /* 0x000fea0003800000 */
[----:B------:R-:W4:Y:S01]  /*b6d0*/  S2R R17, SR_CTAID.X ;  /* 0x0000000000117919 */ /* 0x000f220000002500 */
[----:B---3--:R-:W3:Y:S01]  /*b6e0*/  LDC.64 R8, c[0x0][0x8d0] ;  /* 0x00023400ff087b82 */ /* 0x008ee20000000a00 */
[----:B------:R-:W-:Y:S01]  /*b6f0*/  ULDC UR4, c[0x0][0x150] ;  /* 0x0000540000047ab9 */ /* 0x000fe20000000800 */
[----:B------:R-:W-:Y:S01]  /*b700*/  MOV R6, R23 ;  /* 0x0000001700067202 */ /* 0x000fe20000000f00 */
[----:B------:R-:W1:Y:S01]  /*b710*/  S2R R21, SR_CTAID.Y ;  /* 0x0000000000157919 */ /* 0x000e620000002600 */
[----:B------:R-:W-:-:S04]  /*b720*/  MOV R7, R25 ;  /* 0x0000001900077202 */ /* 0x000fc80000000f00 */
[----:B------:R-:W1:Y:S08]  /*b730*/  LDC R22, c[0x0][0x144] ;  /* 0x00005100ff167b82 */ /* 0x000e700000000800 */
[----:B------:R-:W1:Y:S08]  /*b740*/  LDC R10, c[0x0][0x8d8] ;  /* 0x00023600ff0a7b82 */ /* 0x000e700000000800 */
[----:B------:R-:W1:Y:S01]  /*b750*/  LDC.64 R12, c[0x0][0x8c8] ;  /* 0x00023200ff0c7b82 */ /* 0x000e620000000a00 */
[----:B---3--:R-:W-:-:S04]  /*b760*/  ISETP.NE.U32.AND P0, PT, R8, RZ, PT ;  /* 0x000000ff0800720c */ /* 0x008fc80003f05070 */
[----:B------:R-:W-:Y:S02]  /*b770*/  ISETP.NE.AND.EX P0, PT, R9, RZ, PT, P0 ;  /* 0x000000ff0900720c */ /* 0x000fe40003f05300 */
[----:B----4-:R-:W-:-:S05]  /*b780*/  I2FP.F32.U32 R2, R17 ;  /* 0x0000001100027245 */ /* 0x010fca0000201000 */
[----:B------:R-:W-:-:S04]  /*b790*/  FMUL R2, R2, UR4 ;  /* 0x0000000402027c20 */ /* 0x000fc80008400000 */
[----:B------:R3:W4:Y:S02]  /*b7a0*/  F2I.U32.TRUNC.NTZ R20, R2 ;  /* 0x0000000200147305 */ /* 0x000724000020f000 */
[----:B------:R-:W-:Y:S05]  /*b7b0*/  @!P0 BRA `(.L_x_137) ;  /* 0x0000000000288947 */ /* 0x000fea0003800000 */
[----:B---3--:R-:W3:Y:S02]  /*b7c0*/  LDC R2, c[0x0][0x8dc] ;  /* 0x00023700ff027b82 */ /* 0x008ee40000000800 */
[----:B---3--:R-:W-:-:S05]  /*b7d0*/  IADD3 R7, P0, R23, R2, RZ ;  /* 0x0000000217077210 */ /* 0x008fca0007f1e0ff */
[----:B------:R-:W-:-:S04]  /*b7e0*/  IMAD.X R11, RZ, RZ, R25, P0 ;  /* 0x000000ffff0b7224 */ /* 0x000fc800000e0619 */
[----:B--2---:R-:W-:-:S04]  /*b7f0*/  IMAD.WIDE.U32 R2, R11, R8, RZ ;  /* 0x000000080b027225 */ /* 0x004fc800078e00ff */
[----:B------:R-:W-:-:S04]  /*b800*/  IMAD.WIDE.U32 R4, P0, R7, R9, R2 ;  /* 0x0000000907047225 */ /* 0x000fc80007800002 */
[----:B------:R-:W-:Y:S01]  /*b810*/  IMAD.WIDE.U32 R2, R7, R8, RZ ;  /* 0x0000000807027225 */ /* 0x000fe200078e00ff */
[----:B------:R-:W-:Y:S02]  /*b820*/  IADD3.X R7, RZ, RZ, RZ, P0, !PT ;  /* 0x000000ffff077210 */ /* 0x000fe400007fe4ff */
[----:B------:R-:W-:Y:S02]  /*b830*/  MOV R6, R5 ;  /* 0x0000000500067202 */ /* 0x000fe40000000f00 */
[----:B------:R-:W-:-:S05]  /*b840*/  IADD3 RZ, P0, R3, R4, RZ ;  /* 0x0000000403ff7210 */ /* 0x000fca0007f1e0ff */
[----:B------:R-:W-:-:S08]  /*b850*/  IMAD.WIDE.U32.X R6, R11, R9, R6, P0 ;  /* 0x000000090b067225 */ /* 0x000fd000000e0406 */
.L_x_137:
[----:B------:R-:W5:Y:S01]  /*b860*/  LDC.64 R18, c[0x0][0x8e8] ;  /* 0x00023a00ff127b82 */ /* 0x000f620000000a00 */
[-CC-:B-1----:R-:W-:Y:S01]  /*b870*/  SHF.R.U64 R28, R6, R10.reuse, R7.reuse ;  /* 0x0000000a061c7219 */ /* 0x182fe20000001207 */
[----:B------:R-:W-:Y:S01]  /*b880*/  ULDC UR4, c[0x0][0x154] ;  /* 0x0000550000047ab9 */ /* 0x000fe20000000800 */
[----:B---3--:R-:W-:Y:S01]  /*b890*/  SHF.R.U32.HI R2, RZ, R10, R7 ;  /* 0x0000000aff027219 */ /* 0x008fe20000011607 */
[----:B------:R-:W-:Y:S01]  /*b8a0*/  IMAD.MOV.U32 R7, RZ, RZ, 0x1 ;  /* 0x00000001ff077424 */ /* 0x000fe200078e00ff */
[----:B------:R-:W-:Y:S02]  /*b8b0*/  IADD3 R5, P0, RZ, -R28, RZ ;  /* 0x8000001cff057210 */ /* 0x000fe40007f1e0ff */
[----:B----4-:R-:W-:Y:S01]  /*b8c0*/  IADD3 R20, -R20, RZ, RZ ;  /* 0x000000ff14147210 */ /* 0x010fe20007ffe1ff */
[----:B------:R-:W1:Y:S02]  /*b8d0*/  LDC R6, c[0x0][0x8c0] ;  /* 0x00023000ff067b82 */ /* 0x000e640000000800 */
[----:B--2---:R-:W-:Y:S01]  /*b8e0*/  IMAD.X R3, RZ, RZ, ~R2, P0 ;  /* 0x000000ffff037224 */ /* 0x004fe200000e0e02 */
[----:B------:R-:W-:Y:S01]  /*b8f0*/  MOV R2, R23 ;  /* 0x0000001700027202 */ /* 0x000fe20000000f00 */
[----:B------:R-:W-:-:S02]  /*b900*/  IMAD R17, R22, R20, R17 ;  /* 0x0000001416117224 */ /* 0x000fc400078e0211 */
[-C--:B------:R-:W-:Y:S02]  /*b910*/  IMAD R4, R3, R12.reuse, RZ ;  /* 0x0000000c03047224 */ /* 0x080fe400078e02ff */
[----:B------:R-:W2:Y:S01]  /*b920*/  LDC R24, c[0x0][0x8b0] ;  /* 0x00022c00ff187b82 */ /* 0x000ea20000000800 */
[----:B------:R-:W-:Y:S02]  /*b930*/  IMAD.MOV.U32 R3, RZ, RZ, R25 ;  /* 0x000000ffff037224 */ /* 0x000fe400078e0019 */
[----:B------:R-:W-:-:S05]  /*b940*/  IMAD.WIDE.U32 R2, R5, R12, R2 ;  /* 0x0000000c05027225 */ /* 0x000fca00078e0002 */
[----:B------:R-:W3:Y:S01]  /*b950*/  LDC R26, c[0x0][0x900] ;  /* 0x00024000ff1a7b82 */ /* 0x000ee20000000800 */
[----:B------:R-:W-:Y:S01]  /*b960*/  IMAD R5, R5, R13, R4 ;  /* 0x0000000d05057224 */ /* 0x000fe200078e0204 */
[----:B------:R-:W-:Y:S02]  /*b970*/  I2FP.F32.U32 R4, R21 ;  /* 0x0000001500047245 */ /* 0x000fe40000201000 */
[----:B-----5:R-:W-:Y:S02]  /*b980*/  ISETP.NE.U32.AND P0, PT, R18, RZ, PT ;  /* 0x000000ff1200720c */ /* 0x020fe40003f05070 */
[----:B------:R-:W-:Y:S01]  /*b990*/  IADD3 R3, R3, R5, RZ ;  /* 0x0000000503037210 */ /* 0x000fe20007ffe0ff */
[----:B------:R-:W-:Y:S01]  /*b9a0*/  FMUL R4, R4, UR4 ;  /* 0x0000000404047c20 */ /* 0x000fe20008400000 */
[----:B------:R-:W4:Y:S01]  /*b9b0*/  LDC R20, c[0x0][0x148] ;  /* 0x00005200ff147b82 */ /* 0x000f220000000800 */
[----:B------:R-:W-:Y:S02]  /*b9c0*/  ISETP.NE.AND.EX P0, PT, R19, RZ, PT, P0 ;  /* 0x000000ff1300720c */ /* 0x000fe40003f05300 */
[-CC-:B-1----:R-:W-:Y:S01]  /*b9d0*/  SHF.R.U64 R10, R2, R6.reuse, R3.reuse ;  /* 0x00000006020a7219 */ /* 0x182fe20000001203 */
[----:B------:R1:W1:Y:S01]  /*b9e0*/  F2I.U32.TRUNC.NTZ R11, R4 ;  /* 0x00000004000b7305 */ /* 0x000262000020f000 */
[----:B------:R-:W-:-:S02]  /*b9f0*/  SHF.R.U32.HI R3, RZ, R6, R3 ;  /* 0x00000006ff037219 */ /* 0x000fc40000011603 */
[----:B------:R-:W-:Y:S01]  /*ba00*/  MOV R5, 0xffffffff ;  /* 0xffffffff00057802 */ /* 0x000fe20000000f00 */
[----:B------:R-:W1:Y:S01]  /*ba10*/  LDC R13, c[0x0][0x8a8] ;  /* 0x00022a00ff0d7b82 */ /* 0x000e620000000800 */
[-CC-:B--2---:R-:W-:Y:S02]  /*ba20*/  SHF.R.U64 R8, R10, R24.reuse, R3.reuse ;  /* 0x000000180a087219 */ /* 0x184fe40000001203 */
[----:B------:R-:W-:-:S05]  /*ba30*/  SHF.R.U32.HI R3, RZ, R24, R3 ;  /* 0x00000018ff037219 */ /* 0x000fca0000011603 */
[----:B------:R-:W2:Y:S01]  /*ba40*/  LDC R22, c[0x0][0x8f0] ;  /* 0x00023c00ff167b82 */ /* 0x000ea20000000800 */
[-C--:B---3--:R-:W-:Y:S02]  /*ba50*/  SHF.L.U32 R5, R5, R26.reuse, RZ ;  /* 0x0000001a05057219 */ /* 0x088fe400000006ff */
[-CC-:B------:R-:W-:Y:S02]  /*ba60*/  SHF.R.U64 R12, R8, R26.reuse, R3.reuse ;  /* 0x0000001a080c7219 */ /* 0x180fe40000001203 */
[-C--:B------:R-:W-:Y:S02]  /*ba70*/  SHF.R.U32.HI R3, RZ, R26.reuse, R3 ;  /* 0x0000001aff037219 */ /* 0x080fe40000011603 */
[----:B------:R-:W-:Y:S01]  /*ba80*/  SHF.L.U32 R26, R7, R26, RZ ;  /* 0x0000001a071a7219 */ /* 0x000fe200000006ff */
[----:B------:R-:W3:Y:S01]  /*ba90*/  LDC R25, c[0x0][0x8e0] ;  /* 0x00023800ff197b82 */ /* 0x000ee20000000800 */
[----:B------:R-:W-:Y:S02]  /*baa0*/  LOP3.LUT R23, RZ, R5, RZ, 0x33, !PT ;  /* 0x00000005ff177212 */ /* 0x000fe400078e33ff */
[----:B------:R-:W-:-:S05]  /*bab0*/  MOV R2, R12 ;  /* 0x0000000c00027202 */ /* 0x000fca0000000f00 */
[----:B------:R-:W1:Y:S01]  /*bac0*/  LDC R27, c[0x0][0x8b8] ;  /* 0x00022e00ff1b7b82 */ /* 0x000e620000000800 */
[----:B------:R-:W-:Y:S05]  /*bad0*/  @!P0 BRA `(.L_x_138) ;  /* 0x0000000000288947 */ /* 0x000fea0003800000 */
[----:B------:R-:W5:Y:S02]  /*bae0*/  LDC R7, c[0x0][0x8f4] ;  /* 0x00023d00ff077b82 */ /* 0x000f640000000800 */
[----:B-----5:R-:W-:-:S04]  /*baf0*/  IADD3 R7, P0, R12, R7, RZ ;  /* 0x000000070c077210 */ /* 0x020fc80007f1e0ff */
[----:B------:R-:W-:-:S05]  /*bb00*/  IADD3.X R9, RZ, R3, RZ, P0, !PT ;  /* 0x00000003ff097210 */ /* 0x000fca00007fe4ff */
[----:B------:R-:W-:-:S04]  /*bb10*/  IMAD.WIDE.U32 R2, R9, R18, RZ ;  /* 0x0000001209027225 */ /* 0x000fc800078e00ff */
[----:B-1----:R-:W-:-:S04]  /*bb20*/  IMAD.WIDE.U32 R4, P0, R7, R19, R2 ;  /* 0x0000001307047225 */ /* 0x002fc80007800002 */
[----:B------:R-:W-:Y:S01]  /*bb30*/  IMAD.WIDE.U32 R2, R7, R18, RZ ;  /* 0x0000001207027225 */ /* 0x000fe200078e00ff */
[----:B------:R-:W-:-:S03]  /*bb40*/  MOV R6, R5 ;  /* 0x0000000500067202 */ /* 0x000fc60000000f00 */
[----:B------:R-:W-:Y:S01]  /*bb50*/  IMAD.X R7, RZ, RZ, RZ, P0 ;  /* 0x000000ffff077224 */ /* 0x000fe200000e06ff */
[----:B------:R-:W-:-:S05]  /*bb60*/  IADD3 RZ, P0, R3, R4, RZ ;  /* 0x0000000403ff7210 */ /* 0x000fca0007f1e0ff */
[----:B------:R-:W-:-:S08]  /*bb70*/  IMAD.WIDE.U32.X R2, R9, R19, R6, P0 ;  /* 0x0000001309027225 */ /* 0x000fd000000e0406 */
.L_x_138:
[----:B-1----:R-:W1:Y:S01]  /*bb80*/  LDC R4, c[0x0][0x904] ;  /* 0x00024100ff047b82 */ /* 0x002e620000000800 */
[----:B--2---:R-:W-:Y:S01]  /*bb90*/  SHF.R.U64 R2, R2, R22, R3 ;  /* 0x0000001602027219 */ /* 0x004fe20000001203 */
[----:B------:R-:W-:Y:S01]  /*bba0*/  VIADD R7, R13, 0xffffffff ;  /* 0xffffffff0d077836 */ /* 0x000fe20000000000 */
[----:B------:R-:W-:Y:S02]  /*bbb0*/  IADD3 R11, -R11, RZ, RZ ;  /* 0x000000ff0b0b7210 */ /* 0x000fe40007ffe1ff */
[----:B------:R-:W-:Y:S02]  /*bbc0*/  LOP3.LUT R5, R8, R23, RZ, 0xc0, !PT ;  /* 0x0000001708057212 */ /* 0x000fe400078ec0ff */
[----:B------:R-:W-:Y:S02]  /*bbd0*/  IADD3 R3, -R2, RZ, RZ ;  /* 0x000000ff02037210 */ /* 0x000fe40007ffe1ff */
[----:B------:R-:W-:Y:S01]  /*bbe0*/  LOP3.LUT R10, R10, R7, RZ, 0xc0, !PT ;  /* 0x000000070a0a7212 */ /* 0x000fe200078ec0ff */
[----:B------:R-:W-:Y:S01]  /*bbf0*/  IMAD R2, R26, R2, R5 ;  /* 0x000000021a027224 */ /* 0x000fe200078e0205 */
[----:B------:R-:W-:Y:S01]  /*bc00*/  R2UR UR47, R28 ;  /* 0x000000001c2f72ca */ /* 0x000fe200000e0000 */
[----:B---3--:R-:W-:-:S04]  /*bc10*/  IMAD R3, R3, R25, R12 ;  /* 0x0000001903037224 */ /* 0x008fc800078e020c */
[----:B------:R-:W-:Y:S01]  /*bc20*/  IMAD R3, R3, R13, R10 ;  /* 0x0000000d03037224 */ /* 0x000fe200078e020a */
[----:B-1----:R-:W-:-:S13]  /*bc30*/  ISETP.NE.AND P0, PT, R4, 0x1, PT ;  /* 0x000000010400780c */ /* 0x002fda0003f05270 */
[----:B----4-:R-:W-:-:S04]  /*bc40*/  @P0 IMAD R17, R20, R11, R21 ;  /* 0x0000000b14110224 */ /* 0x010fc800078e0215 */
[----:B------:R-:W-:-:S05]  /*bc50*/  IMAD R2, R2, R27, R17 ;  /* 0x0000001b02027224 */ /* 0x000fca00078e0211 */
[----:B------:R-:W-:Y:S02]  /*bc60*/  SEL R4, R3, R2, !P0 ;  /* 0x0000000203047207 */ /* 0x000fe40004000000 */
[----:B------:R-:W-:Y:S02]  /*bc70*/  SEL R3, R2, R3, !P0 ;  /* 0x0000000302037207 */ /* 0x000fe40004000000 */
[----:B------:R-:W-:Y:S02]  /*bc80*/  R2UR UR53, R4 ;  /* 0x00000000043572ca */ /* 0x000fe400000e0000 */
[----:B------:R-:W-:Y:S01]  /*bc90*/  MOV R4, 0x1 ;  /* 0x0000000100047802 */ /* 0x000fe20000000f00 */
[----:B------:R4:W-:Y:S03]  /*bca0*/  STL [R1+0xd8], R3 ;  /* 0x0000d80301007387 */ /* 0x0009e60000100800 */
[----:B------:R-:W-:-:S09]  /*bcb0*/  PRMT R2, R4, 0x7610, R2 ;  /* 0x0000761004027816 */ /* 0x000fd20000000002 */
.L_x_136:
[----:B------:R-:W-:Y:S01]  /*bcc0*/  UIADD3 UR48, UR52, UR48, URZ ;  /* 0x0000003034307290 */ /* 0x000fe2000fffe03f */
[----:B------:R1:W-:Y:S01]  /*bcd0*/  STL [R1+0xb8], R14 ;  /* 0x0000b80e01007387 */ /* 0x0003e20000100800 */
[----:B------:R-:W-:Y:S01]  /*bce0*/  LOP3.LUT P0, RZ, R2, 0xff, RZ, 0xc0, !PT ;  /* 0x000000ff02ff7812 */ /* 0x000fe2000780c0ff */
[----:B------:R-:W-:Y:S01]  /*bcf0*/  IMAD.MOV.U32 R2, RZ, RZ, R0 ;  /* 0x000000ffff027224 */ /* 0x000fe200078e0000 */
[----:B------:R-:W-:Y:S01]  /*bd00*/  USHF.R.U32.HI UR4, URZ, 0x3, UR48 ;  /* 0x000000033f047899 */ /* 0x000fe20008011630 */
[----:B------:R1:W-:Y:S01]  /*bd10*/  STL [R1+0xb4], R15 ;  /* 0x0000b40f01007387 */ /* 0x0003e20000100800 */
[----:B------:R-:W-:Y:S02]  /*bd20*/  UISETP.GT.U32.AND UP0, UPT, UR48, 0x7, UPT ;  /* 0x000000073000788c */ /* 0x000fe4000bf04070 */
[----:B------:R-:W-:Y:S02]  /*bd30*/  ULOP3.LUT UR4, UR4, 0x1, URZ, 0xc0, !UPT ;  /* 0x0000000104047892 */ /* 0x000fe4000f8ec03f */
[----:B------:R-:W-:-:S02]  /*bd40*/  UISETP.LT.U32.AND UP0, UPT, UR52, 0x8, UP0 ;  /* 0x000000083400788c */ /* 0x000fc40008701070 */
[----:B------:R-:W-:Y:S02]  /*bd50*/  UISETP.NE.U32.AND UP1, UPT, UR4, 0x1, UPT ;  /* 0x000000010400788c */ /* 0x000fe4000bf25070 */
[----:B------:R-:W-:Y:S02]  /*bd60*/  USEL UR5, URZ, 0x1, !UP0 ;  /* 0x000000013f057887 */ /* 0x000fe4000c000000 */
[----:B------:R-:W-:Y:S02]  /*bd70*/  UISETP.GT.U32.AND UP1, UPT, UR52, 0x7, !UP1 ;  /* 0x000000073400788c */ /* 0x000fe4000cf24070 */
[----:B------:R-:W-:Y:S02]  /*bd80*/  ULOP3.LUT UR48, UR48, 0x7, URZ, 0xc0, !UPT ;  /* 0x0000000730307892 */ /* 0x000fe4000f8ec03f */
[----:B------:R-:W-:-:S04]  /*bd90*/  USEL UR4, URZ, 0x1, !UP1 ;  /* 0x000000013f047887 */ /* 0x000fc8000c800000 */
[----:B------:R-:W-:Y:S01]  /*bda0*/  ULOP3.LUT UR36, UR4, UR36, UR5, 0x96, !UPT ;  /* 0x0000002404247292 */ /* 0x000fe2000f8e9605 */
[----:B-1----:R-:W-:Y:S11]  /*bdb0*/  @P0 BRA `(.L_x_139) ;  /* 0xffffff5800440947 */ /* 0x002ff6000383ffff */
[----:B------:R-:W-:-:S04]  /*bdc0*/  DEPBAR.LE SB0, 0x0 ;  /* 0x000080000000791a */ /* 0x000fc80000000000 */
[----:B------:R-:W-:Y:S05]  /*bdd0*/  EXIT ;  /* 0x000000000000794d */ /* 0x000fea0003800000 */
.L_x_9:
[----:B------:R-:W2:Y:S01]  /*bde0*/  LDL R17, [R1+0xc0] ;  /* 0x0000c00001117983 */ /* 0x000ea20000100800 */
[----:B------:R-:W-:-:S03]  /*bdf0*/  ULDC.64 UR4, c[0x0][0x8f8] ;  /* 0x00023e0000047ab9 */ /* 0x000fc60000000a00 */
[----:B------:R-:W3:Y:S01]  /*be00*/  LDL R18, [R1+0xc4] ;  /* 0x0000c40001127983 */ /* 0x000ee20000100800 */
[----:B------:R-:W-:Y:S01]  /*be10*/  PRMT R7, RZ, 0x7610, R7 ;  /* 0x00007610ff077816 */ /* 0x000fe20000000007 */
[----:B------:R-:W-:Y:S01]  /*be20*/  IMAD.MOV.U32 R4, RZ, RZ, -0x1 ;  /* 0xffffffffff047424 */ /* 0x000fe200078e00ff */
[----:B------:R-:W-:Y:S02]  /*be30*/  MOV R6, 0xffffffff ;  /* 0xffffffff00067802 */ /* 0x000fe40000000f00 */
[----:B------:R-:W-:Y:S02]  /*be40*/  MOV R5, 0xffffffff ;  /* 0xffffffff00057802 */ /* 0x000fe40000000f00 */
[----:B--2---:R-:W-:-:S04]  /*be50*/  ISETP.GE.U32.AND P0, PT, R17, UR4, PT ;  /* 0x0000000411007c0c */ /* 0x004fc8000bf06070 */
[----:B---3--:R-:W-:-:S13]  /*be60*/  ISETP.GE.U32.AND.EX P0, PT, R18, UR5, PT, P0 ;  /* 0x0000000512007c0c */ /* 0x008fda000bf06100 */
[----:B------:R-:W-:Y:S05]  /*be70*/  @P0 BRA `(.L_x_140) ;  /* 0x0000000400680947 */ /* 0x000fea0003800000 */
[----:B------:R-:W1:Y:S01]  /*be80*/  LDC.64 R10, c[0x0][0x8d0] ;  /* 0x00023400ff0a7b82 */ /* 0x000e620000000a00 */
[----:B------:R-:W-:Y:S02]  /*be90*/  MOV R8, R17 ;  /* 0x0000001100087202 */ /* 0x000fe40000000f00 */
[----:B------:R-:W-:-:S05]  /*bea0*/  MOV R9, R18 ;  /* 0x0000001200097202 */ /* 0x000fca0000000f00 */
[----:B------:R-:W2:Y:S08]  /*beb0*/  LDC R12, c[0x0][0x8d8] ;  /* 0x00023600ff0c7b82 */ /* 0x000eb00000000800 */
[----:B------:R-:W3:Y:S01]  /*bec0*/  LDC.64 R14, c[0x0][0x8c8] ;  /* 0x00023200ff0e7b82 */ /* 0x000ee20000000a00 */
[----:B-1----:R-:W-:-:S04]  /*bed0*/  ISETP.NE.U32.AND P0, PT, R10, RZ, PT ;  /* 0x000000ff0a00720c */ /* 0x002fc80003f05070 */
[----:B------:R-:W-:-:S13]  /*bee0*/  ISETP.NE.AND.EX P0, PT, R11, RZ, PT, P0 ;  /* 0x000000ff0b00720c */ /* 0x000fda0003f05300 */
[----:B--23--:R-:W-:Y:S05]  /*bef0*/  @!P0 BRA `(.L_x_141) ;  /* 0x0000000000288947 */ /* 0x00cfea0003800000 */
[----:B------:R-:W1:Y:S02]  /*bf00*/  LDC R4, c[0x0][0x8dc] ;  /* 0x00023700ff047b82 */ /* 0x000e640000000800 */
[----:B-1----:R-:W-:-:S05]  /*bf10*/  IADD3 R9, P0, R17, R4, RZ ;  /* 0x0000000411097210 */ /* 0x002fca0007f1e0ff */
[----:B------:R-:W-:-:S04]  /*bf20*/  IMAD.X R13, RZ, RZ, R18, P0 ;  /* 0x000000ffff0d7224 */ /* 0x000fc800000e0612 */
[----:B------:R-:W-:-:S04]  /*bf30*/  IMAD.WIDE.U32 R4, R13, R10, RZ ;  /* 0x0000000a0d047225 */ /* 0x000fc800078e00ff */
[----:B------:R-:W-:-:S04]  /*bf40*/  IMAD.WIDE.U32 R6, P0, R9, R11, R4 ;  /* 0x0000000b09067225 */ /* 0x000fc80007800004 */
[----:B------:R-:W-:Y:S01]  /*bf50*/  IMAD.WIDE.U32 R4, R9, R10, RZ ;  /* 0x0000000a09047225 */ /* 0x000fe200078e00ff */
[----:B------:R-:W-:Y:S02]  /*bf60*/  IADD3.X R9, RZ, RZ, RZ, P0, !PT ;  /* 0x000000ffff097210 */ /* 0x000fe400007fe4ff */
[----:B------:R-:W-:Y:S02]  /*bf70*/  MOV R8, R7 ;  /* 0x0000000700087202 */ /* 0x000fe40000000f00 */
[----:B------:R-:W-:-:S05]  /*bf80*/  IADD3 RZ, P0, R5, R6, RZ ;  /* 0x0000000605ff7210 */ /* 0x000fca0007f1e0ff */
[----:B------:R-:W-:-:S08]  /*bf90*/  IMAD.WIDE.U32.X R8, R13, R11, R8, P0 ;  /* 0x0000000b0d087225 */ /* 0x000fd000000e0408 */
.L_x_141:
[--C-:B------:R-:W-:Y:S01]  /*bfa0*/  SHF.R.U64 R10, R8, R12, R9.reuse ;  /* 0x0000000c080a7219 */ /* 0x100fe20000001209 */
[----:B------:R-:W1:Y:S01]  /*bfb0*/  LDC R16, c[0x0][0x8c0] ;  /* 0x00023000ff107b82 */ /* 0x000e620000000800 */
[----:B------:R-:W-:Y:S01]  /*bfc0*/  I2FP.F32.U32 R6, R2 ;  /* 0x0000000200067245 */ /* 0x000fe20000201000 */
[----:B------:R-:W-:Y:S01]  /*bfd0*/  ULDC UR4, c[0x0][0x150] ;  /* 0x0000540000047ab9 */ /* 0x000fe20000000800 */
[----:B------:R-:W-:Y:S02]  /*bfe0*/  MOV R5, R18 ;  /* 0x0000001200057202 */ /* 0x000fe40000000f00 */
[----:B------:R-:W-:Y:S01]  /*bff0*/  SHF.R.U32.HI R3, RZ, R12, R9 ;  /* 0x0000000cff037219 */ /* 0x000fe20000011609 */
[----:B------:R-:W-:Y:S01]  /*c000*/  FMUL R9, R6, UR4 ;  /* 0x0000000406097c20 */ /* 0x000fe20008400000 */
[----:B------:R-:W-:Y:S01]  /*c010*/  IADD3 R7, P0, RZ, -R10, RZ ;  /* 0x8000000aff077210 */ /* 0x000fe20007f1e0ff */
[----:B------:R-:W2:Y:S01]  /*c020*/  LDC.64 R18, c[0x0][0x8e8] ;  /* 0x00023a00ff127b82 */ /* 0x000ea20000000a00 */
[----:B------:R-:W-:Y:S01]  /*c030*/  MOV R4, R17 ;  /* 0x0000001100047202 */ /* 0x000fe20000000f00 */
[----:B------:R-:W-:-:S02]  /*c040*/  ULDC UR4, c[0x0][0x154] ;  /* 0x0000550000047ab9 */ /* 0x000fc40000000800 */
[----:B------:R-:W-:Y:S01]  /*c050*/  IMAD.X R3, RZ, RZ, ~R3, P0 ;  /* 0x000000ffff037224 */ /* 0x000fe200000e0e03 */
[----:B------:R-:W3:Y:S01]  /*c060*/  F2I.U32.TRUNC.NTZ R9, R9 ;  /* 0x0000000900097305 */ /* 0x000ee2000020f000 */
[-C--:B------:R-:W-:Y:S02]  /*c070*/  IMAD.WIDE.U32 R4, R7, R14.reuse, R4 ;  /* 0x0000000e07047225 */ /* 0x080fe400078e0004 */
[----:B------:R-:W4:Y:S02]  /*c080*/  LDC R11, c[0x0][0x144] ;  /* 0x00005100ff0b7b82 */ /* 0x000f240000000800 */
[----:B------:R-:W-:-:S04]  /*c090*/  IMAD R6, R3, R14, RZ ;  /* 0x0000000e03067224 */ /* 0x000fc800078e02ff */
[----:B------:R-:W-:Y:S01]  /*c0a0*/  IMAD R3, R7, R15, R6 ;  /* 0x0000000f07037224 */ /* 0x000fe200078e0206 */
[----:B------:R-:W-:Y:S01]  /*c0b0*/  MOV R6, 0xffffffff ;  /* 0xffffffff00067802 */ /* 0x000fe20000000f00 */
[----:B------:R-:W5:Y:S02]  /*c0c0*/  LDC R12, c[0x0][0x8b0] ;  /* 0x00022c00ff0c7b82 */ /* 0x000f640000000800 */
[----:B------:R-:W-:Y:S01]  /*c0d0*/  IMAD.IADD R3, R5, 0x1, R3 ;  /* 0x0000000105037824 */ /* 0x000fe200078e0203 */
[----:B------:R-:W-:-:S04]  /*c0e0*/  I2FP.F32.U32 R5, R0 ;  /* 0x0000000000057245 */ /* 0x000fc80000201000 */
[-CC-:B-1----:R-:W-:Y:S01]  /*c0f0*/  SHF.R.U64 R8, R4, R16.reuse, R3.reuse ;  /* 0x0000001004087219 */ /* 0x182fe20000001203 */
[----:B------:R-:W1:Y:S01]  /*c100*/  LDC R7, c[0x0][0x900] ;  /* 0x00024000ff077b82 */ /* 0x000e620000000800 */
[----:B---3--:R-:W-:Y:S01]  /*c110*/  IADD3 R4, -R9, RZ, RZ ;  /* 0x000000ff09047210 */ /* 0x008fe20007ffe1ff */
[----:B------:R-:W-:Y:S01]  /*c120*/  FMUL R5, R5, UR4 ;  /* 0x0000000405057c20 */ /* 0x000fe20008400000 */
[----:B--2---:R-:W-:Y:S02]  /*c130*/  ISETP.NE.U32.AND P0, PT, R18, RZ, PT ;  /* 0x000000ff1200720c */ /* 0x004fe40003f05070 */
[----:B------:R-:W-:Y:S02]  /*c140*/  SHF.R.U32.HI R3, RZ, R16, R3 ;  /* 0x00000010ff037219 */ /* 0x000fe40000011603 */
[----:B------:R-:W-:Y:S01]  /*c150*/  ISETP.NE.AND.EX P0, PT, R19, RZ, PT, P0 ;  /* 0x000000ff1300720c */ /* 0x000fe20003f05300 */
[----:B------:R-:W2:Y:S01]  /*c160*/  LDC R15, c[0x0][0x148] ;  /* 0x00005200ff0f7b82 */ /* 0x000ea20000000800 */
[----:B----4-:R-:W-:-:S02]  /*c170*/  IMAD R17, R11, R4, R2 ;  /* 0x000000040b117224 */ /* 0x010fc400078e0202 */
[----:B------:R-:W-:-:S05]  /*c180*/  IMAD.MOV.U32 R4, RZ, RZ, 0x1 ;  /* 0x00000001ff047424 */ /* 0x000fca00078e00ff */
[----:B------:R-:W3:Y:S01]  /*c190*/  LDC R14, c[0x0][0x8a8] ;  /* 0x00022a00ff0e7b82 */ /* 0x000ee20000000800 */
[-CC-:B-----5:R-:W-:Y:S02]  /*c1a0*/  SHF.R.U64 R11, R8, R12.reuse, R3.reuse ;  /* 0x0000000c080b7219 */ /* 0x1a0fe40000001203 */
[----:B------:R-:W-:Y:S02]  /*c1b0*/  SHF.R.U32.HI R2, RZ, R12, R3 ;  /* 0x0000000cff027219 */ /* 0x000fe40000011603 */
[----:B------:R4:W1:Y:S03]  /*c1c0*/  F2I.U32.TRUNC.NTZ R12, R5 ;  /* 0x00000005000c7305 */ /* 0x000866000020f000 */
[----:B------:R-:W2:Y:S01]  /*c1d0*/  LDC R20, c[0x0][0x8f0] ;  /* 0x00023c00ff147b82 */ /* 0x000ea20000000800 */
[-C--:B-1----:R-:W-:Y:S02]  /*c1e0*/  SHF.L.U32 R6, R6, R7.reuse, RZ ;  /* 0x0000000706067219 */ /* 0x082fe400000006ff */
[----:B------:R-:W-:-:S02]  /*c1f0*/  SHF.R.U64 R13, R11, R7, R2 ;  /* 0x000000070b0d7219 */ /* 0x000fc40000001202 */
[-C--:B------:R-:W-:Y:S02]  /*c200*/  SHF.R.U32.HI R3, RZ, R7.reuse, R2 ;  /* 0x00000007ff037219 */ /* 0x080fe40000011602 */
[----:B------:R-:W-:Y:S01]  /*c210*/  SHF.L.U32 R16, R4, R7, RZ ;  /* 0x0000000704107219 */ /* 0x000fe200000006ff */
[----:B------:R-:W1:Y:S01]  /*c220*/  LDC R21, c[0x0][0x8e0] ;  /* 0x00023800ff157b82 */ /* 0x000e620000000800 */
[----:B------:R-:W-:Y:S02]  /*c230*/  LOP3.LUT R22, RZ, R6, RZ, 0x33, !PT ;  /* 0x00000006ff167212 */ /* 0x000fe400078e33ff */
[----:B------:R-:W-:-:S05]  /*c240*/  MOV R2, R13 ;  /* 0x0000000d00027202 */ /* 0x000fca0000000f00 */
[----:B------:R-:W1:Y:S01]  /*c250*/  LDC R23, c[0x0][0x8b8] ;  /* 0x00022e00ff177b82 */ /* 0x000e620000000800 */
[----:B----4-:R-:W-:Y:S05]  /*c260*/  @!P0 BRA `(.L_x_142) ;  /* 0x0000000000288947 */ /* 0x010fea0003800000 */
[----:B------:R-:W4:Y:S02]  /*c270*/  LDC R2, c[0x0][0x8f4] ;  /* 0x00023d00ff027b82 */ /* 0x000f240000000800 */
[----:B----4-:R-:W-:-:S04]  /*c280*/  IADD3 R7, P0, R13, R2, RZ ;  /* 0x000000020d077210 */ /* 0x010fc80007f1e0ff */
        /* <DEDUP_REMOVED lines=8> */
.L_x_142:
[----:B------:R-:W4:Y:S01]  /*c310*/  LDC R4, c[0x0][0x904] ;  /* 0x00024100ff047b82 */ /* 0x000f220000000800 */
[----:B--2---:R-:W-:Y:S01]  /*c320*/  SHF.R.U64 R3, R2, R20, R3 ;  /* 0x0000001402037219 */ /* 0x004fe20000001203 */
[----:B---3--:R-:W-:Y:S01]  /*c330*/  VIADD R5, R14, 0xffffffff ;  /* 0xffffffff0e057836 */ /* 0x008fe20000000000 */
[----:B------:R-:W-:Y:S02]  /*c340*/  LOP3.LUT R2, R11, R22, RZ, 0xc0, !PT ;  /* 0x000000160b027212 */ /* 0x000fe400078ec0ff */
[----:B------:R-:W-:Y:S02]  /*c350*/  IADD3 R12, -R12, RZ, RZ ;  /* 0x000000ff0c0c7210 */ /* 0x000fe40007ffe1ff */
[----:B------:R-:W-:Y:S01]  /*c360*/  MOV R7, 0x1 ;  /* 0x0000000100077802 */ /* 0x000fe20000000f00 */
[----:B------:R-:W-:Y:S01]  /*c370*/  IMAD R2, R16, R3, R2 ;  /* 0x0000000310027224 */ /* 0x000fe200078e0202 */
[----:B----4-:R-:W-:Y:S02]  /*c380*/  ISETP.NE.AND P0, PT, R4, 0x1, PT ;  /* 0x000000010400780c */ /* 0x010fe40003f05270 */
[----:B------:R-:W-:-:S02]  /*c390*/  IADD3 R4, -R3, RZ, RZ ;  /* 0x000000ff03047210 */ /* 0x000fc40007ffe1ff */
[----:B------:R-:W-:-:S09]  /*c3a0*/  LOP3.LUT R3, R8, R5, RZ, 0xc0, !PT ;  /* 0x0000000508037212 */ /* 0x000fd200078ec0ff */
[----:B------:R-:W-:Y:S02]  /*c3b0*/  @P0 IMAD R17, R15, R12, R0 ;  /* 0x0000000c0f110224 */ /* 0x000fe400078e0200 */
[----:B-1----:R-:W-:Y:S02]  /*c3c0*/  IMAD R0, R4, R21, R13 ;  /* 0x0000001504007224 */ /* 0x002fe400078e020d */
[----:B------:R-:W-:Y:S02]  /*c3d0*/  IMAD R6, R2, R23, R17 ;  /* 0x0000001702067224 */ /* 0x000fe400078e0211 */
[----:B------:R-:W-:Y:S02]  /*c3e0*/  IMAD R3, R0, R14, R3 ;  /* 0x0000000e00037224 */ /* 0x000fe400078e0203 */
[----:B------:R-:W-:-:S03]  /*c3f0*/  IMAD.MOV.U32 R4, RZ, RZ, R10 ;  /* 0x000000ffff047224 */ /* 0x000fc600078e000a */
[----:B------:R-:W-:Y:S02]  /*c400*/  SEL R5, R3, R6, !P0 ;  /* 0x0000000603057207 */ /* 0x000fe40004000000 */
[----:B------:R-:W-:-:S07]  /*c410*/  SEL R6, R6, R3, !P0 ;  /* 0x0000000306067207 */ /* 0x000fce0004000000 */
.L_x_140:
[----:B------:R-:W-:-:S08]  /*c420*/  NOP ;  /* 0x0000000000007918 */ /* 0x000fd00000000000 */
[----:B------:R-:W1:-:S00]  /*c430*/  USETMAXREG.DEALLOC.CTAPOOL 0x28 ;  /* 0x00000028000079c8 */ /* 0x000e4000080e0500 */
[----:B------:R-:W-:-:S06]  /*c440*/  UISETP.NE.AND UP0, UPT, UR41, 0x1, UPT ;  /* 0x000000012900788c */ /* 0x000fcc000bf05270 */
[----:B------:R-:W-:-:S13]  /*c450*/  PLOP3.LUT P0, PT, PT, PT, UP0, 0x80, 0x0 ;  /* 0x000000000000781c */ /* 0x000fda0003f0f008 */
[----:B------:R-:W-:Y:S05]  /*c460*/  @!P0 EXIT ;  /* 0x000000000000894d */ /* 0x000fea0003800000 */
[----:B------:R-:W-:-:S06]  /*c470*/  UISETP.NE.AND UP0, UPT, UR41, URZ, UPT ;  /* 0x0000003f2900728c */ /* 0x000fcc000bf05270 */
[----:B------:R-:W-:-:S13]  /*c480*/  PLOP3.LUT P0, PT, PT, PT, UP0, 0x80, 0x0 ;  /* 0x000000000000781c */ /* 0x000fda0003f0f008 */
[----:B-1----:R-:W-:Y:S05]  /*c490*/  @!P0 BRA `(.L_x_143) ;  /* 0x00000018004c8947 */ /* 0x002fea0003800000 */
[----:B------:R-:W-:-:S04]  /*c4a0*/  UISETP.NE.AND UP0, UPT, UR43, URZ, UPT ;  /* 0x0000003f2b00728c */ /* 0x000fc8000bf05270 */
[----:B------:R-:W-:-:S06]  /*c4b0*/  UISETP.NE.OR UP0, UPT, UR41, 0x2, UP0 ;  /* 0x000000022900788c */ /* 0x000fcc0008705670 */
[----:B------:R-:W-:-:S13]  /*c4c0*/  PLOP3.LUT P0, PT, PT, PT, UP0, 0x80, 0x0 ;  /* 0x000000000000781c */ /* 0x000fda0003f0f008 */
[----:B------:R-:W-:Y:S05]  /*c4d0*/  @P0 EXIT ;  /* 0x000000000000094d */ /* 0x000fea0003800000 */
[----:B------:R-:W-:-:S13]  /*c4e0*/  LOP3.LUT P2, RZ, R7, 0xff, RZ, 0xc0, !PT ;  /* 0x000000ff07ff7812 */ /* 0x000fda000784c0ff */
[----:B------:R-:W-:Y:S05]  /*c4f0*/  @!P2 BRA `(.L_x_144) ;  /* 0x000000000018a947 */ /* 0x000fea0003800000 */
[----:B------:R-:W-:Y:S01]  /*c500*/  UMOV UR4, 0x400 ;  /* 0x0000040000047882 */ /* 0x000fe20000000000 */
[----:B------:R-:W-:Y:S01]  /*c510*/  MOV R0, RZ ;  /* 0x000000ff00007202 */ /* 0x000fe20000000f00 */
[----:B------:R-:W-:-:S03]  /*c520*/  ULEA UR4, UR37, UR4, 0x18 ;  /* 0x0000000425047291 */ /* 0x000fc6000f8ec03f */
[----:B------:R-:W-:-:S06]  /*c530*/  SHF.L.U32 R0, R0, 0x1f, RZ ;  /* 0x0000001f00007819 */ /* 0x000fcc00000006ff */
[----:B------:R-:W1:Y:S02]  /*c540*/  SYNCS.PHASECHK.TRANS64.TRYWAIT P0, [UR4+0xc8], R0 ;  /* 0x0000c800ff0075a7 */ /* 0x000e640008000144 */
[----:B-1----:R-:W-:Y:S05]  /*c550*/  @!P0 BRA `(.L_x_145) ;  /* 0x0000002c00948947 */ /* 0x002fea0003800000 */
.L_x_144:
[----:B------:R-:W-:Y:S01]  /*c560*/  PRMT R11, RZ, 0x7610, R11 ;  /* 0x00007610ff0b7816 */ /* 0x000fe2000000000b */
[----:B------:R-:W-:Y:S06]  /*c570*/  @P1 BRA `(.L_x_146) ;  /* 0x00000000002c1947 */ /* 0x000fec0003800000 */
[----:B------:R-:W-:Y:S02]  /*c580*/  ULDC.64 UR4, c[0x0][0x588] ;  /* 0x0001620000047ab9 */ /* 0x000fe40000000a00 */
[----:B------:R-:W-:-:S04]  /*c590*/  ISETP.NE.U32.AND P0, PT, RZ, UR4, PT ;  /* 0x00000004ff007c0c */ /* 0x000fc8000bf05070 */
[----:B------:R-:W-:-:S13]  /*c5a0*/  ISETP.NE.AND.EX P0, PT, RZ, UR5, PT, P0 ;  /* 0x00000005ff007c0c */ /* 0x000fda000bf05300 */
[----:B------:R-:W-:Y:S05]  /*c5b0*/  @!P0 BRA `(.L_x_147) ;  /* 0x0000000000148947 */ /* 0x000fea0003800000 */
[----:B------:R-:W-:Y:S01]  /*c5c0*/  MOV R2, UR54 ;  /* 0x0000003600027c02 */ /* 0x000fe20008000f00 */
[----:B-1----:R-:W-:-:S05]  /*c5d0*/  IMAD.U32 R3, RZ, RZ, UR55 ;  /* 0x00000037ff037e24 */ /* 0x002fca000f8e00ff */
[----:B------:R2:W5:Y:S01]  /*c5e0*/  LDG.E R10, desc[UR58][R2.64] ;  /* 0x0000003a020a7981 */ /* 0x000562000c1e1900 */
[----:B------:R-:W-:Y:S01]  /*c5f0*/  MOV R11, 0x1 ;  /* 0x00000001000b7802 */ /* 0x000fe20000000f00 */
[----:B------:R-:W-:Y:S06]  /*c600*/  BRA `(.L_x_146) ;  /* 0x0000000000087947 */ /* 0x000fec0003800000 */
.L_x_147:
[----:B------:R-:W3:Y:S01]  /*c610*/  LDC R10, c[0x0][0x580] ;  /* 0x00016000ff0a7b82 */ /* 0x000ee20000000800 */
[----:B------:R-:W-:-:S07]  /*c620*/  MOV R11, 0x1 ;  /* 0x00000001000b7802 */ /* 0x000fce0000000f00 */
.L_x_146:
[----:B------:R-:W-:Y:S05]  /*c630*/  @!P2 BRA `(.L_x_148) ;  /* 0x000000140060a947 */ /* 0x000fea0003800000 */
[----:B------:R-:W4:Y:S01]  /*c640*/  LDC R9, c[0x0][0x900] ;  /* 0x00024000ff097b82 */ /* 0x000f220000000800 */
[----:B-1----:R-:W-:Y:S01]  /*c650*/  IMAD.MOV.U32 R0, RZ, RZ, -0x1 ;  /* 0xffffffffff007424 */ /* 0x002fe200078e00ff */
[----:B--2---:R-:W-:Y:S01]  /*c660*/  MOV R2, 0x1 ;  /* 0x0000000100027802 */ /* 0x004fe20000000f00 */
[----:B------:R-:W-:Y:S01]  /*c670*/  ULOP3.LUT UR21, UR39, 0x2, URZ, 0xfc, !UPT ;  /* 0x0000000227157892 */ /* 0x000fe2000f8efc3f */
[----:B------:R-:W-:Y:S01]  /*c680*/  ULDC.64 UR22, c[0x0][0x198] ;  /* 0x0000660000167ab9 */ /* 0x000fe20000000a00 */
[----:B------:R-:W-:Y:S01]  /*c690*/  ULDC.64 UR4, c[0x0][0x588] ;  /* 0x0001620000047ab9 */ /* 0x000fe20000000a00 */
[----:B------:R-:W-:Y:S02]  /*c6a0*/  ULDC.64 UR6, c[0x0][0x8f8] ;  /* 0x00023e0000067ab9 */ /* 0x000fe40000000a00 */
[----:B------:R-:W1:Y:S01]  /*c6b0*/  LDC R8, c[0x0][0x8a8] ;  /* 0x00022a00ff087b82 */ /* 0x000e620000000800 */
[----:B------:R-:W-:Y:S01]  /*c6c0*/  ULDC.64 UR14, c[0x0][0x590] ;  /* 0x00016400000e7ab9 */ /* 0x000fe20000000a00 */
[----:B----4-:R-:W-:-:S02]  /*c6d0*/  SHF.L.U32 R0, R0, R9, RZ ;  /* 0x0000000900007219 */ /* 0x010fc400000006ff */
[----:B------:R-:W-:Y:S02]  /*c6e0*/  SHF.L.U32 R9, R2, R9, RZ ;  /* 0x0000000902097219 */ /* 0x000fe400000006ff */
[----:B------:R-:W-:Y:S02]  /*c6f0*/  LOP3.LUT R0, RZ, R0, RZ, 0x33, !PT ;  /* 0x00000000ff007212 */ /* 0x000fe400078e33ff */
[----:B-1----:R-:W-:-:S07]  /*c700*/  IADD3 R8, R8, -0x1, RZ ;  /* 0xffffffff08087810 */ /* 0x002fce0007ffe0ff */
.L_x_204:
[----:B------:R-:W-:Y:S02]  /*c710*/  ISETP.NE.U32.AND P0, PT, RZ, UR14, PT ;  /* 0x0000000eff007c0c */ /* 0x000fe4000bf05070 */
[----:B------:R-:W-:Y:S02]  /*c720*/  R2UR UR19, R6 ;  /* 0x00000000061372ca */ /* 0x000fe400000e0000 */
[----:B------:R-:W-:Y:S02]  /*c730*/  R2UR UR18, R5 ;  /* 0x00000000051272ca */ /* 0x000fe400000e0000 */
[----:B------:R-:W-:-:S09]  /*c740*/  ISETP.NE.AND.EX P0, PT, RZ, UR15, PT, P0 ;  /* 0x0000000fff007c0c */ /* 0x000fd2000bf05300 */
[----:B------:R-:W-:Y:S02]  /*c750*/  USHF.L.U32 UR19, UR19, 0x8, URZ ;  /* 0x0000000813137899 */ /* 0x000fe4000800063f */
[----:B------:R-:W-:Y:S02]  /*c760*/  USHF.L.U32 UR18, UR18, 0x7, URZ ;  /* 0x0000000712127899 */ /* 0x000fe4000800063f */
[----:B---34-:R-:W-:Y:S10]  /*c770*/  @!P0 BRA `(.L_x_149) ;  /* 0x00000000002c8947 */ /* 0x018ff40003800000 */
[----:B------:R-:W-:-:S04]  /*c780*/  ISETP.NE.U32.AND P1, PT, RZ, UR4, PT ;  /* 0x00000004ff007c0c */ /* 0x000fc8000bf25070 */
[----:B------:R-:W-:-:S13]  /*c790*/  ISETP.NE.AND.EX P1, PT, RZ, UR5, PT, P1 ;  /* 0x00000005ff007c0c */ /* 0x000fda000bf25310 */
[----:B------:R-:W-:Y:S05]  /*c7a0*/  @!P1 BRA `(.L_x_150) ;  /* 0x0000000000189947 */ /* 0x000fea0003800000 */
[----:B------:R-:W1:Y:S01]  /*c7b0*/  LDC.64 R2, c[0x0][0x588] ;  /* 0x00016200ff027b82 */ /* 0x000e620000000a00 */
[----:B------:R-:W-:-:S04]  /*c7c0*/  IMAD R5, R4, UR14, RZ ;  /* 0x0000000e04057c24 */ /* 0x000fc8000f8e02ff */
[----:B-1----:R-:W-:-:S05]  /*c7d0*/  IMAD.WIDE R2, R5, 0x4, R2 ;  /* 0x0000000405027825 */ /* 0x002fca00078e0202 */
[----:B---3-5:R1:W5:Y:S01]  /*c7e0*/  LDG.E R10, desc[UR58][R2.64] ;  /* 0x0000003a020a7981 */ /* 0x028362000c1e1900 */
[----:B------:R-:W-:Y:S01]  /*c7f0*/  IMAD.MOV.U32 R11, RZ, RZ, 0x1 ;  /* 0x00000001ff0b7424 */ /* 0x000fe200078e00ff */
[----:B------:R-:W-:Y:S06]  /*c800*/  BRA `(.L_x_149) ;  /* 0x0000000000087947 */ /* 0x000fec0003800000 */
.L_x_150:
[----:B---3-5:R-:W2:Y:S01]  /*c810*/  LDC R10, c[0x0][0x580] ;  /* 0x00016000ff0a7b82 */ /* 0x028ea20000000800 */
[----:B------:R-:W-:-:S07]  /*c820*/  MOV R11, 0x1 ;  /* 0x00000001000b7802 */ /* 0x000fce0000000f00 */
.L_x_149:
[----:B------:R-:W-:Y:S05]  /*c830*/  @!P0 BRA `(.L_x_151) ;  /* 0x00000000001c8947 */ /* 0x000fea0003800000 */
[----:B------:R-:W-:-:S13]  /*c840*/  LOP3.LUT P2, RZ, R11, 0xff, RZ, 0xc0, !PT ;  /* 0x000000ff0bff7812 */ /* 0x000fda000784c0ff */
[----:B-1----:R-:W1:Y:S02]  /*c850*/  @!P2 LDC.64 R2, c[0x0][0x588] ;  /* 0x00016200ff02ab82 */ /* 0x002e640000000a00 */
[----:B-1----:R-:W-:-:S04]  /*c860*/  @!P2 ISETP.NE.U32.AND P0, PT, R2, RZ, PT ;  /* 0x000000ff0200a20c */ /* 0x002fc80003f05070 */
[----:B------:R-:W-:Y:S02]  /*c870*/  @!P2 ISETP.NE.AND.EX P1, PT, R3, RZ, PT, P0 ;  /* 0x000000ff0300a20c */ /* 0x000fe40003f25300 */
[----:B--23-5:R-:W-:Y:S02]  /*c880*/  @P2 FSETP.EQ.AND P0, PT, R10, RZ, PT ;  /* 0x000000ff0a00220b */ /* 0x02cfe40003f02000 */
[----:B------:R-:W-:Y:S01]  /*c890*/  @!P2 PLOP3.LUT P0, PT, P1, PT, PT, 0x8, 0x0 ;  /* 0x000000000000a81c */ /* 0x000fe20000f0e170 */
[----:B------:R-:W-:-:S12]  /*c8a0*/  BRA `(.L_x_152) ;  /* 0x0000000000047947 */ /* 0x000fd80003800000 */
.L_x_151:
[----:B--23-5:R-:W-:-:S13]  /*c8b0*/  FSETP.EQ.AND P0, PT, R10, RZ, PT ;  /* 0x000000ff0a00720b */ /* 0x02cfda0003f02000 */
.L_x_152:
[----:B------:R-:W-:Y:S01]  /*c8c0*/  UISETP.NE.AND UP0, UPT, UR21, 0x3, UPT ;  /* 0x000000031500788c */ /* 0x000fe2000bf05270 */
[----:B------:R-:W-:-:S04]  /*c8d0*/  ELECT P1, URZ, PT ;  /* 0x00000000003f782f */ /* 0x000fc80003820000 */
[----:B------:R-:W-:Y:S02]  /*c8e0*/  PLOP3.LUT P0, PT, P1, P0, PT, 0x20, 0x0 ;  /* 0x000000000000781c */ /* 0x000fe40000f00470 */
[----:B------:R-:W-:-:S13]  /*c8f0*/  PLOP3.LUT P1, PT, PT, PT, UP0, 0x80, 0x0 ;  /* 0x000000000000781c */ /* 0x000fda0003f2f008 */
[----:B------:R-:W-:Y:S05]  /*c900*/  @!P1 BRA `(.L_x_153) ;  /* 0x0000000000049947 */ /* 0x000fea0003800000 */
[----:B------:R-:W-:Y:S01]  /*c910*/  BPT.TRAP 0x1 ;  /* 0x000000040000795c */ /* 0x000fe20000300000 */
.L_x_153:
[----:B------:R-:W2:Y:S01]  /*c920*/  S2UR UR37, SR_CgaCtaId ;  /* 0x00000000002579c3 */ /* 0x000ea20000008800 */
[----:B------:R-:W-:Y:S01]  /*c930*/  UMOV UR13, 0x400 ;  /* 0x00000400000d7882 */ /* 0x000fe20000000000 */
[----:B-1----:R-:W-:-:S04]  /*c940*/  MOV R2, 0x1 ;  /* 0x0000000100027802 */ /* 0x002fc80000000f00 */
[----:B------:R-:W-:Y:S01]  /*c950*/  SHF.L.U32 R2, R2, 0x1f, RZ ;  /* 0x0000001f02027819 */ /* 0x000fe200000006ff */
[----:B--2---:R-:W-:-:S09]  /*c960*/  ULEA UR13, UR37, UR13, 0x18 ;  /* 0x0000000d250d7291 */ /* 0x004fd2000f8ec03f */
[----:B------:R-:W1:Y:S02]  /*c970*/  SYNCS.PHASECHK.TRANS64.TRYWAIT P2, [UR13+0xa0], R2 ;  /* 0x0000a002ff0075a7 */ /* 0x000e64000804014d */
[----:B-1----:R-:W-:Y:S05]  /*c980*/  @!P2 BRA `(.L_x_154) ;  /* 0x0000002800a0a947 */ /* 0x002fea0003800000 */
.L_x_248:
[----:B------:R-:W-:Y:S04]  /*c990*/  BSSY B0, `(.L_x_155) ;  /* 0x000000e000007945 */ /* 0x000fe80003800000 */
[----:B------:R-:W-:Y:S05]  /*c9a0*/  @!P0 BRA `(.L_x_156) ;  /* 0x0000000000308947 */ /* 0x000fea0003800000 */
[----:B------:R-:W-:Y:S01]  /*c9b0*/  R2UR UR20, R4 ;  /* 0x00000000041472ca */ /* 0x000fe200000e0000 */
[----:B------:R-:W-:Y:S02]  /*c9c0*/  UIADD3 UR8, UP0, UR22, 0x3f0, URZ ;  /* 0x000003f016087890 */ /* 0x000fe4000ff1e03f */
[----:B------:R-:W-:Y:S02]  /*c9d0*/  UIADD3 UR16, UR13, 0x100, URZ ;  /* 0x000001000d107890 */ /* 0x000fe4000fffe03f */
[----:B------:R-:W-:Y:S02]  /*c9e0*/  UIADD3 UR17, UR13, 0x80, URZ ;  /* 0x000000800d117890 */ /* 0x000fe4000fffe03f */
[----:B------:R-:W-:Y:S01]  /*c9f0*/  UIADD3.X UR9, URZ, UR23, URZ, UP0, !UPT ;  /* 0x000000173f097290 */ /* 0x000fe200087fe43f */
[----:B------:R-:W-:Y:S01]  /*ca00*/  UMOV UR10, 0x0 ;  /* 0x00000000000a7882 */ /* 0x000fe20000000000 */
[----:B------:R-:W-:-:S07]  /*ca10*/  UMOV UR11, 0x10000000 ;  /* 0x10000000000b7882 */ /* 0x000fce0000000000 */
[----:B------:R2:W-:Y:S02]  /*ca20*/  UTMALDG.3D [UR16], [UR8], desc[UR10] ;  /* 0x00000a10080075b4 */ /* 0x0005e40008011000 */
[----:B--2---:R-:W-:Y:S05]  /*ca30*/  @!P1 BRA `(.L_x_157) ;  /* 0x0000000000049947 */ /* 0x004fea0003800000 */
[----:B------:R-:W-:Y:S01]  /*ca40*/  BPT.TRAP 0x1 ;  /* 0x000000040000795c */ /* 0x000fe20000300000 */
.L_x_157:
[----:B-1----:R-:W1:Y:S02]  /*ca50*/  LDC R3, c[0x0][0x800] ;  /* 0x00020000ff037b82 */ /* 0x002e640000000800 */
[----:B-1----:R2:W-:Y:S02]  /*ca60*/  SYNCS.ARRIVE.TRANS64.RED.A0TR RZ, [UR13+0x80], R3 ;  /* 0x00008003ffff79a7 */ /* 0x0025e4000830040d */
.L_x_156:
[----:B------:R-:W-:Y:S05]  /*ca70*/  BSYNC B0 ;  /* 0x0000000000007941 */ /* 0x000fea0003800000 */
.L_x_155:
[----:B------:R-:W-:Y:S05]  /*ca80*/  @!P1 BRA `(.L_x_158) ;  /* 0x0000000000049947 */ /* 0x000fea0003800000 */
[----:B------:R-:W-:Y:S01]  /*ca90*/  BPT.TRAP 0x1 ;  /* 0x000000040000795c */ /* 0x000fe20000300000 */
.L_x_158:
[----:B------:R-:W-:-:S04]  /*caa0*/  UIADD3 UR33, UR13, 0x80, URZ ;  /* 0x000000800d217890 */ /* 0x000fc8000fffe03f */
[----:B------:R-:W-:-:S09]  /*cab0*/  UPRMT UR16, UR37, 0x654, UR33 ;  /* 0x0000065425107896 */ /* 0x000fd20008000021 */
[----:B------:R-:W-:Y:S01]  /*cac0*/  SYNCS.ARRIVE.TRANS64.RED.A1T0 RZ, [UR16], RZ ;  /* 0x000000ffffff79a7 */ /* 0x000fe20008100410 */
[----:B------:R-:W-:Y:S05]  /*cad0*/  @!P1 BRA `(.L_x_159) ;  /* 0x0000000000049947 */ /* 0x000fea0003800000 */
[----:B------:R-:W-:Y:S01]  /*cae0*/  BPT.TRAP 0x1 ;  /* 0x000000040000795c */ /* 0x000fe20000300000 */
.L_x_159:
[----:B------:R-:W3:Y:S02]  /*caf0*/  SYNCS.PHASECHK.TRANS64.TRYWAIT P2, [UR13+0xa8], R2 ;  /* 0x0000a802ff0075a7 */ /* 0x000ee4000804014d */
[----:B---3--:R-:W-:Y:S05]  /*cb00*/  @!P2 BRA `(.L_x_160) ;  /* 0x000000280058a947 */ /* 0x008fea0003800000 */
.L_x_249:
[----:B------:R-:W-:Y:S04]  /*cb10*/  BSSY B0, `(.L_x_161) ;  /* 0x0000010000007945 */ /* 0x000fe80003800000 */
[----:B------:R-:W-:Y:S05]  /*cb20*/  @!P0 BRA `(.L_x_162) ;  /* 0x0000000000388947 */ /* 0x000fea0003800000 */
[----:B------:R-:W-:Y:S01]  /*cb30*/  UIADD3 UR24, UP0, UR22, 0x3f0, URZ ;  /* 0x000003f016187890 */ /* 0x000fe2000ff1e03f */
[----:B------:R-:W-:Y:S01]  /*cb40*/  R2UR UR12, R4 ;  /* 0x00000000040c72ca */ /* 0x000fe200000e0000 */
[----:B------:R-:W-:Y:S02]  /*cb50*/  UIADD3 UR11, UR19, 0x80, URZ ;  /* 0x00000080130b7890 */ /* 0x000fe4000fffe03f */
[----:B------:R-:W-:Y:S02]  /*cb60*/  UIADD3 UR8, UR13, 0x1100, URZ ;  /* 0x000011000d087890 */ /* 0x000fe4000fffe03f */
[----:B------:R-:W-:Y:S02]  /*cb70*/  UIADD3 UR9, UR13, 0x88, URZ ;  /* 0x000000880d097890 */ /* 0x000fe4000fffe03f */
[----:B------:R-:W-:Y:S01]  /*cb80*/  UIADD3.X UR25, URZ, UR23, URZ, UP0, !UPT ;  /* 0x000000173f197290 */ /* 0x000fe200087fe43f */
[----:B------:R-:W-:Y:S01]  /*cb90*/  UMOV UR26, 0x0 ;  /* 0x00000000001a7882 */ /* 0x000fe20000000000 */
[----:B------:R-:W-:Y:S01]  /*cba0*/  UMOV UR27, 0x10000000 ;  /* 0x10000000001b7882 */ /* 0x000fe20000000000 */
[----:B------:R-:W-:-:S06]  /*cbb0*/  UMOV UR10, UR18 ;  /* 0x00000012000a7c82 */ /* 0x000fcc0008000000 */
[----:B------:R3:W-:Y:S02]  /*cbc0*/  UTMALDG.3D [UR8], [UR24], desc[UR26] ;  /* 0x00001a08180075b4 */ /* 0x0007e40008011000 */
[----:B---3--:R-:W-:Y:S05]  /*cbd0*/  @!P1 BRA `(.L_x_163) ;  /* 0x0000000000049947 */ /* 0x008fea0003800000 */
[----:B------:R-:W-:Y:S01]  /*cbe0*/  BPT.TRAP 0x1 ;  /* 0x000000040000795c */ /* 0x000fe20000300000 */
.L_x_163:
[----:B-12---:R-:W1:Y:S02]  /*cbf0*/  LDC R3, c[0x0][0x800] ;  /* 0x00020000ff037b82 */ /* 0x006e640000000800 */
[----:B-1----:R3:W-:Y:S02]  /*cc00*/  SYNCS.ARRIVE.TRANS64.RED.A0TR RZ, [UR13+0x88], R3 ;  /* 0x00008803ffff79a7 */ /* 0x0027e4000830040d */
.L_x_162:
[----:B------:R-:W-:Y:S05]  /*cc10*/  BSYNC B0 ;  /* 0x0000000000007941 */ /* 0x000fea0003800000 */
.L_x_161:
[----:B------:R-:W-:Y:S05]  /*cc20*/  @!P1 BRA `(.L_x_164) ;  /* 0x0000000000049947 */ /* 0x000fea0003800000 */
[----:B------:R-:W-:Y:S01]  /*cc30*/  BPT.TRAP 0x1 ;  /* 0x000000040000795c */ /* 0x000fe20000300000 */
.L_x_164:
[----:B------:R-:W-:Y:S02]  /*cc40*/  UIADD3 UR25, UR13, 0x88, URZ ;  /* 0x000000880d197890 */ /* 0x000fe4000fffe03f */
[----:B------:R-:W-:Y:S02]  /*cc50*/  UIADD3 UR10, UR18, 0x20, URZ ;  /* 0x00000020120a7890 */ /* 0x000fe4000fffe03f */
[----:B------:R-:W-:-:S09]  /*cc60*/  UPRMT UR20, UR37, 0x654, UR25 ;  /* 0x0000065425147896 */ /* 0x000fd20008000019 */
[----:B------:R-:W-:Y:S01]  /*cc70*/  SYNCS.ARRIVE.TRANS64.RED.A1T0 RZ, [UR20], RZ ;  /* 0x000000ffffff79a7 */ /* 0x000fe20008100414 */
[----:B------:R-:W-:Y:S05]  /*cc80*/  @!P1 BRA `(.L_x_165) ;  /* 0x0000000000049947 */ /* 0x000fea0003800000 */
[----:B------:R-:W-:Y:S01]  /*cc90*/  BPT.TRAP 0x1 ;  /* 0x000000040000795c */ /* 0x000fe20000300000 */
.L_x_165:
[----:B------:R-:W4:Y:S02]  /*cca0*/  SYNCS.PHASECHK.TRANS64.TRYWAIT P2, [UR13+0xb0], R2 ;  /* 0x0000b002ff0075a7 */ /* 0x000f24000804014d */
[----:B----4-:R-:W-:Y:S05]  /*ccb0*/  @!P2 BRA `(.L_x_166) ;  /* 0x000000280004a947 */ /* 0x010fea0003800000 */
.L_x_250:
        /* <DEDUP_REMOVED lines=8> */
[----:B------:R-:W-:Y:S01]  /*cd40*/  UMOV UR29, 0x10000000 ;  /* 0x10000000001d7882 */ /* 0x000fe20000000000 */
[----:B------:R-:W-:-:S06]  /*cd50*/  UMOV UR11, UR19 ;  /* 0x00000013000b7c82 */ /* 0x000fcc0008000000 */
[----:B------:R4:W-:Y:S02]  /*cd60*/  UTMALDG.3D [UR8], [UR26], desc[UR28] ;  /* 0x00001c081a0075b4 */ /* 0x0009e40008011000 */
[----:B----4-:R-:W-:Y:S05]  /*cd70*/  @!P1 BRA `(.L_x_169) ;  /* 0x0000000000049947 */ /* 0x010fea0003800000 */
[----:B------:R-:W-:Y:S01]  /*cd80*/  BPT.TRAP 0x1 ;  /* 0x000000040000795c */ /* 0x000fe20000300000 */
.L_x_169:
[----:B-123--:R-:W1:Y:S02]  /*cd90*/  LDC R3, c[0x0][0x800] ;  /* 0x00020000ff037b82 */ /* 0x00ee640000000800 */
[----:B-1----:R4:W-:Y:S02]  /*cda0*/  SYNCS.ARRIVE.TRANS64.RED.A0TR RZ, [UR13+0x90], R3 ;  /* 0x00009003ffff79a7 */ /* 0x0029e4000830040d */
.L_x_168:
[----:B------:R-:W-:Y:S05]  /*cdb0*/  BSYNC B0 ;  /* 0x0000000000007941 */ /* 0x000fea0003800000 */
.L_x_167:
[----:B------:R-:W-:Y:S05]  /*cdc0*/  @!P1 BRA `(.L_x_170) ;  /* 0x0000000000049947 */ /* 0x000fea0003800000 */
[----:B------:R-:W-:Y:S01]  /*cdd0*/  BPT.TRAP 0x1 ;  /* 0x000000040000795c */ /* 0x000fe20000300000 */
.L_x_170:
[----:B------:R-:W-:-:S04]  /*cde0*/  UIADD3 UR17, UR13, 0x90, URZ ;  /* 0x000000900d117890 */ /* 0x000fc8000fffe03f */
[----:B------:R-:W-:-:S09]  /*cdf0*/  UPRMT UR29, UR37, 0x654, UR17 ;  /* 0x00000654251d7896 */ /* 0x000fd20008000011 */
[----:B------:R-:W-:Y:S01]  /*ce00*/  SYNCS.ARRIVE.TRANS64.RED.A1T0 RZ, [UR29], RZ ;  /* 0x000000ffffff79a7 */ /* 0x000fe2000810041d */
[----:B------:R-:W-:Y:S05]  /*ce10*/  @!P1 BRA `(.L_x_171) ;  /* 0x0000000000049947 */ /* 0x000fea0003800000 */
[----:B------:R-:W-:Y:S01]  /*ce20*/  BPT.TRAP 0x1 ;  /* 0x000000040000795c */ /* 0x000fe20000300000 */
.L_x_171:
[----:B------:R-:W5:Y:S02]  /*ce30*/  SYNCS.PHASECHK.TRANS64.TRYWAIT P2, [UR13+0xb8], R2 ;  /* 0x0000b802ff0075a7 */ /* 0x000f64000804014d */
[----:B-----5:R-:W-:Y:S05]  /*ce40*/  @!P2 BRA `(.L_x_172) ;  /* 0x0000002400b8a947 */ /* 0x020fea0003800000 */
.L_x_251:
        /* <DEDUP_REMOVED lines=9> */
[----:B------:R-:W-:-:S07]  /*cee0*/  UMOV UR31, 0x10000000 ;  /* 0x10000000001f7882 */ /* 0x000fce0000000000 */
[----:B------:R1:W-:Y:S02]  /*cef0*/  UTMALDG.3D [UR8], [UR26], desc[UR30] ;  /* 0x00001e081a0075b4 */ /* 0x0003e40008011000 */
[----:B-1----:R-:W-:Y:S05]  /*cf00*/  @!P1 BRA `(.L_x_175) ;  /* 0x0000000000049947 */ /* 0x002fea0003800000 */
[----:B------:R-:W-:Y:S01]  /*cf10*/  BPT.TRAP 0x1 ;  /* 0x000000040000795c */ /* 0x000fe20000300000 */
.L_x_175:
[----:B------:R-:W1:Y:S02]  /*cf20*/  LDC R2, c[0x0][0x800] ;  /* 0x00020000ff027b82 */ /* 0x000e640000000800 */
[----:B-1----:R1:W-:Y:S02]  /*cf30*/  SYNCS.ARRIVE.TRANS64.RED.A0TR RZ, [UR13+0x98], R2 ;  /* 0x00009802ffff79a7 */ /* 0x0023e4000830040d */
.L_x_174:
[----:B------:R-:W-:Y:S05]  /*cf40*/  BSYNC B0 ;  /* 0x0000000000007941 */ /* 0x000fea0003800000 */
.L_x_173:
[----:B------:R-:W-:Y:S05]  /*cf50*/  @!P1 BRA `(.L_x_176) ;  /* 0x0000000000049947 */ /* 0x000fea0003800000 */
[----:B------:R-:W-:Y:S01]  /*cf60*/  BPT.TRAP 0x1 ;  /* 0x000000040000795c */ /* 0x000fe20000300000 */
.L_x_176:
[----:B------:R-:W-:Y:S02]  /*cf70*/  UIADD3 UR9, UR13, 0x98, URZ ;  /* 0x000000980d097890 */ /* 0x000fe4000fffe03f */
[----:B------:R-:W-:Y:S02]  /*cf80*/  UIADD3 UR34, UR18, 0x40, URZ ;  /* 0x0000004012227890 */ /* 0x000fe4000fffe03f */
[----:B------:R-:W-:-:S09]  /*cf90*/  UPRMT UR30, UR37, 0x654, UR9 ;  /* 0x00000654251e7896 */ /* 0x000fd20008000009 */
[----:B------:R-:W-:Y:S01]  /*cfa0*/  SYNCS.ARRIVE.TRANS64.RED.A1T0 RZ, [UR30], RZ ;  /* 0x000000ffffff79a7 */ /* 0x000fe2000810041e */
[----:B------:R-:W-:Y:S05]  /*cfb0*/  @!P1 BRA `(.L_x_177) ;  /* 0x0000000000049947 */ /* 0x000fea0003800000 */
[----:B------:R-:W-:Y:S01]  /*cfc0*/  BPT.TRAP 0x1 ;  /* 0x000000040000795c */ /* 0x000fe20000300000 */
.L_x_177:
[----:B-1----:R-:W-:-:S04]  /*cfd0*/  SHF.L.U32 R2, RZ, 0x1f, RZ ;  /* 0x0000001fff027819 */ /* 0x002fc800000006ff */
[----:B------:R-:W1:Y:S02]  /*cfe0*/  SYNCS.PHASECHK.TRANS64.TRYWAIT P2, [UR13+0xa0], R2 ;  /* 0x0000a002ff0075a7 */ /* 0x000e64000804014d */
[----:B-1----:R-:W-:Y:S05]  /*cff0*/  @!P2 BRA `(.L_x_178) ;  /* 0x000000240064a947 */ /* 0x002fea0003800000 */
.L_x_252:
[----:B------:R-:W-:Y:S04]  /*d000*/  BSSY B0, `(.L_x_179) ;  /* 0x000000e000007945 */ /* 0x000fe80003800000 */
[----:B------:R-:W-:Y:S05]  /*d010*/  @!P0 BRA `(.L_x_180) ;  /* 0x0000000000308947 */ /* 0x000fea0003800000 */
[----:B------:R-:W-:Y:S01]  /*d020*/  R2UR UR36, R4 ;  /* 0x00000000042472ca */ /* 0x000fe200000e0000 */
[----:B------:R-:W-:Y:S02]  /*d030*/  UIADD3 UR10, UP0, UR22, 0x3f0, URZ ;  /* 0x000003f0160a7890 */ /* 0x000fe4000ff1e03f */
[----:B------:R-:W-:Y:S02]  /*d040*/  UIADD3 UR32, UR13, 0x100, URZ ;  /* 0x000001000d207890 */ /* 0x000fe4000fffe03f */
[----:B------:R-:W-:Y:S01]  /*d050*/  UIADD3.X UR11, URZ, UR23, URZ, UP0, !UPT ;  /* 0x000000173f0b7290 */ /* 0x000fe200087fe43f */
[----:B------:R-:W-:Y:S01]  /*d060*/  UMOV UR26, 0x0 ;  /* 0x00000000001a7882 */ /* 0x000fe20000000000 */
[----:B------:R-:W-:Y:S01]  /*d070*/  UMOV UR27, 0x10000000 ;  /* 0x10000000001b7882 */ /* 0x000fe20000000000 */
[----:B------:R-:W-:-:S06]  /*d080*/  UMOV UR35, UR19 ;  /* 0x0000001300237c82 */ /* 0x000fcc0008000000 */
[----:B------:R1:W-:Y:S02]  /*d090*/  UTMALDG.3D [UR32], [UR10], desc[UR26] ;  /* 0x00001a200a0075b4 */ /* 0x0003e40008011000 */
[----:B-1----:R-:W-:Y:S05]  /*d0a0*/  @!P1 BRA `(.L_x_181) ;  /* 0x0000000000049947 */ /* 0x002fea0003800000 */
[----:B------:R-:W-:Y:S01]  /*d0b0*/  BPT.TRAP 0x1 ;  /* 0x000000040000795c */ /* 0x000fe20000300000 */
.L_x_181:
[----:B--234-:R-:W1:Y:S02]  /*d0c0*/  LDC R3, c[0x0][0x800] ;  /* 0x00020000ff037b82 */ /* 0x01ce640000000800 */
[----:B-1----:R1:W-:Y:S02]  /*d0d0*/  SYNCS.ARRIVE.TRANS64.RED.A0TR RZ, [UR13+0x80], R3 ;  /* 0x00008003ffff79a7 */ /* 0x0023e4000830040d */
.L_x_180:
[----:B------:R-:W-:Y:S05]  /*d0e0*/  BSYNC B0 ;  /* 0x0000000000007941 */ /* 0x000fea0003800000 */
.L_x_179:
[----:B------:R-:W-:Y:S05]  /*d0f0*/  @!P1 BRA `(.L_x_182) ;  /* 0x0000000000049947 */ /* 0x000fea0003800000 */
[----:B------:R-:W-:Y:S01]  /*d100*/  BPT.TRAP 0x1 ;  /* 0x000000040000795c */ /* 0x000fe20000300000 */
.L_x_182:
[----:B------:R-:W-:Y:S01]  /*d110*/  SYNCS.ARRIVE.TRANS64.RED.A1T0 RZ, [UR16], RZ ;  /* 0x000000ffffff79a7 */ /* 0x000fe20008100410 */
[----:B------:R-:W-:Y:S05]  /*d120*/  @!P1 BRA `(.L_x_183) ;  /* 0x0000000000049947 */ /* 0x000fea0003800000 */
[----:B------:R-:W-:Y:S01]  /*d130*/  BPT.TRAP 0x1 ;  /* 0x000000040000795c */ /* 0x000fe20000300000 */
.L_x_183:
[----:B------:R-:W5:Y:S02]  /*d140*/  SYNCS.PHASECHK.TRANS64.TRYWAIT P2, [UR13+0xa8], R2 ;  /* 0x0000a802ff0075a7 */ /* 0x000f64000804014d */
[----:B-----5:R-:W-:Y:S05]  /*d150*/  @!P2 BRA `(.L_x_184) ;  /* 0x000000240024a947 */ /* 0x020fea0003800000 */
.L_x_253:
        /* <DEDUP_REMOVED lines=13> */
.L_x_187:
[----:B--234-:R-:W1:Y:S02]  /*d230*/  LDC R3, c[0x0][0x800] ;  /* 0x00020000ff037b82 */ /* 0x01ce640000000800 */
[----:B-1----:R1:W-:Y:S02]  /*d240*/  SYNCS.ARRIVE.TRANS64.RED.A0TR RZ, [UR13+0x88], R3 ;  /* 0x00008803ffff79a7 */ /* 0x0023e4000830040d */
.L_x_186:
[----:B------:R-:W-:Y:S05]  /*d250*/  BSYNC B0 ;  /* 0x0000000000007941 */ /* 0x000fea0003800000 */
.L_x_185:
[----:B------:R-:W-:Y:S05]  /*d260*/  @!P1 BRA `(.L_x_188) ;  /* 0x0000000000049947 */ /* 0x000fea0003800000 */
[----:B------:R-:W-:Y:S01]  /*d270*/  BPT.TRAP 0x1 ;  /* 0x000000040000795c */ /* 0x000fe20000300000 */
.L_x_188:
[----:B------:R-:W-:Y:S01]  /*d280*/  SYNCS.ARRIVE.TRANS64.RED.A1T0 RZ, [UR20], RZ ;  /* 0x000000ffffff79a7 */ /* 0x000fe20008100414 */
[----:B------:R-:W-:Y:S01]  /*d290*/  UIADD3 UR18, UR18, 0x60, URZ ;  /* 0x0000006012127890 */ /* 0x000fe2000fffe03f */
[----:B------:R-:W-:Y:S11]  /*d2a0*/  @!P1 BRA `(.L_x_189) ;  /* 0x0000000000049947 */ /* 0x000ff60003800000 */
[----:B------:R-:W-:Y:S01]  /*d2b0*/  BPT.TRAP 0x1 ;  /* 0x000000040000795c */ /* 0x000fe20000300000 */
.L_x_189:
[----:B------:R-:W5:Y:S02]  /*d2c0*/  SYNCS.PHASECHK.TRANS64.TRYWAIT P2, [UR13+0xb0], R2 ;  /* 0x0000b002ff0075a7 */ /* 0x000f64000804014d */
[----:B-----5:R-:W-:Y:S05]  /*d2d0*/  @!P2 BRA `(.L_x_190) ;  /* 0x0000002000dca947 */ /* 0x020fea0003800000 */
.L_x_254:
[----:B------:R-:W-:Y:S04]  /*d2e0*/  BSSY B0, `(.L_x_191) ;  /* 0x000000d000007945 */ /* 0x000fe80003800000 */
[----:B------:R-:W-:Y:S05]  /*d2f0*/  @!P0 BRA `(.L_x_192) ;  /* 0x00000000002c8947 */ /* 0x000fea0003800000 */
[----:B------:R-:W-:Y:S01]  /*d300*/  R2UR UR20, R4 ;  /* 0x00000000041472ca */ /* 0x000fe200000e0000 */
[----:B------:R-:W-:Y:S02]  /*d310*/  UIADD3 UR10, UP0, UR22, 0x3f0, URZ ;  /* 0x000003f0160a7890 */ /* 0x000fe4000ff1e03f */
[----:B------:R-:W-:Y:S02]  /*d320*/  UIADD3 UR16, UR13, 0x2100, URZ ;  /* 0x000021000d107890 */ /* 0x000fe4000fffe03f */
[----:B------:R-:W-:Y:S01]  /*d330*/  UIADD3.X UR11, URZ, UR23, URZ, UP0, !UPT ;  /* 0x000000173f0b7290 */ /* 0x000fe200087fe43f */
[----:B------:R-:W-:Y:S01]  /*d340*/  UMOV UR24, 0x0 ;  /* 0x0000000000187882 */ /* 0x000fe20000000000 */
[----:B------:R-:W-:-:S07]  /*d350*/  UMOV UR25, 0x10000000 ;  /* 0x1000000000197882 */ /* 0x000fce0000000000 */
[----:B------:R1:W-:Y:S02]  /*d360*/  UTMALDG.3D [UR16], [UR10], desc[UR24] ;  /* 0x000018100a0075b4 */ /* 0x0003e40008011000 */
[----:B-1----:R-:W-:Y:S05]  /*d370*/  @!P1 BRA `(.L_x_193) ;  /* 0x0000000000049947 */ /* 0x002fea0003800000 */
[----:B------:R-:W-:Y:S01]  /*d380*/  BPT.TRAP 0x1 ;  /* 0x000000040000795c */ /* 0x000fe20000300000 */
.L_x_193:
[----:B--234-:R-:W1:Y:S02]  /*d390*/  LDC R3, c[0x0][0x800] ;  /* 0x00020000ff037b82 */ /* 0x01ce640000000800 */
[----:B-1----:R1:W-:Y:S02]  /*d3a0*/  SYNCS.ARRIVE.TRANS64.RED.A0TR RZ, [UR13+0x90], R3 ;  /* 0x00009003ffff79a7 */ /* 0x0023e4000830040d */
.L_x_192:
[----:B------:R-:W-:Y:S05]  /*d3b0*/  BSYNC B0 ;  /* 0x0000000000007941 */ /* 0x000fea0003800000 */
.L_x_191:
[----:B------:R-:W-:Y:S05]  /*d3c0*/  @!P1 BRA `(.L_x_194) ;  /* 0x0000000000049947 */ /* 0x000fea0003800000 */
[----:B------:R-:W-:Y:S01]  /*d3d0*/  BPT.TRAP 0x1 ;  /* 0x000000040000795c */ /* 0x000fe20000300000 */
.L_x_194:
[----:B------:R-:W-:Y:S01]  /*d3e0*/  SYNCS.ARRIVE.TRANS64.RED.A1T0 RZ, [UR29], RZ ;  /* 0x000000ffffff79a7 */ /* 0x000fe2000810041d */
[----:B------:R-:W-:Y:S05]  /*d3f0*/  @!P1 BRA `(.L_x_195) ;  /* 0x0000000000049947 */ /* 0x000fea0003800000 */
[----:B------:R-:W-:Y:S01]  /*d400*/  BPT.TRAP 0x1 ;  /* 0x000000040000795c */ /* 0x000fe20000300000 */
.L_x_195:
[----:B------:R-:W5:Y:S02]  /*d410*/  SYNCS.PHASECHK.TRANS64.TRYWAIT P2, [UR13+0xb8], R2 ;  /* 0x0000b802ff0075a7 */ /* 0x000f64000804014d */
[----:B-----5:R-:W-:Y:S05]  /*d420*/  @!P2 BRA `(.L_x_196) ;  /* 0x0000002000a0a947 */ /* 0x020fea0003800000 */
.L_x_255:
        /* <DEDUP_REMOVED lines=13> */
.L_x_199:
[----:B------:R-:W1:Y:S02]  /*d500*/  LDC R2, c[0x0][0x800] ;  /* 0x00020000ff027b82 */ /* 0x000e640000000800 */
[----:B-1----:R1:W-:Y:S02]  /*d510*/  SYNCS.ARRIVE.TRANS64.RED.A0TR RZ, [UR13+0x98], R2 ;  /* 0x00009802ffff79a7 */ /* 0x0023e4000830040d */
.L_x_198:
[----:B------:R-:W-:Y:S05]  /*d520*/  BSYNC B0 ;  /* 0x0000000000007941 */ /* 0x000fea0003800000 */
.L_x_197:
[----:B------:R-:W-:Y:S05]  /*d530*/  @!P1 BRA `(.L_x_200) ;  /* 0x0000000000049947 */ /* 0x000fea0003800000 */
[----:B------:R-:W-:Y:S01]  /*d540*/  BPT.TRAP 0x1 ;  /* 0x000000040000795c */ /* 0x000fe20000300000 */
.L_x_200:
[----:B------:R-:W5:Y:S01]  /*d550*/  LDL.LU R19, [R1+0xc4] ;  /* 0x0000c40001137983 */ /* 0x000f620000300800 */
[----:B------:R-:W-:Y:S03]  /*d560*/  SYNCS.ARRIVE.TRANS64.RED.A1T0 RZ, [UR30], RZ ;  /* 0x000000ffffff79a7 */ /* 0x000fe6000810041e */
[----:B------:R-:W2:Y:S01]  /*d570*/  LDL.LU R18, [R1+0xc0] ;  /* 0x0000c00001127983 */ /* 0x000ea20000300800 */
[----:B-1----:R-:W-:Y:S01]  /*d580*/  PRMT R2, RZ, 0x7610, R2 ;  /* 0x00007610ff027816 */ /* 0x002fe20000000002 */
[----:B------:R-:W-:Y:S01]  /*d590*/  IMAD.MOV.U32 R6, RZ, RZ, -0x1 ;  /* 0xffffffffff067424 */ /* 0x000fe200078e00ff */
[----:B------:R-:W-:Y:S02]  /*d5a0*/  MOV R5, 0xffffffff ;  /* 0xffffffff00057802 */ /* 0x000fe40000000f00 */
[----:B------:R-:W-:Y:S02]  /*d5b0*/  MOV R4, 0xffffffff ;  /* 0xffffffff00047802 */ /* 0x000fe40000000f00 */
[----:B--2---:R-:W-:-:S04]  /*d5c0*/  IADD3 R18, P0, R18, UR56, RZ ;  /* 0x0000003812127c10 */ /* 0x004fc8000ff1e0ff */
[----:B-----5:R-:W-:Y:S01]  /*d5d0*/  IADD3.X R19, R19, UR38, RZ, P0, !PT ;  /* 0x0000002613137c10 */ /* 0x020fe200087fe4ff */
[----:B------:R1:W-:Y:S01]  /*d5e0*/  STL [R1+0xc0], R18 ;  /* 0x0000c01201007387 */ /* 0x0003e20000100800 */
[----:B------:R-:W-:-:S03]  /*d5f0*/  ISETP.GE.U32.AND P0, PT, R18, UR6, PT ;  /* 0x0000000612007c0c */ /* 0x000fc6000bf06070 */
[----:B------:R1:W-:Y:S01]  /*d600*/  STL [R1+0xc4], R19 ;  /* 0x0000c41301007387 */ /* 0x0003e20000100800 */
[----:B------:R-:W-:-:S13]  /*d610*/  ISETP.GE.U32.AND.EX P0, PT, R19, UR7, PT, P0 ;  /* 0x0000000713007c0c */ /* 0x000fda000bf06100 */
[----:B-1----:R-:W-:Y:S05]  /*d620*/  @P0 BRA `(.L_x_201) ;  /* 0x00000004005c0947 */ /* 0x002fea0003800000 */
[----:B------:R-:W1:Y:S01]  /*d630*/  LDC.64 R14, c[0x0][0x8d0] ;  /* 0x00023400ff0e7b82 */ /* 0x000e620000000a00 */
[----:B------:R-:W-:Y:S01]  /*d640*/  IMAD.MOV.U32 R2, RZ, RZ, R18 ;  /* 0x000000ffff027224 */ /* 0x000fe200078e0012 */
[----:B---34-:R-:W-:-:S06]  /*d650*/  MOV R3, R19 ;  /* 0x0000001300037202 */ /* 0x018fcc0000000f00 */
        /* <DEDUP_REMOVED lines=15> */
.L_x_202:
[-CC-:B------:R-:W-:Y:S01]  /*d750*/  SHF.R.U64 R14, R2, R16.reuse, R3.reuse ;  /* 0x00000010020e7219 */ /* 0x180fe20000001203 */
[----:B------:R-:W1:Y:S01]  /*d760*/  LDC.64 R6, c[0x0][0x8e8] ;  /* 0x00023a00ff067b82 */ /* 0x000e620000000a00 */
[----:B------:R-:W-:Y:S01]  /*d770*/  SHF.R.U32.HI R2, RZ, R16, R3 ;  /* 0x00000010ff027219 */ /* 0x000fe20000011603 */
[----:B------:R-:W2:Y:S01]  /*d780*/  S2R R15, SR_CTAID.X ;  /* 0x00000000000f7919 */ /* 0x000ea20000002500 */
[----:B------:R-:W-:Y:S01]  /*d790*/  IADD3 R17, P0, RZ, -R14, RZ ;  /* 0x8000000eff117210 */ /* 0x000fe20007f1e0ff */
[----:B------:R-:W-:-:S03]  /*d7a0*/  ULDC UR8, c[0x0][0x150] ;  /* 0x0000540000087ab9 */ /* 0x000fc60000000800 */
[----:B------:R-:W-:Y:S01]  /*d7b0*/  IADD3.X R3, RZ, ~R2, RZ, P0, !PT ;  /* 0x80000002ff037210 */ /* 0x000fe200007fe4ff */
[----:B------:R-:W3:Y:S04]  /*d7c0*/  LDC R4, c[0x0][0x8c0] ;  /* 0x00023000ff047b82 */ /* 0x000ee80000000800 */
[----:B------:R-:W-:Y:S01]  /*d7d0*/  IMAD R2, R3, R12, RZ ;  /* 0x0000000c03027224 */ /* 0x000fe200078e02ff */
[----:B------:R-:W-:-:S03]  /*d7e0*/  MOV R3, R19 ;  /* 0x0000001300037202 */ /* 0x000fc60000000f00 */
[----:B------:R-:W4:Y:S01]  /*d7f0*/  LDC R21, c[0x0][0x8b0] ;  /* 0x00022c00ff157b82 */ /* 0x000f220000000800 */
[C---:B------:R-:W-:Y:S02]  /*d800*/  IMAD R5, R17.reuse, R13, R2 ;  /* 0x0000000d11057224 */ /* 0x040fe400078e0202 */
[----:B------:R-:W-:Y:S01]  /*d810*/  IMAD.MOV.U32 R2, RZ, RZ, R18 ;  /* 0x000000ffff027224 */ /* 0x000fe200078e0012 */
[----:B------:R-:W2:Y:S03]  /*d820*/  S2R R13, SR_CTAID.Y ;  /* 0x00000000000d7919 */ /* 0x000ea60000002600 */
[----:B------:R-:W-:Y:S01]  /*d830*/  IMAD.WIDE.U32 R2, R17, R12, R2 ;  /* 0x0000000c11027225 */ /* 0x000fe200078e0002 */
[----:B------:R-:W5:Y:S01]  /*d840*/  LDC R23, c[0x0][0x900] ;  /* 0x00024000ff177b82 */ /* 0x000f620000000800 */
[----:B-1----:R-:W-:-:S03]  /*d850*/  ISETP.NE.U32.AND P0, PT, R6, RZ, PT ;  /* 0x000000ff0600720c */ /* 0x002fc60003f05070 */
[----:B------:R-:W-:Y:S02]  /*d860*/  IADD3 R3, R3, R5, RZ ;  /* 0x0000000503037210 */ /* 0x000fe40007ffe0ff */
[----:B------:R-:W-:Y:S02]  /*d870*/  ISETP.NE.AND.EX P0, PT, R7, RZ, PT, P0 ;  /* 0x000000ff0700720c */ /* 0x000fe40003f05300 */
[-CC-:B---3--:R-:W-:Y:S02]  /*d880*/  SHF.R.U64 R17, R2, R4.reuse, R3.reuse ;  /* 0x0000000402117219 */ /* 0x188fe40000001203 */
[----:B------:R-:W-:Y:S02]  /*d890*/  SHF.R.U32.HI R2, RZ, R4, R3 ;  /* 0x00000004ff027219 */ /* 0x000fe40000011603 */
[----:B--2---:R-:W-:Y:S02]  /*d8a0*/  I2FP.F32.U32 R3, R15 ;  /* 0x0000000f00037245 */ /* 0x004fe40000201000 */
[----:B----4-:R-:W-:-:S03]  /*d8b0*/  SHF.R.U64 R19, R17, R21, R2 ;  /* 0x0000001511137219 */ /* 0x010fc60000001202 */
[----:B------:R-:W-:Y:S01]  /*d8c0*/  FMUL R16, R3, UR8 ;  /* 0x0000000803107c20 */ /* 0x000fe20008400000 */
[----:B------:R-:W-:-:S04]  /*d8d0*/  SHF.R.U32.HI R2, RZ, R21, R2 ;  /* 0x00000015ff027219 */ /* 0x000fc80000011602 */
[-CC-:B-----5:R-:W-:Y:S02]  /*d8e0*/  SHF.R.U64 R12, R19, R23.reuse, R2.reuse ;  /* 0x00000017130c7219 */ /* 0x1a0fe40000001202 */
[----:B------:R-:W-:-:S03]  /*d8f0*/  SHF.R.U32.HI R21, RZ, R23, R2 ;  /* 0x00000017ff157219 */ /* 0x000fc60000011602 */
[----:B------:R-:W-:Y:S01]  /*d900*/  IMAD.MOV.U32 R2, RZ, RZ, R12 ;  /* 0x000000ffff027224 */ /* 0x000fe200078e000c */
[----:B------:R-:W-:Y:S01]  /*d910*/  MOV R3, R21 ;  /* 0x0000001500037202 */ /* 0x000fe20000000f00 */
[----:B------:R-:W-:Y:S06]  /*d920*/  @!P0 BRA `(.L_x_203) ;  /* 0x0000000000288947 */ /* 0x000fec0003800000 */
[----:B------:R-:W1:Y:S02]  /*d930*/  LDC R3, c[0x0][0x8f4] ;  /* 0x00023d00ff037b82 */ /* 0x000e640000000800 */
[----:B-1----:R-:W-:-:S04]  /*d940*/  IADD3 R3, P0, R12, R3, RZ ;  /* 0x000000030c037210 */ /* 0x002fc80007f1e0ff */
[----:B------:R-:W-:-:S05]  /*d950*/  IADD3.X R21, RZ, R21, RZ, P0, !PT ;  /* 0x00000015ff157210 */ /* 0x000fca00007fe4ff */
[----:B------:R-:W-:-:S04]  /*d960*/  IMAD.WIDE.U32 R4, R21, R6, RZ ;  /* 0x0000000615047225 */ /* 0x000fc800078e00ff */
[----:B------:R-:W-:-:S04]  /*d970*/  IMAD.WIDE.U32 R4, P0, R3, R7, R4 ;  /* 0x0000000703047225 */ /* 0x000fc80007800004 */
[----:B------:R-:W-:Y:S01]  /*d980*/  IMAD.WIDE.U32 R2, R3, R6, RZ ;  /* 0x0000000603027225 */ /* 0x000fe200078e00ff */
[----:B------:R-:W-:-:S04]  /*d990*/  MOV R2, R5 ;  /* 0x0000000500027202 */ /* 0x000fc80000000f00 */
[----:B------:R-:W-:Y:S01]  /*d9a0*/  IADD3 RZ, P1, R3, R4, RZ ;  /* 0x0000000403ff7210 */ /* 0x000fe20007f3e0ff */
[----:B------:R-:W-:-:S04]  /*d9b0*/  IMAD.X R3, RZ, RZ, RZ, P0 ;  /* 0x000000ffff037224 */ /* 0x000fc800000e06ff */
[----:B------:R-:W-:-:S08]  /*d9c0*/  IMAD.WIDE.U32.X R2, R21, R7, R2, P1 ;  /* 0x0000000715027225 */ /* 0x000fd000008e0402 */
.L_x_203:
[----:B------:R-:W1:Y:S01]  /*d9d0*/  LDC R23, c[0x0][0x904] ;  /* 0x00024100ff177b82 */ /* 0x000e620000000800 */
[----:B------:R-:W-:Y:S01]  /*d9e0*/  I2FP.F32.U32 R5, R13 ;  /* 0x0000000d00057245 */ /* 0x000fe20000201000 */
[----:B------:R-:W-:Y:S01]  /*d9f0*/  ULDC UR8, c[0x0][0x154] ;  /* 0x0000550000087ab9 */ /* 0x000fe20000000800 */
[----:B------:R-:W2:Y:S03]  /*da00*/  F2I.U32.TRUNC.NTZ R16, R16 ;  /* 0x0000001000107305 */ /* 0x000ea6000020f000 */
[----:B------:R-:W-:Y:S02]  /*da10*/  FMUL R6, R5, UR8 ;  /* 0x0000000805067c20 */ /* 0x000fe40008400000 */
[----:B------:R-:W3:Y:S04]  /*da20*/  LDC R7, c[0x0][0x8f0] ;  /* 0x00023c00ff077b82 */ /* 0x000ee80000000800 */
[----:B------:R-:W4:Y:S04]  /*da30*/  F2I.U32.TRUNC.NTZ R6, R6 ;  /* 0x0000000600067305 */ /* 0x000f28000020f000 */
[----:B------:R-:W5:Y:S01]  /*da40*/  LDC R4, c[0x0][0x144] ;  /* 0x00005100ff047b82 */ /* 0x000f620000000800 */
[----:B--2---:R-:W-:-:S07]  /*da50*/  IADD3 R5, -R16, RZ, RZ ;  /* 0x000000ff10057210 */ /* 0x004fce0007ffe1ff */
[----:B------:R-:W2:Y:S01]  /*da60*/  LDC R18, c[0x0][0x148] ;  /* 0x00005200ff127b82 */ /* 0x000ea20000000800 */
[----:B-1----:R-:W-:-:S07]  /*da70*/  ISETP.NE.AND P0, PT, R23, 0x1, PT ;  /* 0x000000011700780c */ /* 0x002fce0003f05270 */
[----:B------:R-:W1:Y:S01]  /*da80*/  LDC R20, c[0x0][0x8e0] ;  /* 0x00023800ff147b82 */ /* 0x000e620000000800 */
[----:B---3--:R-:W-:Y:S02]  /*da90*/  SHF.R.U64 R3, R2, R7, R3 ;  /* 0x0000000702037219 */ /* 0x008fe40000001203 */
[----:B------:R-:W-:-:S05]  /*daa0*/  LOP3.LUT R2, R19, R0, RZ, 0xc0, !PT ;  /* 0x0000000013027212 */ /* 0x000fca00078ec0ff */
[----:B------:R-:W3:Y:S01]  /*dab0*/  LDC R21, c[0x0][0x8b8] ;  /* 0x00022e00ff157b82 */ /* 0x000ee20000000800 */
[----:B-----5:R-:W-:Y:S01]  /*dac0*/  IMAD R15, R4, R5, R15 ;  /* 0x00000005040f7224 */ /* 0x020fe200078e020f */
[----:B------:R-:W-:Y:S01]  /*dad0*/  IADD3 R5, -R3, RZ, RZ ;  /* 0x000000ff03057210 */ /* 0x000fe20007ffe1ff */
[----:B----4-:R-:W-:Y:S02]  /*dae0*/  IMAD.MOV R4, RZ, RZ, -R6 ;  /* 0x000000ffff047224 */ /* 0x010fe400078e0a06 */
[----:B------:R-:W-:Y:S01]  /*daf0*/  IMAD R2, R9, R3, R2 ;  /* 0x0000000309027224 */ /* 0x000fe200078e0202 */
[----:B------:R-:W-:Y:S02]  /*db00*/  LOP3.LUT R3, R17, R8, RZ, 0xc0, !PT ;  /* 0x0000000811037212 */ /* 0x000fe400078ec0ff */
[----:B------:R-:W4:Y:S01]  /*db10*/  LDC R22, c[0x0][0x8a8] ;  /* 0x00022a00ff167b82 */ /* 0x000f220000000800 */
[----:B--2---:R-:W-:Y:S02]  /*db20*/  @P0 IMAD R15, R18, R4, R13 ;  /* 0x00000004120f0224 */ /* 0x004fe400078e020d */
[----:B------:R-:W-:-:S02]  /*db30*/  IMAD.MOV.U32 R4, RZ, RZ, R14 ;  /* 0x000000ffff047224 */ /* 0x000fc400078e000e */
[----:B-1----:R-:W-:Y:S02]  /*db40*/  IMAD R12, R5, R20, R12 ;  /* 0x00000014050c7224 */ /* 0x002fe400078e020c */
[----:B---3--:R-:W-:Y:S01]  /*db50*/  IMAD R6, R2, R21, R15 ;  /* 0x0000001502067224 */ /* 0x008fe200078e020f */
[----:B------:R-:W-:Y:S01]  /*db60*/  MOV R2, 0x1 ;  /* 0x0000000100027802 */ /* 0x000fe20000000f00 */
[----:B----4-:R-:W-:-:S05]  /*db70*/  IMAD R3, R12, R22, R3 ;  /* 0x000000160c037224 */ /* 0x010fca00078e0203 */
[----:B------:R-:W-:Y:S02]  /*db80*/  SEL R5, R3, R6, !P0 ;  /* 0x0000000603057207 */ /* 0x000fe40004000000 */
[----:B------:R-:W-:-:S07]  /*db90*/  SEL R6, R6, R3, !P0 ;  /* 0x0000000306067207 */ /* 0x000fce0004000000 */
.L_x_201:
[----:B------:R-:W-:-:S13]  /*dba0*/  LOP3.LUT P0, RZ, R2, 0xff, RZ, 0xc0, !PT ;  /* 0x000000ff02ff7812 */ /* 0x000fda000780c0ff */
[----:B------:R-:W-:Y:S05]  /*dbb0*/  @P0 BRA `(.L_x_204) ;  /* 0xffffffe800d40947 */ /* 0x000fea000383ffff */
.L_x_148:
[----:B------:R-:W-:Y:S01]  /*dbc0*/  ELECT P0, URZ, PT ;  /* 0x00000000003f782f */ /* 0x000fe20003800000 */
[----:B------:R-:W-:-:S12]  /*dbd0*/  BSSY B0, `(.L_x_205) ;  /* 0x000001e000007945 */ /* 0x000fd80003800000 */
[----:B------:R-:W-:Y:S05]  /*dbe0*/  @!P0 BRA `(.L_x_206) ;  /* 0x0000000000708947 */ /* 0x000fea0003800000 */
[----:B------:R-:W-:-:S06]  /*dbf0*/  ULOP3.LUT UR4, UR39, 0x2, URZ, 0xfc, !UPT ;  /* 0x0000000227047892 */ /* 0x000fcc000f8efc3f */
[----:B-1----:R-:W-:-:S04]  /*dc00*/  MOV R0, UR4 ;  /* 0x0000000400007c02 */ /* 0x002fc80008000f00 */
[----:B------:R-:W-:-:S13]  /*dc10*/  ISETP.NE.AND P1, PT, R0, 0x3, PT ;  /* 0x000000030000780c */ /* 0x000fda0003f25270 */
[----:B------:R-:W-:Y:S05]  /*dc20*/  @!P1 BRA `(.L_x_207) ;  /* 0x0000000000049947 */ /* 0x000fea0003800000 */
[----:B------:R-:W-:Y:S01]  /*dc30*/  BPT.TRAP 0x1 ;  /* 0x000000040000795c */ /* 0x000fe20000300000 */
.L_x_207:
[----:B------:R-:W-:Y:S01]  /*dc40*/  MOV R0, 0x400 ;  /* 0x0000040000007802 */ /* 0x000fe20000000f00 */
[----:B--2---:R-:W-:Y:S01]  /*dc50*/  IMAD.MOV.U32 R2, RZ, RZ, 0x1 ;  /* 0x00000001ff027424 */ /* 0x004fe200078e00ff */
[----:B---34-:R-:W-:-:S04]  /*dc60*/  MOV R3, UR37 ;  /* 0x0000002500037c02 */ /* 0x018fc80008000f00 */
[----:B------:R-:W-:Y:S02]  /*dc70*/  LEA R0, R3, R0, 0x18 ;  /* 0x0000000003007211 */ /* 0x000fe400078ec0ff */
[----:B------:R-:W-:-:S04]  /*dc80*/  SHF.L.U32 R3, R2, 0x1f, RZ ;  /* 0x0000001f02037819 */ /* 0x000fc800000006ff */
[----:B------:R-:W1:Y:S02]  /*dc90*/  SYNCS.PHASECHK.TRANS64.TRYWAIT P0, [R0+URZ+0xa0], R3 ;  /* 0x0000a003000075a7 */ /* 0x000e64000800017f */
[----:B-1----:R-:W-:Y:S05]  /*dca0*/  @!P0 BRA `(.L_x_208) ;  /* 0x0000001800988947 */ /* 0x002fea0003800000 */
.L_x_256:
[----:B------:R-:W-:Y:S05]  /*dcb0*/  @!P1 BRA `(.L_x_209) ;  /* 0x0000000000049947 */ /* 0x000fea0003800000 */
[----:B------:R-:W-:Y:S01]  /*dcc0*/  BPT.TRAP 0x1 ;  /* 0x000000040000795c */ /* 0x000fe20000300000 */
.L_x_209:
[----:B------:R-:W2:Y:S02]  /*dcd0*/  SYNCS.PHASECHK.TRANS64.TRYWAIT P0, [R0+URZ+0xa8], R3 ;  /* 0x0000a803000075a7 */ /* 0x000ea4000800017f */
[----:B--2---:R-:W-:Y:S05]  /*dce0*/  @!P0 BRA `(.L_x_210) ;  /* 0x00000018009c8947 */ /* 0x004fea0003800000 */
.L_x_257:
[----:B------:R-:W-:Y:S05]  /*dcf0*/  @!P1 BRA `(.L_x_211) ;  /* 0x0000000000049947 */ /* 0x000fea0003800000 */
[----:B------:R-:W-:Y:S01]  /*dd00*/  BPT.TRAP 0x1 ;  /* 0x000000040000795c */ /* 0x000fe20000300000 */
.L_x_211:
[----:B------:R-:W3:Y:S02]  /*dd10*/  SYNCS.PHASECHK.TRANS64.TRYWAIT P0, [R0+URZ+0xb0], R3 ;  /* 0x0000b003000075a7 */ /* 0x000ee4000800017f */
[----:B---3--:R-:W-:Y:S05]  /*dd20*/  @!P0 BRA `(.L_x_212) ;  /* 0x0000001800a08947 */ /* 0x008fea0003800000 */
.L_x_258:
[----:B------:R-:W-:Y:S05]  /*dd30*/  @!P1 BRA `(.L_x_213) ;  /* 0x0000000000049947 */ /* 0x000fea0003800000 */
[----:B------:R-:W-:Y:S01]  /*dd40*/  BPT.TRAP 0x1 ;  /* 0x000000040000795c */ /* 0x000fe20000300000 */
.L_x_213:
[----:B-123--:R-:W-:-:S04]  /*dd50*/  MOV R3, 0x1 ;  /* 0x0000000100037802 */ /* 0x00efc80000000f00 */
[----:B------:R-:W-:-:S07]  /*dd60*/  SHF.L.U32 R3, R3, 0x1f, RZ ;  /* 0x0000001f03037819 */ /* 0x000fce00000006ff */
.L_x_214:
[----:B-1----:R1:W2:Y:S02]  /*dd70*/  SYNCS.PHASECHK.TRANS64.TRYWAIT P0, [R0+URZ+0xb8], R3 ;  /* 0x0000b803000075a7 */ /* 0x0022a4000800017f */
[----:B--2---:R-:W-:Y:S05]  /*dd80*/  @!P0 NANOSLEEP.SYNCS 0x989680 ;  /* 0x009896800000895d */ /* 0x004fea0003900000 */
[----:B------:R-:W2:Y:S02]  /*dd90*/  @!P0 SYNCS.PHASECHK.TRANS64 P0, [R0+URZ+0xb8], R3 ;  /* 0x0000b803000085a7 */ /* 0x000ea4000800007f */
[----:B--2---:R-:W-:Y:S05]  /*dda0*/  @!P0 BRA `(.L_x_214) ;  /* 0xfffffffc00f08947 */ /* 0x004fea000383ffff */
.L_x_206:
[----:B------:R-:W-:Y:S05]  /*ddb0*/  BSYNC B0 ;  /* 0x0000000000007941 */ /* 0x000fea0003800000 */
.L_x_205:
[----:B------:R-:W-:Y:S05]  /*ddc0*/  EXIT ;  /* 0x000000000000794d */ /* 0x000fea0003800000 */
.L_x_143:
[----:B------:R-:W-:Y:S01]  /*ddd0*/  LOP3.LUT P0, RZ, R7, 0xff, RZ, 0xc0, !PT ;  /* 0x000000ff07ff7812 */ /* 0x000fe2000780c0ff */
[----:B------:R-:W-:Y:S01]  /*dde0*/  IMAD.MOV.U32 R0, RZ, RZ, RZ ;  /* 0x000000ffff007224 */ /* 0x000fe200078e00ff */
[----:B------:R-:W-:-:S11]  /*ddf0*/  MOV R8, 0x1 ;  /* 0x0000000100087802 */ /* 0x000fd60000000f00 */
[----:B------:R-:W-:Y:S05]  /*de00*/  @!P0 BRA `(.L_x_215) ;  /* 0x0000000c00448947 */ /* 0x000fea0003800000 */
[----:B------:R-:W1:Y:S01]  /*de10*/  S2R R2, SR_TID.X ;  /* 0x0000000000027919 */ /* 0x000e620000002100 */
[----:B------:R-:W-:Y:S01]  /*de20*/  ULDC UR4, c[0x0][0x28c] ;  /* 0x0000a30000047ab9 */ /* 0x000fe20000000800 */
[----:B------:R-:W-:Y:S01]  /*de30*/  ULDC UR7, c[0x0][0x8a8] ;  /* 0x00022a0000077ab9 */ /* 0x000fe20000000800 */
[----:B------:R-:W-:Y:S01]  /*de40*/  UIADD3 UR5, UR4, 0x3f, URZ ;  /* 0x0000003f04057890 */ /* 0x000fe2000fffe03f */
[----:B------:R-:W-:Y:S01]  /*de50*/  BSSY B0, `(.L_x_215) ;  /* 0x00000cc000007945 */ /* 0x000fe20003800000 */
[----:B------:R-:W-:Y:S01]  /*de60*/  ULDC UR8, c[0x0][0x900] ;  /* 0x0002400000087ab9 */ /* 0x000fe20000000800 */
[----:B------:R-:W-:Y:S01]  /*de70*/  UMOV UR9, 0xffffffff ;  /* 0xffffffff00097882 */ /* 0x000fe20000000000 */
[----:B------:R-:W-:Y:S01]  /*de80*/  USHF.R.S32.HI UR6, URZ, 0x1f, UR5 ;  /* 0x0000001f3f067899 */ /* 0x000fe20008011405 */
[----:B------:R-:W-:Y:S01]  /*de90*/  MOV R9, 0x1 ;  /* 0x0000000100097802 */ /* 0x000fe20000000f00 */
[----:B------:R-:W-:Y:S01]  /*dea0*/  UIADD3 UR4, UR7, -0x1, URZ ;  /* 0xffffffff07047890 */ /* 0x000fe2000fffe03f */
[----:B------:R-:W-:Y:S01]  /*deb0*/  MOV R8, 0x1 ;  /* 0x0000000100087802 */ /* 0x000fe20000000f00 */
[----:B------:R-:W-:Y:S01]  /*dec0*/  ULEA.HI UR6, UR6, UR5, URZ, 0x6 ;  /* 0x0000000506067291 */ /* 0x000fe2000f8f303f */
[----:B------:R-:W-:Y:S01]  /*ded0*/  IMAD.MOV.U32 R0, RZ, RZ, RZ ;  /* 0x000000ffff007224 */ /* 0x000fe200078e00ff */
[----:B------:R-:W-:-:S02]  /*dee0*/  USHF.L.U32 UR7, UR9, UR8, URZ ;  /* 0x0000000809077299 */ /* 0x000fc4000800063f */
[----:B------:R-:W-:Y:S01]  /*def0*/  USHF.R.S32.HI UR6, URZ, 0x6, UR6 ;  /* 0x000000063f067899 */ /* 0x000fe20008011406 */
[----:B------:R-:W-:Y:S01]  /*df00*/  UMOV UR10, 0x1 ;  /* 0x00000001000a7882 */ /* 0x000fe20000000000 */
[----:B------:R-:W-:Y:S02]  /*df10*/  ULOP3.LUT UR22, UR40, 0x2, URZ, 0xfc, !UPT ;  /* 0x0000000228167892 */ /* 0x000fe4000f8efc3f */
[----:B------:R-:W-:Y:S02]  /*df20*/  USHF.L.U32 UR5, UR10, UR8, URZ ;  /* 0x000000080a057299 */ /* 0x000fe4000800063f */
[----:B------:R-:W-:Y:S02]  /*df30*/  ULOP3.LUT UR7, URZ, UR7, URZ, 0x33, !UPT ;  /* 0x000000073f077292 */ /* 0x000fe4000f8e333f */
[----:B------:R-:W-:Y:S01]  /*df40*/  UIADD3 UR23, UR6, 0x1, URZ ;  /* 0x0000000106177890 */ /* 0x000fe2000fffe03f */
[----:B------:R-:W-:Y:S01]  /*df50*/  ULDC.64 UR20, c[0x0][0x198] ;  /* 0x0000660000147ab9 */ /* 0x000fe20000000a00 */
[----:B-1----:R-:W-:-:S02]  /*df60*/  LOP3.LUT P3, RZ, R2, 0x7f, RZ, 0xc0, !PT ;  /* 0x0000007f02ff7812 */ /* 0x002fc4000786c0ff */
[----:B------:R-:W-:-:S04]  /*df70*/  LOP3.LUT P0, RZ, R2, 0x1f, RZ, 0xc0, !PT ;  /* 0x0000001f02ff7812 */ /* 0x000fc8000780c0ff */
[----:B------:R-:W-:-:S13]  /*df80*/  PLOP3.LUT P0, PT, P0, P3, PT, 0x8a, 0x0 ;  /* 0x000000000000781c */ /* 0x000fda0000707172 */
.L_x_227:
[----:B------:R-:W-:-:S03]  /*df90*/  UMOV UR8, 0xffffffff ;  /* 0xffffffff00087882 */ /* 0x000fc60000000000 */
[----:B------:R-:W-:Y:S05]  /*dfa0*/  BRA.DIV UR8, `(.L_x_216) ;  /* 0x0000001a08147947 */ /* 0x000fea000b800000 */
[----:B------:R-:W-:-:S13]  /*dfb0*/  ELECT P6, URZ, PT ;  /* 0x00000000003f782f */ /* 0x000fda00038c0000 */
.L_x_261:
[----:B------:R-:W1:Y:S01]  /*dfc0*/  LDC R2, c[0x0][0x28c] ;  /* 0x0000a300ff027b82 */ /* 0x000e620000000800 */
[----:B------:R-:W-:Y:S01]  /*dfd0*/  BSSY B1, `(.L_x_217) ;  /* 0x0000038000017945 */ /* 0x000fe20003800000 */
[----:B-1----:R-:W-:-:S13]  /*dfe0*/  ISETP.LT.OR P6, PT, R2, 0x1, !P6 ;  /* 0x000000010200780c */ /* 0x002fda00077c1670 */
[----:B------:R-:W-:Y:S05]  /*dff0*/  @P6 BRA `(.L_x_218) ;  /* 0x0000000000d46947 */ /* 0x000fea0003800000 */
[----:B------:R-:W-:Y:S01]  /*e000*/  SHF.L.U32 R7, R5, 0x7, RZ ;  /* 0x0000000705077819 */ /* 0x000fe200000006ff */
[----:B------:R-:W-:Y:S01]  /*e010*/  IMAD.MOV.U32 R11, RZ, RZ, RZ ;  /* 0x000000ffff0b7224 */ /* 0x000fe200078e00ff */
[----:B------:R-:W-:Y:S01]  /*e020*/  SHF.L.U32 R10, R6, 0x8, RZ ;  /* 0x00000008060a7819 */ /* 0x000fe200000006ff */
[----:B------:R-:W-:Y:S01]  /*e030*/  IMAD.MOV.U32 R3, RZ, RZ, R0 ;  /* 0x000000ffff037224 */ /* 0x000fe200078e0000 */
[----:B------:R-:W-:Y:S02]  /*e040*/  MOV R13, UR23 ;  /* 0x00000017000d7c02 */ /* 0x000fe40008000f00 */
[----:B------:R-:W-:-:S07]  /*e050*/  MOV R2, R8 ;  /* 0x0000000800027202 */ /* 0x000fce0000000f00 */
.L_x_222:
[----:B------:R-:W1:Y:S01]  /*e060*/  S2R R6, SR_CgaCtaId ;  /* 0x0000000000067919 */ /* 0x000e620000008800 */
[----:B------:R-:W-:-:S04]  /*e070*/  MOV R5, 0x400 ;  /* 0x0000040000057802 */ /* 0x000fc80000000f00 */
[----:B-1----:R-:W-:Y:S02]  /*e080*/  LEA R14, R6, R5, 0x18 ;  /* 0x00000005060e7211 */ /* 0x002fe400078ec0ff */
[----:B------:R-:W-:Y:S01]  /*e090*/  SHF.L.U32 R5, R2, 0x1f, RZ ;  /* 0x0000001f02057819 */ /* 0x000fe200000006ff */
[----:B------:R-:W1:Y:S01]  /*e0a0*/  @!P3 LDC R6, c[0x0][0x500] ;  /* 0x00014000ff06bb82 */ /* 0x000e620000000800 */
[----:B------:R-:W-:-:S04]  /*e0b0*/  LEA R12, R3, R14, 0x3 ;  /* 0x0000000e030c7211 */ /* 0x000fc800078e18ff */
[----:B------:R-:W2:Y:S02]  /*e0c0*/  SYNCS.PHASECHK.TRANS64.TRYWAIT P1, [R12+URZ+0x40], R5 ;  /* 0x000040050c0075a7 */ /* 0x000ea4000802017f */
[----:B--2---:R-:W-:Y:S05]  /*e0d0*/  @!P1 BRA `(.L_x_219) ;  /* 0x0000001400e89947 */ /* 0x004fea0003800000 */
.L_x_262:
[----:B------:R-:W-:Y:S01]  /*e0e0*/  UPRMT UR8, UR22, 0x9910, URZ ;  /* 0x0000991016087896 */ /* 0x000fe2000800003f */
[----:B-1----:R1:W-:Y:S03]  /*e0f0*/  @!P3 SYNCS.ARRIVE.TRANS64 RZ, [R12+URZ], R6 ;  /* 0x000000060cffb9a7 */ /* 0x0023e6000800003f */
[----:B------:R-:W-:-:S06]  /*e100*/  UISETP.NE.AND UP0, UPT, UR8, 0x2, UPT ;  /* 0x000000020800788c */ /* 0x000fcc000bf05270 */
[----:B------:R-:W-:-:S13]  /*e110*/  PLOP3.LUT P1, PT, PT, PT, UP0, 0x80, 0x0 ;  /* 0x000000000000781c */ /* 0x000fda0003f2f008 */
[----:B-1----:R-:W-:Y:S05]  /*e120*/  @P1 BRA `(.L_x_220) ;  /* 0x0000000000041947 */ /* 0x002fea0003800000 */
[----:B------:R-:W-:Y:S01]  /*e130*/  BPT.TRAP 0x1 ;  /* 0x000000040000795c */ /* 0x000fe20000300000 */
.L_x_220:
[----:B------:R-:W-:Y:S05]  /*e140*/  @P0 BRA `(.L_x_221) ;  /* 0x0000000000040947 */ /* 0x000fea0003800000 */
[----:B------:R-:W-:Y:S01]  /*e150*/  BPT.TRAP 0x1 ;  /* 0x000000040000795c */ /* 0x000fe20000300000 */
.L_x_221:
[C---:B--2---:R-:W-:Y:S01]  /*e160*/  LEA R5, R3.reuse, R14, 0xe ;  /* 0x0000000e03057211 */ /* 0x044fe200078e70ff */
[----:B------:R-:W-:Y:S01]  /*e170*/  IMAD R14, R3, 0x2000, R14 ;  /* 0x00002000030e7824 */ /* 0x000fe200078e020e */
[----:B------:R-:W-:Y:S01]  /*e180*/  R2UR UR18, R10 ;  /* 0x000000000a1272ca */ /* 0x000fe200000e0000 */
[----:B------:R-:W-:Y:S01]  /*e190*/  UIADD3 UR14, UP0, UR20, 0xf0, URZ ;  /* 0x000000f0140e7890 */ /* 0x000fe2000ff1e03f */
[----:B------:R-:W-:Y:S01]  /*e1a0*/  R2UR UR8, R5 ;  /* 0x00000000050872ca */ /* 0x000fe200000e0000 */
[----:B------:R-:W-:Y:S01]  /*e1b0*/  UIADD3 UR24, UP1, UR20, 0x1f0, URZ ;  /* 0x000001f014187890 */ /* 0x000fe2000ff3e03f */
[----:B------:R-:W-:Y:S01]  /*e1c0*/  R2UR UR11, R14 ;  /* 0x000000000e0b72ca */ /* 0x000fe200000e0000 */
[----:B------:R-:W-:Y:S01]  /*e1d0*/  UIADD3.X UR15, URZ, UR21, URZ, UP0, !UPT ;  /* 0x000000153f0f7290 */ /* 0x000fe200087fe43f */
[----:B------:R-:W-:Y:S01]  /*e1e0*/  R2UR UR9, R12 ;  /* 0x000000000c0972ca */ /* 0x000fe200000e0000 */
[----:B------:R-:W-:Y:S01]  /*e1f0*/  UIADD3.X UR25, URZ, UR21, URZ, UP1, !UPT ;  /* 0x000000153f197290 */ /* 0x000fe20008ffe43f */
[----:B------:R-:W-:Y:S01]  /*e200*/  R2UR UR10, R11 ;  /* 0x000000000b0a72ca */ /* 0x000fe200000e0000 */
[----:B------:R-:W-:Y:S01]  /*e210*/  UMOV UR16, 0x0 ;  /* 0x0000000000107882 */ /* 0x000fe20000000000 */
[----:B------:R-:W-:Y:S01]  /*e220*/  R2UR UR12, R4 ;  /* 0x00000000040c72ca */ /* 0x000fe200000e0000 */
[----:B------:R-:W-:Y:S01]  /*e230*/  UMOV UR17, 0x10000000 ;  /* 0x1000000000117882 */ /* 0x000fe20000000000 */
[----:B------:R-:W-:Y:S01]  /*e240*/  IADD3 R13, R13, -0x1, RZ ;  /* 0xffffffff0d0d7810 */ /* 0x000fe20007ffe0ff */
[----:B------:R-:W-:Y:S01]  /*e250*/  VIADD R11, R11, 0x40 ;  /* 0x000000400b0b7836 */ /* 0x000fe20000000000 */
[----:B------:R-:W-:Y:S01]  /*e260*/  R2UR UR19, R7 ;  /* 0x00000000071372ca */ /* 0x000fe200000e0000 */
[----:B------:R-:W-:Y:S01]  /*e270*/  UIADD3 UR8, UR8, 0x6200, URZ ;  /* 0x0000620008087890 */ /* 0x000fe2000fffe03f */
[----:B------:R-:W-:Y:S01]  /*e280*/  ISETP.GT.AND P2, PT, R13, 0x1, PT ;  /* 0x000000010d00780c */ /* 0x000fe20003f44270 */
[----:B------:R-:W-:Y:S01]  /*e290*/  UIADD3 UR13, UR11, 0x26200, URZ ;  /* 0x000262000b0d7890 */ /* 0x000fe2000fffe03f */
[----:B------:R-:W-:-:S02]  /*e2a0*/  IADD3 R3, R3, 0x1, RZ ;  /* 0x0000000103037810 */ /* 0x000fc40007ffe0ff */
[----:B------:R-:W-:Y:S02]  /*e2b0*/  UMOV UR11, UR18 ;  /* 0x00000012000b7c82 */ /* 0x000fe40008000000 */
[C---:B------:R-:W-:Y:S02]  /*e2c0*/  ISETP.NE.AND P1, PT, R3.reuse, 0x8, PT ;  /* 0x000000080300780c */ /* 0x040fe40003f25270 */
[----:B------:R1:W-:Y:S02]  /*e2d0*/  UTMALDG.3D [UR8], [UR14], desc[UR16] ;  /* 0x000010080e0075b4 */ /* 0x0003e40008011000 */
[----:B------:R-:W-:Y:S02]  /*e2e0*/  SEL R5, RZ, 0x1, P1 ;  /* 0x00000001ff057807 */ /* 0x000fe40000800000 */
[----:B------:R-:W-:Y:S02]  /*e2f0*/  SEL R3, R3, RZ, P1 ;  /* 0x000000ff03037207 */ /* 0x000fe40000800000 */
[----:B------:R-:W-:Y:S01]  /*e300*/  LOP3.LUT R2, R2, R5, RZ, 0x3c, !PT ;  /* 0x0000000502027212 */ /* 0x000fe200078e3cff */
[----:B-1----:R-:W-:Y:S01]  /*e310*/  UMOV UR8, UR13 ;  /* 0x0000000d00087c82 */ /* 0x002fe20008000000 */
[----:B------:R-:W-:-:S02]  /*e320*/  UMOV UR11, UR19 ;  /* 0x00000013000b7c82 */ /* 0x000fc40008000000 */
[----:B------:R1:W-:Y:S02]  /*e330*/  UTMALDG.3D [UR8], [UR24], desc[UR16] ;  /* 0x00001008180075b4 */ /* 0x0003e40008011000 */
[----:B-1----:R-:W-:Y:S05]  /*e340*/  @P2 BRA `(.L_x_222) ;  /* 0xfffffffc00442947 */ /* 0x002fea000383ffff */
.L_x_218:
[----:B------:R-:W-:Y:S05]  /*e350*/  BSYNC B1 ;  /* 0x0000000000017941 */ /* 0x000fea0003800000 */
.L_x_217:
[----:B------:R-:W2:Y:S01]  /*e360*/  LDL.LU R15, [R1+0xc4] ;  /* 0x0000c400010f7983 */ /* 0x000ea20000300800 */
[----:B------:R-:W-:Y:S01]  /*e370*/  LOP3.LUT P4, RZ, R9, 0xff, RZ, 0xc0, !PT ;  /* 0x000000ff09ff7812 */ /* 0x000fe2000788c0ff */
[----:B------:R-:W-:Y:S02]  /*e380*/  ULDC.64 UR8, c[0x0][0x8f8] ;  /* 0x00023e0000087ab9 */ /* 0x000fe40000000a00 */
[----:B------:R-:W3:Y:S01]  /*e390*/  LDL.LU R14, [R1+0xc0] ;  /* 0x0000c000010e7983 */ /* 0x000ee20000300800 */
[----:B------:R-:W-:Y:S01]  /*e3a0*/  IADD3 R0, R0, UR6, RZ ;  /* 0x0000000600007c10 */ /* 0x000fe2000fffe0ff */
[----:B------:R-:W-:Y:S01]  /*e3b0*/  BSSY B1, `(.L_x_223) ;  /* 0x0000073000017945 */ /* 0x000fe20003800000 */
[----:B------:R-:W-:Y:S02]  /*e3c0*/  MOV R5, UR6 ;  /* 0x0000000600057c02 */ /* 0x000fe40008000f00 */
[----:B------:R-:W-:Y:S02]  /*e3d0*/  ISETP.GT.U32.AND P1, PT, R0, 0x7, PT ;  /* 0x000000070000780c */ /* 0x000fe40003f24070 */
[----:B------:R-:W-:-:S02]  /*e3e0*/  SHF.R.U32.HI R2, RZ, 0x3, R0 ;  /* 0x00000003ff027819 */ /* 0x000fc40000011600 */
[----:B------:R-:W-:Y:S01]  /*e3f0*/  ISETP.LT.U32.AND P1, PT, R5, 0x8, P1 ;  /* 0x000000080500780c */ /* 0x000fe20000f21070 */
[----:B------:R-:W1:Y:S01]  /*e400*/  @P4 S2R R4, SR_CgaCtaId ;  /* 0x0000000000044919 */ /* 0x000e620000008800 */
[----:B------:R-:W-:Y:S02]  /*e410*/  @P4 MOV R3, 0x400 ;  /* 0x0000040000034802 */ /* 0x000fe40000000f00 */
[----:B------:R-:W-:Y:S02]  /*e420*/  LOP3.LUT R2, R2, 0x1, RZ, 0xc0, !PT ;  /* 0x0000000102027812 */ /* 0x000fe400078ec0ff */
[----:B------:R-:W-:Y:S02]  /*e430*/  MOV R6, 0xffffffff ;  /* 0xffffffff00067802 */ /* 0x000fe40000000f00 */
[----:B------:R-:W-:Y:S01]  /*e440*/  ISETP.NE.U32.AND P2, PT, R2, 0x1, PT ;  /* 0x000000010200780c */ /* 0x000fe20003f45070 */
[----:B------:R-:W-:Y:S01]  /*e450*/  IMAD.U32 R2, RZ, RZ, UR6 ;  /* 0x00000006ff027e24 */ /* 0x000fe2000f8e00ff */
[----:B------:R-:W-:-:S02]  /*e460*/  MOV R5, 0xffffffff ;  /* 0xffffffff00057802 */ /* 0x000fc40000000f00 */
[----:B------:R-:W-:Y:S02]  /*e470*/  LOP3.LUT R0, R0, 0x7, RZ, 0xc0, !PT ;  /* 0x0000000700007812 */ /* 0x000fe400078ec0ff */
[----:B------:R-:W-:Y:S02]  /*e480*/  ISETP.GT.U32.AND P2, PT, R2, 0x7, !P2 ;  /* 0x000000070200780c */ /* 0x000fe40005744070 */
[----:B------:R-:W-:Y:S02]  /*e490*/  PRMT R9, RZ, 0x7610, R9 ;  /* 0x00007610ff097816 */ /* 0x000fe40000000009 */
[----:B------:R-:W-:Y:S02]  /*e4a0*/  SEL R2, RZ, 0x1, !P2 ;  /* 0x00000001ff027807 */ /* 0x000fe40005000000 */
[----:B-1----:R-:W-:Y:S01]  /*e4b0*/  @P4 LEA R3, R4, R3, 0x18 ;  /* 0x0000000304034211 */ /* 0x002fe200078ec0ff */
[----:B------:R-:W-:-:S03]  /*e4c0*/  IMAD.MOV.U32 R4, RZ, RZ, -0x1 ;  /* 0xffffffffff047424 */ /* 0x000fc600078e00ff */
[----:B------:R1:W-:Y:S02]  /*e4d0*/  @P4 SYNCS.ARRIVE.TRANS64.A1T0 RZ, [R3+URZ+0xc8], RZ ;  /* 0x0000c8ff03ff49a7 */ /* 0x0003e4000810003f */
[----:B-1----:R-:W-:-:S04]  /*e4e0*/  SEL R3, RZ, 0x1, !P1 ;  /* 0x00000001ff037807 */ /* 0x002fc80004800000 */
[----:B------:R-:W-:Y:S02]  /*e4f0*/  LOP3.LUT R8, R2, R8, R3, 0x96, !PT ;  /* 0x0000000802087212 */ /* 0x000fe400078e9603 */
[----:B------:R-:W-:Y:S02]  /*e500*/  PRMT R2, RZ, 0x7610, R2 ;  /* 0x00007610ff027816 */ /* 0x000fe40000000002 */
[----:B---3--:R-:W-:-:S04]  /*e510*/  IADD3 R14, P4, R14, UR56, RZ ;  /* 0x000000380e0e7c10 */ /* 0x008fc8000ff9e0ff */
[----:B--2---:R-:W-:Y:S01]  /*e520*/  IADD3.X R15, R15, UR38, RZ, P4, !PT ;  /* 0x000000260f0f7c10 */ /* 0x004fe2000a7fe4ff */
[----:B------:R1:W-:Y:S01]  /*e530*/  STL [R1+0xc0], R14 ;  /* 0x0000c00e01007387 */ /* 0x0003e20000100800 */
[----:B------:R-:W-:-:S03]  /*e540*/  ISETP.GE.U32.AND P4, PT, R14, UR8, PT ;  /* 0x000000080e007c0c */ /* 0x000fc6000bf86070 */
[----:B------:R1:W-:Y:S01]  /*e550*/  STL [R1+0xc4], R15 ;  /* 0x0000c40f01007387 */ /* 0x0003e20000100800 */
[----:B------:R-:W-:-:S13]  /*e560*/  ISETP.GE.U32.AND.EX P1, PT, R15, UR9, PT, P4 ;  /* 0x000000090f007c0c */ /* 0x000fda000bf26140 */
[----:B-1----:R-:W-:Y:S05]  /*e570*/  @P1 BRA `(.L_x_224) ;  /* 0x0000000400581947 */ /* 0x002fea0003800000 */
[----:B------:R-:W-:Y:S01]  /*e580*/  ULDC.64 UR8, c[0x0][0x8d0] ;  /* 0x0002340000087ab9 */ /* 0x000fe20000000a00 */
[----:B------:R-:W1:Y:S01]  /*e590*/  S2R R12, SR_CTAID.X ;  /* 0x00000000000c7919 */ /* 0x000e620000002500 */
[----:B------:R-:W-:Y:S01]  /*e5a0*/  ISETP.NE.U32.AND P1, PT, RZ, UR8, PT ;  /* 0x00000008ff007c0c */ /* 0x000fe2000bf25070 */
[----:B------:R-:W-:Y:S01]  /*e5b0*/  ULDC UR11, c[0x0][0x8d8] ;  /* 0x00023600000b7ab9 */ /* 0x000fe20000000800 */
[----:B------:R-:W-:Y:S01]  /*e5c0*/  MOV R2, R14 ;  /* 0x0000000e00027202 */ /* 0x000fe20000000f00 */
[----:B------:R-:W2:Y:S01]  /*e5d0*/  S2R R10, SR_CTAID.Y ;  /* 0x00000000000a7919 */ /* 0x000ea20000002600 */
[----:B------:R-:W-:Y:S02]  /*e5e0*/  ISETP.NE.AND.EX P1, PT, RZ, UR9, PT, P1 ;  /* 0x00000009ff007c0c */ /* 0x000fe4000bf25310 */
[----:B------:R-:W-:-:S11]  /*e5f0*/  MOV R3, R15 ;  /* 0x0000000f00037202 */ /* 0x000fd60000000f00 */
[----:B------:R-:W-:Y:S05]  /*e600*/  @!P1 BRA `(.L_x_225) ;  /* 0x0000000000289947 */ /* 0x000fea0003800000 */
[----:B------:R-:W-:Y:S02]  /*e610*/  ULDC UR10, c[0x0][0x8dc] ;  /* 0x00023700000a7ab9 */ /* 0x000fe40000000800 */
[----:B------:R-:W-:-:S05]  /*e620*/  IADD3 R7, P1, R14, UR10, RZ ;  /* 0x0000000a0e077c10 */ /* 0x000fca000ff3e0ff */
[----:B------:R-:W-:-:S04]  /*e630*/  IMAD.X R11, RZ, RZ, R15, P1 ;  /* 0x000000ffff0b7224 */ /* 0x000fc800008e060f */
[----:B------:R-:W-:-:S04]  /*e640*/  IMAD.WIDE.U32 R4, R11, UR8, RZ ;  /* 0x000000080b047c25 */ /* 0x000fc8000f8e00ff */
[----:B------:R-:W-:-:S04]  /*e650*/  IMAD.WIDE.U32 R4, P1, R7, UR9, R4 ;  /* 0x0000000907047c25 */ /* 0x000fc8000f820004 */
[----:B------:R-:W-:Y:S01]  /*e660*/  IMAD.WIDE.U32 R6, R7, UR8, RZ ;  /* 0x0000000807067c25 */ /* 0x000fe2000f8e00ff */
[----:B------:R-:W-:Y:S02]  /*e670*/  IADD3.X R3, RZ, RZ, RZ, P1, !PT ;  /* 0x000000ffff037210 */ /* 0x000fe40000ffe4ff */
[----:B------:R-:W-:Y:S02]  /*e680*/  MOV R2, R5 ;  /* 0x0000000500027202 */ /* 0x000fe40000000f00 */
[----:B------:R-:W-:-:S05]  /*e690*/  IADD3 RZ, P1, R7, R4, RZ ;  /* 0x0000000407ff7210 */ /* 0x000fca0007f3e0ff */
[----:B------:R-:W-:-:S08]  /*e6a0*/  IMAD.WIDE.U32.X R2, R11, UR9, R2, P1 ;  /* 0x000000090b027c25 */ /* 0x000fd000088e0402 */
.L_x_225:
[--C-:B------:R-:W-:Y:S01]  /*e6b0*/  SHF.R.U64 R11, R2, UR11, R3.reuse ;  /* 0x0000000b020b7c19 */ /* 0x100fe20008001203 */
[----:B------:R-:W-:Y:S01]  /*e6c0*/  ULDC.64 UR8, c[0x0][0x8c8] ;  /* 0x0002320000087ab9 */ /* 0x000fe20000000a00 */
[----:B------:R-:W-:Y:S01]  /*e6d0*/  SHF.R.U32.HI R2, RZ, UR11, R3 ;  /* 0x0000000bff027c19 */ /* 0x000fe20008011603 */
[----:B------:R-:W3:Y:S01]  /*e6e0*/  LDC R7, c[0x0][0x144] ;  /* 0x00005100ff077b82 */ /* 0x000ee20000000800 */
[----:B------:R-:W-:Y:S01]  /*e6f0*/  IADD3 R5, P1, RZ, -R11, RZ ;  /* 0x8000000bff057210 */ /* 0x000fe20007f3e0ff */
[----:B------:R-:W-:Y:S01]  /*e700*/  ULDC.64 UR12, c[0x0][0x8e8] ;  /* 0x00023a00000c7ab9 */ /* 0x000fe20000000a00 */
[----:B------:R-:W-:Y:S01]  /*e710*/  MOV R3, R15 ;  /* 0x0000000f00037202 */ /* 0x000fe20000000f00 */
[----:B------:R-:W-:Y:S01]  /*e720*/  ULDC UR10, c[0x0][0x8b0] ;  /* 0x00022c00000a7ab9 */ /* 0x000fe20000000800 */
[----:B-1----:R-:W-:Y:S01]  /*e730*/  I2FP.F32.U32 R6, R12 ;  /* 0x0000000c00067245 */ /* 0x002fe20000201000 */
[----:B------:R-:W-:Y:S01]  /*e740*/  IMAD.X R2, RZ, RZ, ~R2, P1 ;  /* 0x000000ffff027224 */ /* 0x000fe200008e0e02 */
[----:B------:R-:W-:Y:S01]  /*e750*/  ISETP.NE.U32.AND P1, PT, RZ, UR12, PT ;  /* 0x0000000cff007c0c */ /* 0x000fe2000bf25070 */
[----:B------:R-:W1:Y:S02]  /*e760*/  LDC R15, c[0x0][0x148] ;  /* 0x00005200ff0f7b82 */ /* 0x000e640000000800 */
[----:B------:R-:W-:Y:S01]  /*e770*/  IMAD R4, R2, UR8, RZ ;  /* 0x0000000802047c24 */ /* 0x000fe2000f8e02ff */
[----:B------:R-:W-:-:S02]  /*e780*/  MOV R2, R14 ;  /* 0x0000000e00027202 */ /* 0x000fc40000000f00 */
[----:B------:R-:W-:-:S03]  /*e790*/  ISETP.NE.AND.EX P1, PT, RZ, UR13, PT, P1 ;  /* 0x0000000dff007c0c */ /* 0x000fc6000bf25310 */
[----:B------:R-:W-:Y:S01]  /*e7a0*/  IMAD.WIDE.U32 R2, R5, UR8, R2 ;  /* 0x0000000805027c25 */ /* 0x000fe2000f8e0002 */
[----:B------:R-:W-:-:S03]  /*e7b0*/  ULDC UR8, c[0x0][0x150] ;  /* 0x0000540000087ab9 */ /* 0x000fc60000000800 */
[----:B------:R-:W-:Y:S01]  /*e7c0*/  FMUL R6, R6, UR8 ;  /* 0x0000000806067c20 */ /* 0x000fe20008400000 */
[----:B------:R-:W-:Y:S01]  /*e7d0*/  IMAD R5, R5, UR9, R4 ;  /* 0x0000000905057c24 */ /* 0x000fe2000f8e0204 */
[----:B------:R-:W-:Y:S01]  /*e7e0*/  ULDC UR8, c[0x0][0x8c0] ;  /* 0x0002300000087ab9 */ /* 0x000fe20000000800 */
[----:B------:R-:W-:Y:S02]  /*e7f0*/  ULDC UR9, c[0x0][0x154] ;  /* 0x0000550000097ab9 */ /* 0x000fe40000000800 */
[----:B------:R-:W-:Y:S01]  /*e800*/  IMAD.IADD R3, R3, 0x1, R5 ;  /* 0x0000000103037824 */ /* 0x000fe200078e0205 */
[----:B------:R-:W4:Y:S04]  /*e810*/  F2I.U32.TRUNC.NTZ R6, R6 ;  /* 0x0000000600067305 */ /* 0x000f28000020f000 */
[----:B------:R-:W-:-:S02]  /*e820*/  SHF.R.U64 R13, R2, UR8, R3 ;  /* 0x00000008020d7c19 */ /* 0x000fc40008001203 */
[----:B--2---:R-:W-:-:S05]  /*e830*/  I2FP.F32.U32 R2, R10 ;  /* 0x0000000a00027245 */ /* 0x004fca0000201000 */
[----:B------:R-:W-:Y:S01]  /*e840*/  FMUL R4, R2, UR9 ;  /* 0x0000000902047c20 */ /* 0x000fe20008400000 */
[----:B------:R-:W-:Y:S01]  /*e850*/  SHF.R.U32.HI R2, RZ, UR8, R3 ;  /* 0x00000008ff027c19 */ /* 0x000fe20008011603 */
[----:B------:R-:W-:Y:S02]  /*e860*/  ULDC UR8, c[0x0][0x900] ;  /* 0x0002400000087ab9 */ /* 0x000fe40000000800 */
[----:B------:R2:W1:Y:S01]  /*e870*/  F2I.U32.TRUNC.NTZ R18, R4 ;  /* 0x0000000400127305 */ /* 0x000462000020f000 */
[--C-:B------:R-:W-:Y:S02]  /*e880*/  SHF.R.U64 R16, R13, UR10, R2.reuse ;  /* 0x0000000a0d107c19 */ /* 0x100fe40008001202 */
[----:B------:R-:W-:Y:S02]  /*e890*/  SHF.R.U32.HI R3, RZ, UR10, R2 ;  /* 0x0000000aff037c19 */ /* 0x000fe40008011602 */
[----:B----4-:R-:W-:Y:S02]  /*e8a0*/  IADD3 R6, -R6, RZ, RZ ;  /* 0x000000ff06067210 */ /* 0x010fe40007ffe1ff */
[----:B------:R-:W-:-:S02]  /*e8b0*/  SHF.R.U64 R14, R16, UR8, R3 ;  /* 0x00000008100e7c19 */ /* 0x000fc40008001203 */
[----:B------:R-:W-:Y:S01]  /*e8c0*/  SHF.R.U32.HI R3, RZ, UR8, R3 ;  /* 0x00000008ff037c19 */ /* 0x000fe20008011603 */
[----:B---3--:R-:W-:Y:S01]  /*e8d0*/  IMAD R19, R7, R6, R12 ;  /* 0x0000000607137224 */ /* 0x008fe200078e020c */
[----:B------:R-:W-:Y:S01]  /*e8e0*/  MOV R2, R14 ;  /* 0x0000000e00027202 */ /* 0x000fe20000000f00 */
[----:B--2---:R-:W-:Y:S06]  /*e8f0*/  @!P1 BRA `(.L_x_226) ;  /* 0x0000000000289947 */ /* 0x004fec0003800000 */
        /* <DEDUP_REMOVED lines=10> */
.L_x_226:
[----:B------:R-:W2:Y:S01]  /*e9a0*/  LDC R4, c[0x0][0x904] ;  /* 0x00024100ff047b82 */ /* 0x000ea20000000800 */
[----:B------:R-:W-:Y:S01]  /*e9b0*/  ULDC UR8, c[0x0][0x8f0] ;  /* 0x00023c0000087ab9 */ /* 0x000fe20000000800 */
[----:B-1----:R-:W-:Y:S01]  /*e9c0*/  IMAD.MOV R18, RZ, RZ, -R18 ;  /* 0x000000ffff127224 */ /* 0x002fe200078e0a12 */
[----:B------:R-:W-:Y:S01]  /*e9d0*/  SHF.R.U64 R3, R2, UR8, R3 ;  /* 0x0000000802037c19 */ /* 0x000fe20008001203 */
[----:B------:R-:W-:Y:S01]  /*e9e0*/  ULDC UR8, c[0x0][0x8e0] ;  /* 0x0002380000087ab9 */ /* 0x000fe20000000800 */
[----:B------:R-:W-:Y:S01]  /*e9f0*/  LOP3.LUT R2, R16, UR7, RZ, 0xc0, !PT ;  /* 0x0000000710027c12 */ /* 0x000fe2000f8ec0ff */
[----:B------:R-:W-:Y:S01]  /*ea00*/  ULDC UR9, c[0x0][0x8b8] ;  /* 0x00022e0000097ab9 */ /* 0x000fe20000000800 */
[----:B------:R-:W-:-:S03]  /*ea10*/  IADD3 R5, -R3, RZ, RZ ;  /* 0x000000ff03057210 */ /* 0x000fc60007ffe1ff */
[----:B------:R-:W-:Y:S01]  /*ea20*/  IMAD R2, R3, UR5, R2 ;  /* 0x0000000503027c24 */ /* 0x000fe2000f8e0202 */
[----:B------:R-:W-:Y:S01]  /*ea30*/  LOP3.LUT R3, R13, UR4, RZ, 0xc0, !PT ;  /* 0x000000040d037c12 */ /* 0x000fe2000f8ec0ff */
[----:B------:R-:W-:Y:S01]  /*ea40*/  IMAD R14, R5, UR8, R14 ;  /* 0x00000008050e7c24 */ /* 0x000fe2000f8e020e */
[----:B------:R-:W-:-:S03]  /*ea50*/  ULDC UR8, c[0x0][0x8a8] ;  /* 0x00022a0000087ab9 */ /* 0x000fc60000000800 */
[----:B------:R-:W-:Y:S01]  /*ea60*/  IMAD R3, R14, UR8, R3 ;  /* 0x000000080e037c24 */ /* 0x000fe2000f8e0203 */
[----:B--2---:R-:W-:Y:S01]  /*ea70*/  ISETP.NE.AND P1, PT, R4, 0x1, PT ;  /* 0x000000010400780c */ /* 0x004fe20003f25270 */
[----:B------:R-:W-:-:S12]  /*ea80*/  IMAD.MOV.U32 R4, RZ, RZ, R11 ;  /* 0x000000ffff047224 */ /* 0x000fd800078e000b */
[----:B------:R-:W-:-:S04]  /*ea90*/  @P1 IMAD R19, R15, R18, R10 ;  /* 0x000000120f131224 */ /* 0x000fc800078e020a */
[----:B------:R-:W-:Y:S01]  /*eaa0*/  IMAD R6, R2, UR9, R19 ;  /* 0x0000000902067c24 */ /* 0x000fe2000f8e0213 */
[----:B------:R-:W-:-:S04]  /*eab0*/  MOV R2, 0x1 ;  /* 0x0000000100027802 */ /* 0x000fc80000000f00 */
[----:B------:R-:W-:Y:S02]  /*eac0*/  SEL R5, R3, R6, !P1 ;  /* 0x0000000603057207 */ /* 0x000fe40004800000 */
[----:B------:R-:W-:-:S07]  /*ead0*/  SEL R6, R6, R3, !P1 ;  /* 0x0000000306067207 */ /* 0x000fce0004800000 */
.L_x_224:
[----:B------:R-:W-:Y:S05]  /*eae0*/  BSYNC B1 ;  /* 0x0000000000017941 */ /* 0x000fea0003800000 */
.L_x_223:
[----:B------:R-:W-:-:S13]  /*eaf0*/  LOP3.LUT P1, RZ, R2, 0xff, RZ, 0xc0, !PT ;  /* 0x000000ff02ff7812 */ /* 0x000fda000782c0ff */
[----:B------:R-:W-:Y:S05]  /*eb00*/  @P1 BRA `(.L_x_227) ;  /* 0xfffffff400201947 */ /* 0x000fea000383ffff */
[----:B------:R-:W-:Y:S05]  /*eb10*/  BSYNC B0 ;  /* 0x0000000000007941 */ /* 0x000fea0003800000 */
.L_x_215:
[----:B------:R-:W-:-:S03]  /*eb20*/  UMOV UR8, 0xffffffff ;  /* 0xffffffff00087882 */ /* 0x000fc60000000000 */
[----:B------:R-:W-:Y:S05]  /*eb30*/  BRA.DIV UR8, `(.L_x_228) ;  /* 0x0000000e08647947 */ /* 0x000fea000b800000 */
[----:B------:R-:W-:-:S13]  /*eb40*/  ELECT P6, URZ, PT ;  /* 0x00000000003f782f */ /* 0x000fda00038c0000 */
.L_x_265:
[----:B------:R-:W-:Y:S04]  /*eb50*/  BSSY B0, `(.L_x_229) ;  /* 0x0000050000007945 */ /* 0x000fe80003800000 */
[----:B------:R-:W-:Y:S05]  /*eb60*/  @!P6 BRA `(.L_x_230) ;  /* 0x000000040038e947 */ /* 0x000fea0003800000 */
[----:B------:R-:W-:-:S04]  /*eb70*/  ULOP3.LUT UR8, UR40, 0x2, URZ, 0xfc, !UPT ;  /* 0x0000000228087892 */ /* 0x000fc8000f8efc3f */
[----:B------:R-:W-:-:S06]  /*eb80*/  UISETP.NE.AND UP0, UPT, UR8, 0x3, UPT ;  /* 0x000000030800788c */ /* 0x000fcc000bf05270 */
[----:B------:R-:W-:-:S13]  /*eb90*/  PLOP3.LUT P0, PT, PT, PT, UP0, 0x80, 0x0 ;  /* 0x000000000000781c */ /* 0x000fda0003f0f008 */
[----:B------:R-:W-:Y:S05]  /*eba0*/  @!P0 BRA `(.L_x_231) ;  /* 0x0000000000048947 */ /* 0x000fea0003800000 */
[----:B------:R-:W-:Y:S01]  /*ebb0*/  BPT.TRAP 0x1 ;  /* 0x000000040000795c */ /* 0x000fe20000300000 */
.L_x_231:
[----:B------:R-:W1:Y:S01]  /*ebc0*/  S2R R3, SR_CgaCtaId ;  /* 0x0000000000037919 */ /* 0x000e620000008800 */
[----:B------:R-:W-:-:S04]  /*ebd0*/  MOV R2, 0x400 ;  /* 0x0000040000027802 */ /* 0x000fc80000000f00 */
[----:B-1----:R-:W-:Y:S02]  /*ebe0*/  LEA R3, R3, R2, 0x18 ;  /* 0x0000000203037211 */ /* 0x002fe400078ec0ff */
[----:B------:R-:W-:Y:S02]  /*ebf0*/  SHF.L.U32 R2, R8, 0x1f, RZ ;  /* 0x0000001f08027819 */ /* 0x000fe400000006ff */
[----:B------:R-:W-:-:S04]  /*ec00*/  IADD3 R3, R3, 0x40, RZ ;  /* 0x0000004003037810 */ /* 0x000fc80007ffe0ff */
[C---:B------:R-:W-:Y:S01]  /*ec10*/  LEA R7, R0.reuse, R3, 0x3 ;  /* 0x0000000300077211 */ /* 0x040fe200078e18ff */
[----:B------:R-:W-:-:S03]  /*ec20*/  VIADD R0, R0, 0x1 ;  /* 0x0000000100007836 */ /* 0x000fc60000000000 */
[----:B------:R-:W1:Y:S02]  /*ec30*/  SYNCS.PHASECHK.TRANS64.TRYWAIT P0, [R7+URZ], R2 ;  /* 0x00000002070075a7 */ /* 0x000e64000800017f */
[----:B------:R-:W-:-:S04]  /*ec40*/  ISETP.NE.AND P1, PT, R0, 0x8, PT ;  /* 0x000000080000780c */ /* 0x000fc80003f25270 */
[----:B------:R-:W-:Y:S02]  /*ec50*/  SEL R5, RZ, 0x1, P1 ;  /* 0x00000001ff057807 */ /* 0x000fe40000800000 */
[----:B------:R-:W-:Y:S02]  /*ec60*/  SEL R0, R0, RZ, P1 ;  /* 0x000000ff00007207 */ /* 0x000fe40000800000 */
[----:B------:R-:W-:Y:S02]  /*ec70*/  LOP3.LUT R5, R8, R5, RZ, 0x3c, !PT ;  /* 0x0000000508057212 */ /* 0x000fe400078e3cff */
[----:B------:R-:W-:Y:S02]  /*ec80*/  LEA R9, R0, R3, 0x3 ;  /* 0x0000000300097211 */ /* 0x000fe400078e18ff */
[----:B------:R-:W-:Y:S01]  /*ec90*/  SHF.L.U32 R4, R5, 0x1f, RZ ;  /* 0x0000001f05047819 */ /* 0x000fe200000006ff */
[----:B-1----:R-:W-:Y:S06]  /*eca0*/  @!P0 BRA `(.L_x_232) ;  /* 0x0000000c00288947 */ /* 0x002fec0003800000 */
.L_x_266:
[----:B------:R-:W2:Y:S01]  /*ecb0*/  SYNCS.PHASECHK.TRANS64.TRYWAIT P0, [R9+URZ], R4 ;  /* 0x00000004090075a7 */ /* 0x000ea2000800017f */
[----:B------:R-:W-:-:S04]  /*ecc0*/  IADD3 R0, R0, 0x1, RZ ;  /* 0x0000000100007810 */ /* 0x000fc80007ffe0ff */
[----:B------:R-:W-:-:S04]  /*ecd0*/  ISETP.NE.AND P1, PT, R0, 0x8, PT ;  /* 0x000000080000780c */ /* 0x000fc80003f25270 */
[----:B-1----:R-:W-:Y:S02]  /*ece0*/  SEL R2, RZ, 0x1, P1 ;  /* 0x00000001ff027807 */ /* 0x002fe40000800000 */
[----:B------:R-:W-:Y:S02]  /*ecf0*/  SEL R0, R0, RZ, P1 ;  /* 0x000000ff00007207 */ /* 0x000fe40000800000 */
[----:B------:R-:W-:-:S03]  /*ed00*/  LOP3.LUT R7, R5, R2, RZ, 0x3c, !PT ;  /* 0x0000000205077212 */ /* 0x000fc600078e3cff */
[----:B------:R-:W-:Y:S01]  /*ed10*/  IMAD R6, R0, 0x8, R3 ;  /* 0x0000000800067824 */ /* 0x000fe200078e0203 */
[----:B------:R-:W-:Y:S01]  /*ed20*/  SHF.L.U32 R5, R7, 0x1f, RZ ;  /* 0x0000001f07057819 */ /* 0x000fe200000006ff */
[----:B--2---:R-:W-:Y:S06]  /*ed30*/  @!P0 BRA `(.L_x_233) ;  /* 0x0000000c00188947 */ /* 0x004fec0003800000 */
.L_x_267:
[----:B------:R-:W2:Y:S01]  /*ed40*/  SYNCS.PHASECHK.TRANS64.TRYWAIT P0, [R6+URZ], R5 ;  /* 0x00000005060075a7 */ /* 0x000ea2000800017f */
[----:B------:R-:W-:-:S04]  /*ed50*/  IADD3 R0, R0, 0x1, RZ ;  /* 0x0000000100007810 */ /* 0x000fc80007ffe0ff */
[----:B------:R-:W-:-:S04]  /*ed60*/  ISETP.NE.AND P1, PT, R0, 0x8, PT ;  /* 0x000000080000780c */ /* 0x000fc80003f25270 */
[----:B------:R-:W-:Y:S02]  /*ed70*/  SEL R2, RZ, 0x1, P1 ;  /* 0x00000001ff027807 */ /* 0x000fe40000800000 */
[----:B------:R-:W-:Y:S02]  /*ed80*/  SEL R0, R0, RZ, P1 ;  /* 0x000000ff00007207 */ /* 0x000fe40000800000 */
[----:B------:R-:W-:Y:S02]  /*ed90*/  LOP3.LUT R7, R7, R2, RZ, 0x3c, !PT ;  /* 0x0000000207077212 */ /* 0x000fe400078e3cff */
[----:B-1----:R-:W-:Y:S02]  /*eda0*/  LEA R9, R0, R3, 0x3 ;  /* 0x0000000300097211 */ /* 0x002fe400078e18ff */
[----:B------:R-:W-:Y:S01]  /*edb0*/  SHF.L.U32 R4, R7, 0x1f, RZ ;  /* 0x0000001f07047819 */ /* 0x000fe200000006ff */
[----:B--2---:R-:W-:Y:S06]  /*edc0*/  @!P0 BRA `(.L_x_234) ;  /* 0x0000000c00088947 */ /* 0x004fec0003800000 */
.L_x_268:
[----:B------:R-:W2:Y:S01]  /*edd0*/  SYNCS.PHASECHK.TRANS64.TRYWAIT P0, [R9+URZ], R4 ;  /* 0x00000004090075a7 */ /* 0x000ea2000800017f */
[----:B------:R-:W-:-:S05]  /*ede0*/  VIADD R0, R0, 0x1 ;  /* 0x0000000100007836 */ /* 0x000fca0000000000 */
[----:B------:R-:W-:-:S04]  /*edf0*/  ISETP.NE.AND P1, PT, R0, 0x8, PT ;  /* 0x000000080000780c */ /* 0x000fc80003f25270 */
[----:B------:R-:W-:Y:S02]  /*ee00*/  SEL R2, RZ, 0x1, P1 ;  /* 0x00000001ff027807 */ /* 0x000fe40000800000 */
[----:B------:R-:W-:Y:S02]  /*ee10*/  SEL R0, R0, RZ, P1 ;  /* 0x000000ff00007207 */ /* 0x000fe40000800000 */
[----:B------:R-:W-:Y:S02]  /*ee20*/  LOP3.LUT R7, R7, R2, RZ, 0x3c, !PT ;  /* 0x0000000207077212 */ /* 0x000fe400078e3cff */
[----:B-1----:R-:W-:Y:S02]  /*ee30*/  LEA R6, R0, R3, 0x3 ;  /* 0x0000000300067211 */ /* 0x002fe400078e18ff */
[----:B------:R-:W-:Y:S01]  /*ee40*/  SHF.L.U32 R5, R7, 0x1f, RZ ;  /* 0x0000001f07057819 */ /* 0x000fe200000006ff */
[----:B--2---:R-:W-:Y:S06]  /*ee50*/  @!P0 BRA `(.L_x_235) ;  /* 0x0000000800f88947 */ /* 0x004fec0003800000 */
.L_x_269:
[----:B------:R-:W2:Y:S01]  /*ee60*/  SYNCS.PHASECHK.TRANS64.TRYWAIT P0, [R6+URZ], R5 ;  /* 0x00000005060075a7 */ /* 0x000ea2000800017f */
[----:B------:R-:W-:-:S04]  /*ee70*/  IADD3 R0, R0, 0x1, RZ ;  /* 0x0000000100007810 */ /* 0x000fc80007ffe0ff */
[----:B------:R-:W-:-:S04]  /*ee80*/  ISETP.NE.AND P1, PT, R0, 0x8, PT ;  /* 0x000000080000780c */ /* 0x000fc80003f25270 */
[----:B------:R-:W-:Y:S02]  /*ee90*/  SEL R2, RZ, 0x1, P1 ;  /* 0x00000001ff027807 */ /* 0x000fe40000800000 */
[----:B------:R-:W-:Y:S02]  /*eea0*/  SEL R0, R0, RZ, P1 ;  /* 0x000000ff00007207 */ /* 0x000fe40000800000 */
[----:B------:R-:W-:-:S03]  /*eeb0*/  LOP3.LUT R7, R7, R2, RZ, 0x3c, !PT ;  /* 0x0000000207077212 */ /* 0x000fc600078e3cff */
[----:B-1----:R-:W-:Y:S01]  /*eec0*/  IMAD R9, R0, 0x8, R3 ;  /* 0x0000000800097824 */ /* 0x002fe200078e0203 */
[----:B------:R-:W-:Y:S01]  /*eed0*/  SHF.L.U32 R4, R7, 0x1f, RZ ;  /* 0x0000001f07047819 */ /* 0x000fe200000006ff */
[----:B--2---:R-:W-:Y:S06]  /*eee0*/  @!P0 BRA `(.L_x_236) ;  /* 0x0000000800e88947 */ /* 0x004fec0003800000 */
.L_x_270:
        /* <DEDUP_REMOVED lines=9> */
.L_x_271:
[----:B------:R-:W2:Y:S01]  /*ef80*/  SYNCS.PHASECHK.TRANS64.TRYWAIT P0, [R6+URZ], R5 ;  /* 0x00000005060075a7 */ /* 0x000ea2000800017f */
[----:B------:R-:W-:-:S05]  /*ef90*/  VIADD R0, R0, 0x1 ;  /* 0x0000000100007836 */ /* 0x000fca0000000000 */
[----:B------:R-:W-:-:S04]  /*efa0*/  ISETP.NE.AND P1, PT, R0, 0x8, PT ;  /* 0x000000080000780c */ /* 0x000fc80003f25270 */
[----:B------:R-:W-:Y:S02]  /*efb0*/  SEL R2, RZ, 0x1, P1 ;  /* 0x00000001ff027807 */ /* 0x000fe40000800000 */
[----:B------:R-:W-:Y:S02]  /*efc0*/  SEL R0, R0, RZ, P1 ;  /* 0x000000ff00007207 */ /* 0x000fe40000800000 */
[----:B------:R-:W-:Y:S01]  /*efd0*/  LOP3.LUT R2, R7, R2, RZ, 0x3c, !PT ;  /* 0x0000000207027212 */ /* 0x000fe200078e3cff */
[----:B--2---:R-:W-:Y:S06]  /*efe0*/  @!P0 BRA `(.L_x_238) ;  /* 0x0000000800d08947 */ /* 0x004fec0003800000 */
.L_x_272:
[----:B------:R-:W-:Y:S02]  /*eff0*/  LEA R3, R0, R3, 0x3 ;  /* 0x0000000300037211 */ /* 0x000fe400078e18ff */
[----:B------:R-:W-:-:S07]  /*f000*/  SHF.L.U32 R0, R2, 0x1f, RZ ;  /* 0x0000001f02007819 */ /* 0x000fce00000006ff */
.L_x_239:
[----:B---3--:R3:W4:Y:S02]  /*f010*/  SYNCS.PHASECHK.TRANS64.TRYWAIT P0, [R3+URZ], R0 ;  /* 0x00000000030075a7 */ /* 0x008724000800017f */
[----:B----4-:R-:W-:Y:S05]  /*f020*/  @!P0 NANOSLEEP.SYNCS 0x989680 ;  /* 0x009896800000895d */ /* 0x010fea0003900000 */
[----:B------:R-:W4:Y:S02]  /*f030*/  @!P0 SYNCS.PHASECHK.TRANS64 P0, [R3+URZ], R0 ;  /* 0x00000000030085a7 */ /* 0x000f24000800007f */
[----:B----4-:R-:W-:Y:S05]  /*f040*/  @!P0 BRA `(.L_x_239) ;  /* 0xfffffffc00f08947 */ /* 0x010fea000383ffff */
.L_x_230:
[----:B------:R-:W-:Y:S05]  /*f050*/  BSYNC B0 ;  /* 0x0000000000007941 */ /* 0x000fea0003800000 */
.L_x_229:
[----:B------:R-:W-:Y:S05]  /*f060*/  EXIT ;  /* 0x000000000000794d */ /* 0x000fea0003800000 */
.L_x_21:
[----:B---3--:R-:W-:-:S04]  /*f070*/  MOV R3, UR4 ;  /* 0x0000000400037c02 */ /* 0x008fc80008000f00 */
[----:B------:R3:W4:Y:S03]  /*f080*/  SYNCS.PHASECHK.TRANS64.TRYWAIT P0, [R3+URZ], R0 ;  /* 0x00000000030075a7 */ /* 0x000726000800017f */
[----:B----4-:R-:W-:Y:S05]  /*f090*/  @!P0 NANOSLEEP.SYNCS 0x989680 ;  /* 0x009896800000895d */ /* 0x010fea0003900000 */
[----:B------:R-:W4:Y:S02]  /*f0a0*/  @!P0 SYNCS.PHASECHK.TRANS64 P0, [R3+URZ], R0 ;  /* 0x00000000030085a7 */ /* 0x000f24000800007f */
[----:B----4-:R-:W-:Y:S05]  /*f0b0*/  @!P0 BRA `(.L_x_21) ;  /* 0xfffffffc00ec8947 */ /* 0x010fea000383ffff */
[----:B------:R-:W-:Y:S05]  /*f0c0*/  BRA `(.L_x_20) ;  /* 0xffffff30006c7947 */ /* 0x000fea000383ffff */
.L_x_27:
[----:B---3--:R-:W-:-:S04]  /*f0d0*/  IMAD.U32 R4, RZ, RZ, UR6 ;  /* 0x00000006ff047e24 */ /* 0x008fc8000f8e00ff */
[----:B------:R3:W4:Y:S03]  /*f0e0*/  SYNCS.PHASECHK.TRANS64.TRYWAIT P0, [R4+URZ], R3 ;  /* 0x00000003040075a7 */ /* 0x000726000800017f */
[----:B----4-:R-:W-:Y:S05]  /*f0f0*/  @!P0 NANOSLEEP.SYNCS 0x989680 ;  /* 0x009896800000895d */ /* 0x010fea0003900000 */
[----:B------:R-:W4:Y:S02]  /*f100*/  @!P0 SYNCS.PHASECHK.TRANS64 P0, [R4+URZ], R3 ;  /* 0x00000003040085a7 */ /* 0x000f24000800007f */
[----:B----4-:R-:W-:Y:S05]  /*f110*/  @!P0 BRA `(.L_x_27) ;  /* 0xfffffffc00ec8947 */ /* 0x010fea000383ffff */
[----:B------:R-:W-:Y:S05]  /*f120*/  BRA `(.L_x_26) ;  /* 0xffffff4400687947 */ /* 0x000fea000383ffff */
.L_x_52:
[----:B--2---:R2:W3:Y:S02]  /*f130*/  SYNCS.PHASECHK.TRANS64.TRYWAIT P0, [R25+URZ+0x80], R4 ;  /* 0x00008004190075a7 */ /* 0x0044e4000800017f */
[----:B---3--:R-:W-:Y:S05]  /*f140*/  @!P0 NANOSLEEP.SYNCS 0x989680 ;  /* 0x009896800000895d */ /* 0x008fea0003900000 */
[----:B------:R-:W3:Y:S02]  /*f150*/  @!P0 SYNCS.PHASECHK.TRANS64 P0, [R25+URZ+0x80], R4 ;  /* 0x00008004190085a7 */ /* 0x000ee4000800007f */
[----:B---3--:R-:W-:Y:S05]  /*f160*/  @!P0 BRA `(.L_x_52) ;  /* 0xfffffffc00f08947 */ /* 0x008fea000383ffff */
[----:B------:R-:W-:Y:S05]  /*f170*/  BRA `(.L_x_240) ;  /* 0xffffff7400207947 */ /* 0x000fea000383ffff */
.L_x_63:
[----:B-1----:R1:W2:Y:S02]  /*f180*/  SYNCS.PHASECHK.TRANS64.TRYWAIT P2, [R20+URZ+0x80], R15 ;  /* 0x0000800f140075a7 */ /* 0x0022a4000804017f */
[----:B--2---:R-:W-:Y:S05]  /*f190*/  @!P2 NANOSLEEP.SYNCS 0x989680 ;  /* 0x009896800000a95d */ /* 0x004fea0003900000 */
[----:B------:R-:W2:Y:S02]  /*f1a0*/  @!P2 SYNCS.PHASECHK.TRANS64 P2, [R20+URZ+0x80], R15 ;  /* 0x0000800f1400a5a7 */ /* 0x000ea4000804007f */
[----:B--2---:R-:W-:Y:S05]  /*f1b0*/  @!P2 BRA `(.L_x_63) ;  /* 0xfffffffc00f0a947 */ /* 0x004fea000383ffff */
[----:B------:R-:W-:Y:S05]  /*f1c0*/  BRA `(.L_x_241) ;  /* 0xffffff7c00dc7947 */ /* 0x000fea000383ffff */
.L_x_74:
[----:B-1----:R1:W2:Y:S02]  /*f1d0*/  SYNCS.PHASECHK.TRANS64.TRYWAIT P2, [R14+URZ+0x80], R15 ;  /* 0x0000800f0e0075a7 */ /* 0x0022a4000804017f */
[----:B--2---:R-:W-:Y:S05]  /*f1e0*/  @!P2 NANOSLEEP.SYNCS 0x989680 ;  /* 0x009896800000a95d */ /* 0x004fea0003900000 */
[----:B------:R-:W2:Y:S02]  /*f1f0*/  @!P2 SYNCS.PHASECHK.TRANS64 P2, [R14+URZ+0x80], R15 ;  /* 0x0000800f0e00a5a7 */ /* 0x000ea4000804007f */
[----:B--2---:R-:W-:Y:S05]  /*f200*/  @!P2 BRA `(.L_x_74) ;  /* 0xfffffffc00f0a947 */ /* 0x004fea000383ffff */
[----:B------:R-:W-:Y:S05]  /*f210*/  BRA `(.L_x_242) ;  /* 0xffffff8800247947 */ /* 0x000fea000383ffff */
.L_x_85:
[----:B--2---:R2:W4:Y:S02]  /*f220*/  SYNCS.PHASECHK.TRANS64.TRYWAIT P2, [R18+URZ+0x80], R19 ;  /* 0x00008013120075a7 */ /* 0x004524000804017f */
[----:B----4-:R-:W-:Y:S05]  /*f230*/  @!P2 NANOSLEEP.SYNCS 0x989680 ;  /* 0x009896800000a95d */ /* 0x010fea0003900000 */
[----:B------:R-:W4:Y:S02]  /*f240*/  @!P2 SYNCS.PHASECHK.TRANS64 P2, [R18+URZ+0x80], R19 ;  /* 0x000080131200a5a7 */ /* 0x000f24000804007f */
[----:B----4-:R-:W-:Y:S05]  /*f250*/  @!P2 BRA `(.L_x_85) ;  /* 0xfffffffc00f0a947 */ /* 0x010fea000383ffff */
[----:B------:R-:W-:Y:S05]  /*f260*/  BRA `(.L_x_243) ;  /* 0xffffff9000647947 */ /* 0x000fea000383ffff */
.L_x_96:
[----:B--2---:R2:W3:Y:S02]  /*f270*/  SYNCS.PHASECHK.TRANS64.TRYWAIT P2, [R17+URZ+0x80], R18 ;  /* 0x00008012110075a7 */ /* 0x0044e4000804017f */
[----:B---3--:R-:W-:Y:S05]  /*f280*/  @!P2 NANOSLEEP.SYNCS 0x989680 ;  /* 0x009896800000a95d */ /* 0x008fea0003900000 */
[----:B------:R-:W3:Y:S02]  /*f290*/  @!P2 SYNCS.PHASECHK.TRANS64 P2, [R17+URZ+0x80], R18 ;  /* 0x000080121100a5a7 */ /* 0x000ee4000804007f */
[----:B---3--:R-:W-:Y:S05]  /*f2a0*/  @!P2 BRA `(.L_x_96) ;  /* 0xfffffffc00f0a947 */ /* 0x008fea000383ffff */
[----:B------:R-:W-:Y:S05]  /*f2b0*/  BRA `(.L_x_244) ;  /* 0xffffff9800f07947 */ /* 0x000fea000383ffff */
.L_x_107:
[----:B--2---:R2:W3:Y:S02]  /*f2c0*/  SYNCS.PHASECHK.TRANS64.TRYWAIT P2, [R17+URZ+0x80], R18 ;  /* 0x00008012110075a7 */ /* 0x0044e4000804017f */
[----:B---3--:R-:W-:Y:S05]  /*f2d0*/  @!P2 NANOSLEEP.SYNCS 0x989680 ;  /* 0x009896800000a95d */ /* 0x008fea0003900000 */
[----:B------:R-:W3:Y:S02]  /*f2e0*/  @!P2 SYNCS.PHASECHK.TRANS64 P2, [R17+URZ+0x80], R18 ;  /* 0x000080121100a5a7 */ /* 0x000ee4000804007f */
[----:B---3--:R-:W-:Y:S05]  /*f2f0*/  @!P2 BRA `(.L_x_107) ;  /* 0xfffffffc00f0a947 */ /* 0x008fea000383ffff */
[----:B------:R-:W-:Y:S05]  /*f300*/  BRA `(.L_x_245) ;  /* 0xffffffa400487947 */ /* 0x000fea000383ffff */
.L_x_118:
[----:B--2---:R2:W3:Y:S02]  /*f310*/  SYNCS.PHASECHK.TRANS64.TRYWAIT P2, [R17+URZ+0x80], R18 ;  /* 0x00008012110075a7 */ /* 0x0044e4000804017f */
[----:B---3--:R-:W-:Y:S05]  /*f320*/  @!P2 NANOSLEEP.SYNCS 0x989680 ;  /* 0x009896800000a95d */ /* 0x008fea0003900000 */
[----:B------:R-:W3:Y:S02]  /*f330*/  @!P2 SYNCS.PHASECHK.TRANS64 P2, [R17+URZ+0x80], R18 ;  /* 0x000080121100a5a7 */ /* 0x000ee4000804007f */
[----:B---3--:R-:W-:Y:S05]  /*f340*/  @!P2 BRA `(.L_x_118) ;  /* 0xfffffffc00f0a947 */ /* 0x008fea000383ffff */
[----:B------:R-:W-:Y:S05]  /*f350*/  BRA `(.L_x_246) ;  /* 0xffffffac00e07947 */ /* 0x000fea000383ffff */
.L_x_129:
[----:B--2---:R2:W3:Y:S02]  /*f360*/  SYNCS.PHASECHK.TRANS64.TRYWAIT P1, [R18+URZ+0x80], R3 ;  /* 0x00008003120075a7 */ /* 0x0044e4000802017f */
[----:B---3--:R-:W-:Y:S05]  /*f370*/  @!P1 NANOSLEEP.SYNCS 0x989680 ;  /* 0x009896800000995d */ /* 0x008fea0003900000 */
[----:B------:R-:W3:Y:S02]  /*f380*/  @!P1 SYNCS.PHASECHK.TRANS64 P1, [R18+URZ+0x80], R3 ;  /* 0x00008003120095a7 */ /* 0x000ee4000802007f */
[----:B---3--:R-:W-:Y:S05]  /*f390*/  @!P1 BRA `(.L_x_129) ;  /* 0xfffffffc00f09947 */ /* 0x008fea000383ffff */
[----:B------:R-:W-:Y:S05]  /*f3a0*/  BRA `(.L_x_247) ;  /* 0xffffffb800387947 */ /* 0x000fea000383ffff */
.L_x_145:
[----:B-1----:R-:W-:-:S04]  /*f3b0*/  MOV R3, UR4 ;  /* 0x0000000400037c02 */ /* 0x002fc80008000f00 */
[----:B------:R1:W2:Y:S03]  /*f3c0*/  SYNCS.PHASECHK.TRANS64.TRYWAIT P0, [R3+URZ+0xc8], R0 ;  /* 0x0000c800030075a7 */ /* 0x0002a6000800017f */
[----:B--2---:R-:W-:Y:S05]  /*f3d0*/  @!P0 NANOSLEEP.SYNCS 0x989680 ;  /* 0x009896800000895d */ /* 0x004fea0003900000 */
[----:B------:R-:W2:Y:S02]  /*f3e0*/  @!P0 SYNCS.PHASECHK.TRANS64 P0, [R3+URZ+0xc8], R0 ;  /* 0x0000c800030085a7 */ /* 0x000ea4000800007f */
[----:B--2---:R-:W-:Y:S05]  /*f3f0*/  @!P0 BRA `(.L_x_145) ;  /* 0xfffffffc00ec8947 */ /* 0x004fea000383ffff */
[----:B------:R-:W-:Y:S05]  /*f400*/  BRA `(.L_x_144) ;  /* 0xffffffd000547947 */ /* 0x000fea000383ffff */
.L_x_154:
[----:B-1----:R-:W-:-:S04]  /*f410*/  MOV R3, UR13 ;  /* 0x0000000d00037c02 */ /* 0x002fc80008000f00 */
[----:B------:R1:W2:Y:S03]  /*f420*/  SYNCS.PHASECHK.TRANS64.TRYWAIT P2, [R3+URZ+0xa0], R2 ;  /* 0x0000a002030075a7 */ /* 0x0002a6000804017f */
[----:B--2---:R-:W-:Y:S05]  /*f430*/  @!P2 NANOSLEEP.SYNCS 0x989680 ;  /* 0x009896800000a95d */ /* 0x004fea0003900000 */
[----:B------:R-:W2:Y:S02]  /*f440*/  @!P2 SYNCS.PHASECHK.TRANS64 P2, [R3+URZ+0xa0], R2 ;  /* 0x0000a0020300a5a7 */ /* 0x000ea4000804007f */
[----:B--2---:R-:W-:Y:S05]  /*f450*/  @!P2 BRA `(.L_x_154) ;  /* 0xfffffffc00eca947 */ /* 0x004fea000383ffff */
[----:B------:R-:W-:Y:S05]  /*f460*/  BRA `(.L_x_248) ;  /* 0xffffffd400487947 */ /* 0x000fea000383ffff */
.L_x_160:
[----:B-12---:R-:W-:-:S04]  /*f470*/  IMAD.U32 R3, RZ, RZ, UR13 ;  /* 0x0000000dff037e24 */ /* 0x006fc8000f8e00ff */
[----:B------:R1:W2:Y:S03]  /*f480*/  SYNCS.PHASECHK.TRANS64.TRYWAIT P2, [R3+URZ+0xa8], R2 ;  /* 0x0000a802030075a7 */ /* 0x0002a6000804017f */
[----:B--2---:R-:W-:Y:S05]  /*f490*/  @!P2 NANOSLEEP.SYNCS 0x989680 ;  /* 0x009896800000a95d */ /* 0x004fea0003900000 */
[----:B------:R-:W2:Y:S02]  /*f4a0*/  @!P2 SYNCS.PHASECHK.TRANS64 P2, [R3+URZ+0xa8], R2 ;  /* 0x0000a8020300a5a7 */ /* 0x000ea4000804007f */
[----:B--2---:R-:W-:Y:S05]  /*f4b0*/  @!P2 BRA `(.L_x_160) ;  /* 0xfffffffc00eca947 */ /* 0x004fea000383ffff */
[----:B------:R-:W-:Y:S05]  /*f4c0*/  BRA `(.L_x_249) ;  /* 0xffffffd400907947 */ /* 0x000fea000383ffff */
.L_x_166:
[----:B-123--:R-:W-:-:S04]  /*f4d0*/  MOV R3, UR13 ;  /* 0x0000000d00037c02 */ /* 0x00efc80008000f00 */
[----:B------:R1:W2:Y:S03]  /*f4e0*/  SYNCS.PHASECHK.TRANS64.TRYWAIT P2, [R3+URZ+0xb0], R2 ;  /* 0x0000b002030075a7 */ /* 0x0002a6000804017f */
[----:B--2---:R-:W-:Y:S05]  /*f4f0*/  @!P2 NANOSLEEP.SYNCS 0x989680 ;  /* 0x009896800000a95d */ /* 0x004fea0003900000 */
[----:B------:R-:W2:Y:S02]  /*f500*/  @!P2 SYNCS.PHASECHK.TRANS64 P2, [R3+URZ+0xb0], R2 ;  /* 0x0000b0020300a5a7 */ /* 0x000ea4000804007f */
[----:B--2---:R-:W-:Y:S05]  /*f510*/  @!P2 BRA `(.L_x_166) ;  /* 0xfffffffc00eca947 */ /* 0x004fea000383ffff */
[----:B------:R-:W-:Y:S05]  /*f520*/  BRA `(.L_x_250) ;  /* 0xffffffd400e47947 */ /* 0x000fea000383ffff */
.L_x_172:
[----:B-1234-:R-:W-:-:S04]  /*f530*/  MOV R3, UR13 ;  /* 0x0000000d00037c02 */ /* 0x01efc80008000f00 */
[----:B------:R1:W2:Y:S03]  /*f540*/  SYNCS.PHASECHK.TRANS64.TRYWAIT P2, [R3+URZ+0xb8], R2 ;  /* 0x0000b802030075a7 */ /* 0x0002a6000804017f */
[----:B--2---:R-:W-:Y:S05]  /*f550*/  @!P2 NANOSLEEP.SYNCS 0x989680 ;  /* 0x009896800000a95d */ /* 0x004fea0003900000 */
[----:B------:R-:W2:Y:S02]  /*f560*/  @!P2 SYNCS.PHASECHK.TRANS64 P2, [R3+URZ+0xb8], R2 ;  /* 0x0000b8020300a5a7 */ /* 0x000ea4000804007f */
[----:B--2---:R-:W-:Y:S05]  /*f570*/  @!P2 BRA `(.L_x_172) ;  /* 0xfffffffc00eca947 */ /* 0x004fea000383ffff */
[----:B------:R-:W-:Y:S05]  /*f580*/  BRA `(.L_x_251) ;  /* 0xffffffd800307947 */ /* 0x000fea000383ffff */
.L_x_178:
[----:B-1234-:R-:W-:-:S04]  /*f590*/  IMAD.U32 R3, RZ, RZ, UR13 ;  /* 0x0000000dff037e24 */ /* 0x01efc8000f8e00ff */
[----:B------:R1:W2:Y:S03]  /*f5a0*/  SYNCS.PHASECHK.TRANS64.TRYWAIT P2, [R3+URZ+0xa0], R2 ;  /* 0x0000a002030075a7 */ /* 0x0002a6000804017f */
[----:B--2---:R-:W-:Y:S05]  /*f5b0*/  @!P2 NANOSLEEP.SYNCS 0x989680 ;  /* 0x009896800000a95d */ /* 0x004fea0003900000 */
[----:B------:R-:W2:Y:S02]  /*f5c0*/  @!P2 SYNCS.PHASECHK.TRANS64 P2, [R3+URZ+0xa0], R2 ;  /* 0x0000a0020300a5a7 */ /* 0x000ea4000804007f */
[----:B--2---:R-:W-:Y:S05]  /*f5d0*/  @!P2 BRA `(.L_x_178) ;  /* 0xfffffffc00eca947 */ /* 0x004fea000383ffff */
[----:B------:R-:W-:Y:S05]  /*f5e0*/  BRA `(.L_x_252) ;  /* 0xffffffd800847947 */ /* 0x000fea000383ffff */
.L_x_184:
[----:B-1234-:R-:W-:-:S04]  /*f5f0*/  MOV R3, UR13 ;  /* 0x0000000d00037c02 */ /* 0x01efc80008000f00 */
[----:B------:R1:W2:Y:S03]  /*f600*/  SYNCS.PHASECHK.TRANS64.TRYWAIT P2, [R3+URZ+0xa8], R2 ;  /* 0x0000a802030075a7 */ /* 0x0002a6000804017f */
[----:B--2---:R-:W-:Y:S05]  /*f610*/  @!P2 NANOSLEEP.SYNCS 0x989680 ;  /* 0x009896800000a95d */ /* 0x004fea0003900000 */
[----:B------:R-:W2:Y:S02]  /*f620*/  @!P2 SYNCS.PHASECHK.TRANS64 P2, [R3+URZ+0xa8], R2 ;  /* 0x0000a8020300a5a7 */ /* 0x000ea4000804007f */
[----:B--2---:R-:W-:Y:S05]  /*f630*/  @!P2 BRA `(.L_x_184) ;  /* 0xfffffffc00eca947 */ /* 0x004fea000383ffff */
[----:B------:R-:W-:Y:S05]  /*f640*/  BRA `(.L_x_253) ;  /* 0xffffffd800c47947 */ /* 0x000fea000383ffff */
.L_x_190:
[----:B-1234-:R-:W-:-:S04]  /*f650*/  MOV R3, UR13 ;  /* 0x0000000d00037c02 */ /* 0x01efc80008000f00 */
[----:B------:R1:W2:Y:S03]  /*f660*/  SYNCS.PHASECHK.TRANS64.TRYWAIT P2, [R3+URZ+0xb0], R2 ;  /* 0x0000b002030075a7 */ /* 0x0002a6000804017f */
[----:B--2---:R-:W-:Y:S05]  /*f670*/  @!P2 NANOSLEEP.SYNCS 0x989680 ;  /* 0x009896800000a95d */ /* 0x004fea0003900000 */
[----:B------:R-:W2:Y:S02]  /*f680*/  @!P2 SYNCS.PHASECHK.TRANS64 P2, [R3+URZ+0xb0], R2 ;  /* 0x0000b0020300a5a7 */ /* 0x000ea4000804007f */
[----:B--2---:R-:W-:Y:S05]  /*f690*/  @!P2 BRA `(.L_x_190) ;  /* 0xfffffffc00eca947 */ /* 0x004fea000383ffff */
[----:B------:R-:W-:Y:S05]  /*f6a0*/  BRA `(.L_x_254) ;  /* 0xffffffdc000c7947 */ /* 0x000fea000383ffff */
.L_x_196:
[----:B-1234-:R-:W-:-:S04]  /*f6b0*/  IMAD.U32 R3, RZ, RZ, UR13 ;  /* 0x0000000dff037e24 */ /* 0x01efc8000f8e00ff */
[----:B------:R1:W2:Y:S03]  /*f6c0*/  SYNCS.PHASECHK.TRANS64.TRYWAIT P2, [R3+URZ+0xb8], R2 ;  /* 0x0000b802030075a7 */ /* 0x0002a6000804017f */
[----:B--2---:R-:W-:Y:S05]  /*f6d0*/  @!P2 NANOSLEEP.SYNCS 0x989680 ;  /* 0x009896800000a95d */ /* 0x004fea0003900000 */
[----:B------:R-:W2:Y:S02]  /*f6e0*/  @!P2 SYNCS.PHASECHK.TRANS64 P2, [R3+URZ+0xb8], R2 ;  /* 0x0000b8020300a5a7 */ /* 0x000ea4000804007f */
[----:B--2---:R-:W-:Y:S05]  /*f6f0*/  @!P2 BRA `(.L_x_196) ;  /* 0xfffffffc00eca947 */ /* 0x004fea000383ffff */
[----:B------:R-:W-:Y:S05]  /*f700*/  BRA `(.L_x_255) ;  /* 0xffffffdc00487947 */ /* 0x000fea000383ffff */
.L_x_208:
[----:B-1----:R1:W2:Y:S02]  /*f710*/  SYNCS.PHASECHK.TRANS64.TRYWAIT P0, [R0+URZ+0xa0], R3 ;  /* 0x0000a003000075a7 */ /* 0x0022a4000800017f */
[----:B--2---:R-:W-:Y:S05]  /*f720*/  @!P0 NANOSLEEP.SYNCS 0x989680 ;  /* 0x009896800000895d */ /* 0x004fea0003900000 */
[----:B------:R-:W2:Y:S02]  /*f730*/  @!P0 SYNCS.PHASECHK.TRANS64 P0, [R0+URZ+0xa0], R3 ;  /* 0x0000a003000085a7 */ /* 0x000ea4000800007f */
[----:B--2---:R-:W-:Y:S05]  /*f740*/  @!P0 BRA `(.L_x_208) ;  /* 0xfffffffc00f08947 */ /* 0x004fea000383ffff */
[----:B------:R-:W-:Y:S05]  /*f750*/  BRA `(.L_x_256) ;  /* 0xffffffe400547947 */ /* 0x000fea000383ffff */
.L_x_210:
[----:B--2---:R2:W3:Y:S02]  /*f760*/  SYNCS.PHASECHK.TRANS64.TRYWAIT P0, [R0+URZ+0xa8], R3 ;  /* 0x0000a803000075a7 */ /* 0x0044e4000800017f */
[----:B---3--:R-:W-:Y:S05]  /*f770*/  @!P0 NANOSLEEP.SYNCS 0x989680 ;  /* 0x009896800000895d */ /* 0x008fea0003900000 */
[----:B------:R-:W3:Y:S02]  /*f780*/  @!P0 SYNCS.PHASECHK.TRANS64 P0, [R0+URZ+0xa8], R3 ;  /* 0x0000a803000085a7 */ /* 0x000ee4000800007f */
[----:B---3--:R-:W-:Y:S05]  /*f790*/  @!P0 BRA `(.L_x_210) ;  /* 0xfffffffc00f08947 */ /* 0x008fea000383ffff */
[----:B------:R-:W-:Y:S05]  /*f7a0*/  BRA `(.L_x_257) ;  /* 0xffffffe400507947 */ /* 0x000fea000383ffff */
.L_x_212:
[----:B---3--:R3:W4:Y:S02]  /*f7b0*/  SYNCS.PHASECHK.TRANS64.TRYWAIT P0, [R0+URZ+0xb0], R3 ;  /* 0x0000b003000075a7 */ /* 0x008724000800017f */
[----:B----4-:R-:W-:Y:S05]  /*f7c0*/  @!P0 NANOSLEEP.SYNCS 0x989680 ;  /* 0x009896800000895d */ /* 0x010fea0003900000 */
[----:B------:R-:W4:Y:S02]  /*f7d0*/  @!P0 SYNCS.PHASECHK.TRANS64 P0, [R0+URZ+0xb0], R3 ;  /* 0x0000b003000085a7 */ /* 0x000f24000800007f */
[----:B----4-:R-:W-:Y:S05]  /*f7e0*/  @!P0 BRA `(.L_x_212) ;  /* 0xfffffffc00f08947 */ /* 0x010fea000383ffff */
[----:B------:R-:W-:Y:S05]  /*f7f0*/  BRA `(.L_x_258) ;  /* 0xffffffe4004c7947 */ /* 0x000fea000383ffff */
.L_x_216:
[----:B------:R-:W-:Y:S01]  /*f800*/  BSSY B1, `(.L_x_259) ;  /* 0x0000006000017945 */ /* 0x000fe20003800000 */
[----:B------:R-:W-:-:S07]  /*f810*/  MOV R15, 0xffffffff ;  /* 0xffffffff000f7802 */ /* 0x000fce0000000f00 */
[----:B------:R-:W-:Y:S05]  /*f820*/  WARPSYNC.COLLECTIVE R15, `(.L_x_260) ;  /* 0x000000000f0c7348 */ /* 0x000fea0003c00000 */
[----:B------:R-:W-:Y:S02]  /*f830*/  ELECT P6, UR62, PT ;  /* 0x00000000003e782f */ /* 0x000fe400038c0000 */
[----:B------:R-:W-:Y:S01]  /*f840*/  MOV R14, UR62 ;  /* 0x0000003e000e7c02 */ /* 0x000fe20008000f00 */
[----:B------:R-:W-:Y:S10]  /*f850*/  ENDCOLLECTIVE ;  /* 0x000000000000791b */ /* 0x000ff40003800000 */
.L_x_260:
[----:B------:R-:W-:Y:S05]  /*f860*/  BSYNC B1 ;  /* 0x0000000000017941 */ /* 0x000fea0003800000 */
.L_x_259:
[----:B------:R-:W-:Y:S05]  /*f870*/  BRA `(.L_x_261) ;  /* 0xffffffe400d07947 */ /* 0x000fea000383ffff */
.L_x_219:
[----:B--2---:R2:W3:Y:S02]  /*f880*/  SYNCS.PHASECHK.TRANS64.TRYWAIT P1, [R12+URZ+0x40], R5 ;  /* 0x000040050c0075a7 */ /* 0x0044e4000802017f */
[----:B---3--:R-:W-:Y:S05]  /*f890*/  @!P1 NANOSLEEP.SYNCS 0x989680 ;  /* 0x009896800000995d */ /* 0x008fea0003900000 */
[----:B------:R-:W3:Y:S02]  /*f8a0*/  @!P1 SYNCS.PHASECHK.TRANS64 P1, [R12+URZ+0x40], R5 ;  /* 0x000040050c0095a7 */ /* 0x000ee4000802007f */
[----:B---3--:R-:W-:Y:S05]  /*f8b0*/  @!P1 BRA `(.L_x_219) ;  /* 0xfffffffc00f09947 */ /* 0x008fea000383ffff */
[----:B------:R-:W-:Y:S05]  /*f8c0*/  BRA `(.L_x_262) ;  /* 0xffffffe800047947 */ /* 0x000fea000383ffff */
.L_x_228:
[----:B------:R-:W-:Y:S01]  /*f8d0*/  BSSY B0, `(.L_x_263) ;  /* 0x0000006000007945 */ /* 0x000fe20003800000 */
[----:B------:R-:W-:-:S07]  /*f8e0*/  MOV R15, 0xffffffff ;  /* 0xffffffff000f7802 */ /* 0x000fce0000000f00 */
[----:B------:R-:W-:Y:S05]  /*f8f0*/  WARPSYNC.COLLECTIVE R15, `(.L_x_264) ;  /* 0x000000000f0c7348 */ /* 0x000fea0003c00000 */
[----:B------:R-:W-:Y:S02]  /*f900*/  ELECT P6, UR62, PT ;  /* 0x00000000003e782f */ /* 0x000fe400038c0000 */
[----:B------:R-:W-:Y:S01]  /*f910*/  MOV R14, UR62 ;  /* 0x0000003e000e7c02 */ /* 0x000fe20008000f00 */
[----:B------:R-:W-:Y:S10]  /*f920*/  ENDCOLLECTIVE ;  /* 0x000000000000791b */ /* 0x000ff40003800000 */
.L_x_264:
[----:B------:R-:W-:Y:S05]  /*f930*/  BSYNC B0 ;  /* 0x0000000000007941 */ /* 0x000fea0003800000 */
.L_x_263:
[----:B------:R-:W-:Y:S05]  /*f940*/  BRA `(.L_x_265) ;  /* 0xfffffff000807947 */ /* 0x000fea000383ffff */
.L_x_232:
[----:B-1----:R1:W2:Y:S02]  /*f950*/  SYNCS.PHASECHK.TRANS64.TRYWAIT P0, [R7+URZ], R2 ;  /* 0x00000002070075a7 */ /* 0x0022a4000800017f */
[----:B--2---:R-:W-:Y:S05]  /*f960*/  @!P0 NANOSLEEP.SYNCS 0x989680 ;  /* 0x009896800000895d */ /* 0x004fea0003900000 */
[----:B------:R-:W2:Y:S02]  /*f970*/  @!P0 SYNCS.PHASECHK.TRANS64 P0, [R7+URZ], R2 ;  /* 0x00000002070085a7 */ /* 0x000ea4000800007f */
[----:B--2---:R-:W-:Y:S05]  /*f980*/  @!P0 BRA `(.L_x_232) ;  /* 0xfffffffc00f08947 */ /* 0x004fea000383ffff */
[----:B------:R-:W-:Y:S05]  /*f990*/  BRA `(.L_x_266) ;  /* 0xfffffff000c47947 */ /* 0x000fea000383ffff */
.L_x_233:
[----:B-1----:R1:W2:Y:S02]  /*f9a0*/  SYNCS.PHASECHK.TRANS64.TRYWAIT P0, [R9+URZ], R4 ;  /* 0x00000004090075a7 */ /* 0x0022a4000800017f */
[----:B--2---:R-:W-:Y:S05]  /*f9b0*/  @!P0 NANOSLEEP.SYNCS 0x989680 ;  /* 0x009896800000895d */ /* 0x004fea0003900000 */
[----:B------:R-:W2:Y:S02]  /*f9c0*/  @!P0 SYNCS.PHASECHK.TRANS64 P0, [R9+URZ], R4 ;  /* 0x00000004090085a7 */ /* 0x000ea4000800007f */
[----:B--2---:R-:W-:Y:S05]  /*f9d0*/  @!P0 BRA `(.L_x_233) ;  /* 0xfffffffc00f08947 */ /* 0x004fea000383ffff */
[----:B------:R-:W-:Y:S05]  /*f9e0*/  BRA `(.L_x_267) ;  /* 0xfffffff000d47947 */ /* 0x000fea000383ffff */
.L_x_234:
[----:B-1----:R1:W2:Y:S02]  /*f9f0*/  SYNCS.PHASECHK.TRANS64.TRYWAIT P0, [R6+URZ], R5 ;  /* 0x00000005060075a7 */ /* 0x0022a4000800017f */
[----:B--2---:R-:W-:Y:S05]  /*fa00*/  @!P0 NANOSLEEP.SYNCS 0x989680 ;  /* 0x009896800000895d */ /* 0x004fea0003900000 */
[----:B------:R-:W2:Y:S02]  /*fa10*/  @!P0 SYNCS.PHASECHK.TRANS64 P0, [R6+URZ], R5 ;  /* 0x00000005060085a7 */ /* 0x000ea4000800007f */
[----:B--2---:R-:W-:Y:S05]  /*fa20*/  @!P0 BRA `(.L_x_234) ;  /* 0xfffffffc00f08947 */ /* 0x004fea000383ffff */
[----:B------:R-:W-:Y:S05]  /*fa30*/  BRA `(.L_x_268) ;  /* 0xfffffff000e47947 */ /* 0x000fea000383ffff */
.L_x_235:
[----:B-1----:R1:W2:Y:S02]  /*fa40*/  SYNCS.PHASECHK.TRANS64.TRYWAIT P0, [R9+URZ], R4 ;  /* 0x00000004090075a7 */ /* 0x0022a4000800017f */
[----:B--2---:R-:W-:Y:S05]  /*fa50*/  @!P0 NANOSLEEP.SYNCS 0x989680 ;  /* 0x009896800000895d */ /* 0x004fea0003900000 */
[----:B------:R-:W2:Y:S02]  /*fa60*/  @!P0 SYNCS.PHASECHK.TRANS64 P0, [R9+URZ], R4 ;  /* 0x00000004090085a7 */ /* 0x000ea4000800007f */
[----:B--2---:R-:W-:Y:S05]  /*fa70*/  @!P0 BRA `(.L_x_235) ;  /* 0xfffffffc00f08947 */ /* 0x004fea000383ffff */
[----:B------:R-:W-:Y:S05]  /*fa80*/  BRA `(.L_x_269) ;  /* 0xfffffff000f47947 */ /* 0x000fea000383ffff */
.L_x_236:
[----:B-1----:R1:W2:Y:S02]  /*fa90*/  SYNCS.PHASECHK.TRANS64.TRYWAIT P0, [R6+URZ], R5 ;  /* 0x00000005060075a7 */ /* 0x0022a4000800017f */
[----:B--2---:R-:W-:Y:S05]  /*faa0*/  @!P0 NANOSLEEP.SYNCS 0x989680 ;  /* 0x009896800000895d */ /* 0x004fea0003900000 */
[----:B------:R-:W2:Y:S02]  /*fab0*/  @!P0 SYNCS.PHASECHK.TRANS64 P0, [R6+URZ], R5 ;  /* 0x00000005060085a7 */ /* 0x000ea4000800007f */
[----:B--2---:R-:W-:Y:S05]  /*fac0*/  @!P0 BRA `(.L_x_236) ;  /* 0xfffffffc00f08947 */ /* 0x004fea000383ffff */
[----:B------:R-:W-:Y:S05]  /*fad0*/  BRA `(.L_x_270) ;  /* 0xfffffff400047947 */ /* 0x000fea000383ffff */
.L_x_237:
[----:B-1----:R1:W2:Y:S02]  /*fae0*/  SYNCS.PHASECHK.TRANS64.TRYWAIT P0, [R9+URZ], R4 ;  /* 0x00000004090075a7 */ /* 0x0022a4000800017f */
[----:B--2---:R-:W-:Y:S05]  /*faf0*/  @!P0 NANOSLEEP.SYNCS 0x989680 ;  /* 0x009896800000895d */ /* 0x004fea0003900000 */
[----:B------:R-:W2:Y:S02]  /*fb00*/  @!P0 SYNCS.PHASECHK.TRANS64 P0, [R9+URZ], R4 ;  /* 0x00000004090085a7 */ /* 0x000ea4000800007f */
[----:B--2---:R-:W-:Y:S05]  /*fb10*/  @!P0 BRA `(.L_x_237) ;  /* 0xfffffffc00f08947 */ /* 0x004fea000383ffff */
[----:B------:R-:W-:Y:S05]  /*fb20*/  BRA `(.L_x_271) ;  /* 0xfffffff400147947 */ /* 0x000fea000383ffff */
.L_x_238:
[----:B--2---:R2:W3:Y:S02]  /*fb30*/  SYNCS.PHASECHK.TRANS64.TRYWAIT P0, [R6+URZ], R5 ;  /* 0x00000005060075a7 */ /* 0x0044e4000800017f */
[----:B---3--:R-:W-:Y:S05]  /*fb40*/  @!P0 NANOSLEEP.SYNCS 0x989680 ;  /* 0x009896800000895d */ /* 0x008fea0003900000 */
[----:B------:R-:W3:Y:S02]  /*fb50*/  @!P0 SYNCS.PHASECHK.TRANS64 P0, [R6+URZ], R5 ;  /* 0x00000005060085a7 */ /* 0x000ee4000800007f */
[----:B---3--:R-:W-:Y:S05]  /*fb60*/  @!P0 BRA `(.L_x_238) ;  /* 0xfffffffc00f08947 */ /* 0x008fea000383ffff */
[----:B------:R-:W-:Y:S05]  /*fb70*/  BRA `(.L_x_272) ;  /* 0xfffffff4001c7947 */ /* 0x000fea000383ffff */
.L_x_273:
[----:B------:R-:W-:-:S00]  /*fb80*/  BRA `(.L_x_273) ;  /* 0xfffffffc00fc7947 */ /* 0x000fc0000383ffff */
[----:B------:R-:W-:-:S00]  /*fb90*/  NOP ;  /* 0x0000000000007918 */ /* 0x000fc00000000000 */
        /* <DEDUP_REMOVED lines=14> */
.L_x_274:


//--------------------- .nv.global.init           --------------------------
	.section	.nv.global.init,"aw",@progbits
.nv.global.init:
	.type		$str$24,@object
	.size		$str$24,($str$25 - $str$24)
$str$24:
        /*0000*/ 	.byte	0x28, 0x61, 0x64, 0x64, 0x72, 0x65, 0x73, 0x73, 0x20, 0x26, 0x20, 0x6d, 0x61, 0x73, 0x6b, 0x29
        /*0010*/ 	.byte	0x20, 0x3d, 0x3d, 0x20, 0x30, 0x00
	.type		$str$25,@object
	.size		$str$25,(__unnamed_1 - $str$25)
$str$25:
        /*0016*/ 	.byte	0x2f, 0x74, 0x6d, 0x70, 0x2f, 0x63, 0x75, 0x74, 0x6c, 0x61, 0x73, 0x73, 0x5f, 0x73, 0x77, 0x65
        /*0026*/ 	.byte	0x65, 0x70, 0x5f, 0x73, 0x72, 0x63, 0x2f, 0x69, 0x6e, 0x63, 0x6c, 0x75, 0x64, 0x65, 0x2f, 0x63
        /*0036*/ 	.byte	0x75, 0x74, 0x65, 0x2f, 0x70, 0x6f, 0x69, 0x6e, 0x74, 0x65, 0x72, 0x5f, 0x66, 0x6c, 0x61, 0x67
        /*0046*/ 	.byte	0x67, 0x65, 0x64, 0x2e, 0x68, 0x70, 0x70, 0x00
	.type		__unnamed_1,@object
	.size		__unnamed_1,(__unnamed_2 - __unnamed_1)
__unnamed_1:
        /* <DEDUP_REMOVED lines=28> */
        /*020e*/ 	.byte	0x3a, 0x43, 0x3c, 0x34, 0x30, 0x39, 0x36, 0x3e, 0x3e, 0x3e, 0x3e, 0x3e, 0x5d, 0x00
	.type		__unnamed_2,@object
	.size		__unnamed_2,(.L_1 - __unnamed_2)
__unnamed_2:
        /* <DEDUP_REMOVED lines=29> */
.L_1:


//--------------------- .nv.shared._ZN7cutlass13device_kernelINS_4gemm6kernel13GemmUniversalIN4cute5tupleIJiiiiEEENS1_10collective13CollectiveMmaINS1_37MainloopSm90TmaGmmaWarpSpecializedFP8ILi8ENS5_IJNS4_1CILi1EEESB_SB_EEENS1_35KernelTmaWarpSpecializedCooperativeEEENS5_IJNSA_ILi256EEENSA_ILi128EEENSA_ILi64EEEEEENS_12float_e4m3_tENS5_IJlSB_lEEESJ_SK_NS4_8TiledMMAINS4_8MMA_AtomIJNS4_4SM904GMMA31MMA_64x128x32_F32E4M3E4M3_SS_TNILNSO_7ScaleInE1ELSQ_1EEEEEENS4_6LayoutINS5_IJNSA_ILi2EEESB_SB_EEENS5_IJSB_NSA_ILi0EEESW_EEEEENS5_IJNS4_10UnderscoreESZ_SZ_EEEEENS4_13SM90_TMA_LOADENS4_14ComposedLayoutINS4_7SwizzleILi2ELi4ELi3EEENS4_18smem_ptr_flag_bitsILi8EEENST_INS5_IJNSA_ILi8EEESH_EEENS5_IJSH_SB_EEEEEEEvNS4_8identityES12_S1C_vS1D_EENS_8epilogue10collective18CollectiveEpilogueINS1F_22Sm90TmaWarpSpecializedILi4ELi2ELi16ELb0ELb0EEEJSI_NS5_IJSG_NSA_ILi32EEEEEESJ_SK_SJ_SK_NS1F_6fusion15FusionCallbacksIS1J_NS1M_23LinCombPerRowBiasEltActINS1F_6thread4ReLuESJ_fSJ_SJ_fLi16ELNS_15FloatRoundStyleE2EEESI_S1L_JEEES12_NS13_INS14_ILi1ELi4ELi3EEES17_NST_INS5_IJS18_S1K_EEENS5_IJS1K_SB_EEEEEEENS4_39AutoVectorizingCopyWithAssumedAlignmentILi128EEENS4_14SM90_TMA_STOREES1Y_S20_NS4_9Copy_AtomIJNS4_17SM90_U32x4_STSM_NENS_6half_tEEEEvEEEvvEEEEvNT_6ParamsE --------------------------
	.section	.nv.shared._ZN7cutlass13device_kernelINS_4gemm6kernel13GemmUniversalIN4cute5tupleIJiiiiEEENS1_10collective13CollectiveMmaINS1_37MainloopSm90TmaGmmaWarpSpecializedFP8ILi8ENS5_IJNS4_1CILi1EEESB_SB_EEENS1_35KernelTmaWarpSpecializedCooperativeEEENS5_IJNSA_ILi256EEENSA_ILi128EEENSA_ILi64EEEEEENS_12float_e4m3_tENS5_IJlSB_lEEESJ_SK_NS4_8TiledMMAINS4_8MMA_AtomIJNS4_4SM904GMMA31MMA_64x128x32_F32E4M3E4M3_SS_TNILNSO_7ScaleInE1ELSQ_1EEEEEENS4_6LayoutINS5_IJNSA_ILi2EEESB_SB_EEENS5_IJSB_NSA_ILi0EEESW_EEEEENS5_IJNS4_10UnderscoreESZ_SZ_EEEEENS4_13SM90_TMA_LOADENS4_14ComposedLayoutINS4_7SwizzleILi2ELi4ELi3EEENS4_18smem_ptr_flag_bitsILi8EEENST_INS5_IJNSA_ILi8EEESH_EEENS5_IJSH_SB_EEEEEEEvNS4_8identityES12_S1C_vS1D_EENS_8epilogue10collective18CollectiveEpilogueINS1F_22Sm90TmaWarpSpecializedILi4ELi2ELi16ELb0ELb0EEEJSI_NS5_IJSG_NSA_ILi32EEEEEESJ_SK_SJ_SK_NS1F_6fusion15FusionCallbacksIS1J_NS1M_23LinCombPerRowBiasEltActINS1F_6thread4ReLuESJ_fSJ_SJ_fLi16ELNS_15FloatRoundStyleE2EEESI_S1L_JEEES12_NS13_INS14_ILi1ELi4ELi3EEES17_NST_INS5_IJS18_S1K_EEENS5_IJS1K_SB_EEEEEEENS4_39AutoVectorizingCopyWithAssumedAlignmentILi128EEENS4_14SM90_TMA_STOREES1Y_S20_NS4_9Copy_AtomIJNS4_17SM90_U32x4_STSM_NENS_6half_tEEEEvEEEvvEEEEvNT_6ParamsE,"aw",@nobits
	.sectionflags	@""
	.align	16
	.zero		1024


//--------------------- .nv.shared.reserved.0     --------------------------
	.section	.nv.shared.reserved.0,"aw",@nobits
	.weak		__nv_reservedSMEM_offset_0_alias
	.size		__nv_reservedSMEM_offset_0_alias, 0, 0
	.other		__nv_reservedSMEM_offset_0_alias,@"STO_CUDA_RESERVED_SHARED STV_DEFAULT"
__nv_reservedSMEM_offset_0_alias:
	.zero		0


//--------------------- .nv.global                --------------------------
	.section	.nv.global,"aw",@nobits
.nv.global:
	.type		_ZN39_INTERNAL_0a1fe1f8_4_k_cu_6494c5c8_26384cute1_E,@object
	.size		_ZN39_INTERNAL_0a1fe1f8_4_k_cu_6494c5c8_26384cute1_E,(_ZN39_INTERNAL_0a1fe1f8_4_k_cu_6494c5c8_26384cuda3std3__45__cpo6cbeginE - _ZN39_INTERNAL_0a1fe1f8_4_k_cu_6494c5c8_26384cute1_E)
_ZN39_INTERNAL_0a1fe1f8_4_k_cu_6494c5c8_26384cute1_E:
	.zero		1
	.type		_ZN39_INTERNAL_0a1fe1f8_4_k_cu_6494c5c8_26384cuda3std3__45__cpo6cbeginE,@object
	.size		_ZN39_INTERNAL_0a1fe1f8_4_k_cu_6494c5c8_26384cuda3std3__45__cpo6cbeginE,(_ZN39_INTERNAL_0a1fe1f8_4_k_cu_6494c5c8_26384cuda3std3__48in_placeE - _ZN39_INTERNAL_0a1fe1f8_4_k_cu_6494c5c8_26384cuda3std3__45__cpo6cbeginE)
_ZN39_INTERNAL_0a1fe1f8_4_k_cu_6494c5c8_26384cuda3std3__45__cpo6cbeginE:
	.zero		1
	.type		_ZN39_INTERNAL_0a1fe1f8_4_k_cu_6494c5c8_26384cuda3std3__48in_placeE,@object
	.size		_ZN39_INTERNAL_0a1fe1f8_4_k_cu_6494c5c8_26384cuda3std3__48in_placeE,(_ZN39_INTERNAL_0a1fe1f8_4_k_cu_6494c5c8_26384cuda3std6ranges3__45__cpo9iter_moveE - _ZN39_INTERNAL_0a1fe1f8_4_k_cu_6494c5c8_26384cuda3std3__48in_placeE)
_ZN39_INTERNAL_0a1fe1f8_4_k_cu_6494c5c8_26384cuda3std3__48in_placeE:
	.zero		1
	.type		_ZN39_INTERNAL_0a1fe1f8_4_k_cu_6494c5c8_26384cuda3std6ranges3__45__cpo9iter_moveE,@object
	.size		_ZN39_INTERNAL_0a1fe1f8_4_k_cu_6494c5c8_26384cuda3std6ranges3__45__cpo9iter_moveE,(_ZN39_INTERNAL_0a1fe1f8_4_k_cu_6494c5c8_26384cuda3std3__45__cpo5beginE - _ZN39_INTERNAL_0a1fe1f8_4_k_cu_6494c5c8_26384cuda3std6ranges3__45__cpo9iter_moveE)
_ZN39_INTERNAL_0a1fe1f8_4_k_cu_6494c5c8_26384cuda3std6ranges3__45__cpo9iter_moveE:
	.zero		1
	.type		_ZN39_INTERNAL_0a1fe1f8_4_k_cu_6494c5c8_26384cuda3std3__45__cpo5beginE,@object
	.size		_ZN39_INTERNAL_0a1fe1f8_4_k_cu_6494c5c8_26384cuda3std3__45__cpo5beginE,(_ZN39_INTERNAL_0a1fe1f8_4_k_cu_6494c5c8_26384cuda3std3__441_GLOBAL__N__0a1fe1f8_4_k_cu_6494c5c8_26386ignoreE - _ZN39_INTERNAL_0a1fe1f8_4_k_cu_6494c5c8_26384cuda3std3__45__cpo5beginE)
_ZN39_INTERNAL_0a1fe1f8_4_k_cu_6494c5c8_26384cuda3std3__45__cpo5beginE:
	.zero		1
	.type		_ZN39_INTERNAL_0a1fe1f8_4_k_cu_6494c5c8_26384cuda3std3__441_GLOBAL__N__0a1fe1f8_4_k_cu_6494c5c8_26386ignoreE,@object
	.size		_ZN39_INTERNAL_0a1fe1f8_4_k_cu_6494c5c8_26384cuda3std3__441_GLOBAL__N__0a1fe1f8_4_k_cu_6494c5c8_26386ignoreE,(_ZN39_INTERNAL_0a1fe1f8_4_k_cu_6494c5c8_26384cute7productE - _ZN39_INTERNAL_0a1fe1f8_4_k_cu_6494c5c8_26384cuda3std3__441_GLOBAL__N__0a1fe1f8_4_k_cu_6494c5c8_26386ignoreE)
_ZN39_INTERNAL_0a1fe1f8_4_k_cu_6494c5c8_26384cuda3std3__441_GLOBAL__N__0a1fe1f8_4_k_cu_6494c5c8_26386ignoreE:
	.zero		1
	.type		_ZN39_INTERNAL_0a1fe1f8_4_k_cu_6494c5c8_26384cute7productE,@object
	.size		_ZN39_INTERNAL_0a1fe1f8_4_k_cu_6494c5c8_26384cute7productE,(_ZN39_INTERNAL_0a1fe1f8_4_k_cu_6494c5c8_26384cuda3std3__45__cpo3endE - _ZN39_INTERNAL_0a1fe1f8_4_k_cu_6494c5c8_26384cute7productE)
_ZN39_INTERNAL_0a1fe1f8_4_k_cu_6494c5c8_26384cute7productE:
	.zero		1
	.type		_ZN39_INTERNAL_0a1fe1f8_4_k_cu_6494c5c8_26384cuda3std3__45__cpo3endE,@object
	.size		_ZN39_INTERNAL_0a1fe1f8_4_k_cu_6494c5c8_26384cuda3std3__45__cpo3endE,(_ZN39_INTERNAL_0a1fe1f8_4_k_cu_6494c5c8_26384cuda3std3__419piecewise_constructE - _ZN39_INTERNAL_0a1fe1f8_4_k_cu_6494c5c8_26384cuda3std3__45__cpo3endE)
_ZN39_INTERNAL_0a1fe1f8_4_k_cu_6494c5c8_26384cuda3std3__45__cpo3endE:
	.zero		1
	.type		_ZN39_INTERNAL_0a1fe1f8_4_k_cu_6494c5c8_26384cuda3std3__419piecewise_constructE,@object
	.size		_ZN39_INTERNAL_0a1fe1f8_4_k_cu_6494c5c8_26384cuda3std3__419piecewise_constructE,(_ZN39_INTERNAL_0a1fe1f8_4_k_cu_6494c5c8_26384cuda3std3__45__cpo4cendE - _ZN39_INTERNAL_0a1fe1f8_4_k_cu_6494c5c8_26384cuda3std3__419piecewise_constructE)
_ZN39_INTERNAL_0a1fe1f8_4_k_cu_6494c5c8_26384cuda3std3__419piecewise_constructE:
	.zero		1
	.type		_ZN39_INTERNAL_0a1fe1f8_4_k_cu_6494c5c8_26384cuda3std3__45__cpo4cendE,@object
	.size		_ZN39_INTERNAL_0a1fe1f8_4_k_cu_6494c5c8_26384cuda3std3__45__cpo4cendE,(_ZN39_INTERNAL_0a1fe1f8_4_k_cu_6494c5c8_26384cuda3std6ranges3__45__cpo4swapE - _ZN39_INTERNAL_0a1fe1f8_4_k_cu_6494c5c8_26384cuda3std3__45__cpo4cendE)
_ZN39_INTERNAL_0a1fe1f8_4_k_cu_6494c5c8_26384cuda3std3__45__cpo4cendE:
	.zero		1
	.type		_ZN39_INTERNAL_0a1fe1f8_4_k_cu_6494c5c8_26384cuda3std6ranges3__45__cpo4swapE,@object
	.size		_ZN39_INTERNAL_0a1fe1f8_4_k_cu_6494c5c8_26384cuda3std6ranges3__45__cpo4swapE,(.L_9 - _ZN39_INTERNAL_0a1fe1f8_4_k_cu_6494c5c8_26384cuda3std6ranges3__45__cpo4swapE)
_ZN39_INTERNAL_0a1fe1f8_4_k_cu_6494c5c8_26384cuda3std6ranges3__45__cpo4swapE:
	.zero		1
.L_9:


//--------------------- .nv.constant0._ZN7cutlass13device_kernelINS_4gemm6kernel13GemmUniversalIN4cute5tupleIJiiiiEEENS1_10collective13CollectiveMmaINS1_37MainloopSm90TmaGmmaWarpSpecializedFP8ILi8ENS5_IJNS4_1CILi1EEESB_SB_EEENS1_35KernelTmaWarpSpecializedCooperativeEEENS5_IJNSA_ILi256EEENSA_ILi128EEENSA_ILi64EEEEEENS_12float_e4m3_tENS5_IJlSB_lEEESJ_SK_NS4_8TiledMMAINS4_8MMA_AtomIJNS4_4SM904GMMA31MMA_64x128x32_F32E4M3E4M3_SS_TNILNSO_7ScaleInE1ELSQ_1EEEEEENS4_6LayoutINS5_IJNSA_ILi2EEESB_SB_EEENS5_IJSB_NSA_ILi0EEESW_EEEEENS5_IJNS4_10UnderscoreESZ_SZ_EEEEENS4_13SM90_TMA_LOADENS4_14ComposedLayoutINS4_7SwizzleILi2ELi4ELi3EEENS4_18smem_ptr_flag_bitsILi8EEENST_INS5_IJNSA_ILi8EEESH_EEENS5_IJSH_SB_EEEEEEEvNS4_8identityES12_S1C_vS1D_EENS_8epilogue10collective18CollectiveEpilogueINS1F_22Sm90TmaWarpSpecializedILi4ELi2ELi16ELb0ELb0EEEJSI_NS5_IJSG_NSA_ILi32EEEEEESJ_SK_SJ_SK_NS1F_6fusion15FusionCallbacksIS1J_NS1M_23LinCombPerRowBiasEltActINS1F_6thread4ReLuESJ_fSJ_SJ_fLi16ELNS_15FloatRoundStyleE2EEESI_S1L_JEEES12_NS13_INS14_ILi1ELi4ELi3EEES17_NST_INS5_IJS18_S1K_EEENS5_IJS1K_SB_EEEEEEENS4_39AutoVectorizingCopyWithAssumedAlignmentILi128EEENS4_14SM90_TMA_STOREES1Y_S20_NS4_9Copy_AtomIJNS4_17SM90_U32x4_STSM_NENS_6half_tEEEEvEEEvvEEEEvNT_6ParamsE --------------------------
	.section	.nv.constant0._ZN7cutlass13device_kernelINS_4gemm6kernel13GemmUniversalIN4cute5tupleIJiiiiEEENS1_10collective13CollectiveMmaINS1_37MainloopSm90TmaGmmaWarpSpecializedFP8ILi8ENS5_IJNS4_1CILi1EEESB_SB_EEENS1_35KernelTmaWarpSpecializedCooperativeEEENS5_IJNSA_ILi256EEENSA_ILi128EEENSA_ILi64EEEEEENS_12float_e4m3_tENS5_IJlSB_lEEESJ_SK_NS4_8TiledMMAINS4_8MMA_AtomIJNS4_4SM904GMMA31MMA_64x128x32_F32E4M3E4M3_SS_TNILNSO_7ScaleInE1ELSQ_1EEEEEENS4_6LayoutINS5_IJNSA_ILi2EEESB_SB_EEENS5_IJSB_NSA_ILi0EEESW_EEEEENS5_IJNS4_10UnderscoreESZ_SZ_EEEEENS4_13SM90_TMA_LOADENS4_14ComposedLayoutINS4_7SwizzleILi2ELi4ELi3EEENS4_18smem_ptr_flag_bitsILi8EEENST_INS5_IJNSA_ILi8EEESH_EEENS5_IJSH_SB_EEEEEEEvNS4_8identityES12_S1C_vS1D_EENS_8epilogue10collective18CollectiveEpilogueINS1F_22Sm90TmaWarpSpecializedILi4ELi2ELi16ELb0ELb0EEEJSI_NS5_IJSG_NSA_ILi32EEEEEESJ_SK_SJ_SK_NS1F_6fusion15FusionCallbacksIS1J_NS1M_23LinCombPerRowBiasEltActINS1F_6thread4ReLuESJ_fSJ_SJ_fLi16ELNS_15FloatRoundStyleE2EEESI_S1L_JEEES12_NS13_INS14_ILi1ELi4ELi3EEES17_NST_INS5_IJS18_S1K_EEENS5_IJS1K_SB_EEEEEEENS4_39AutoVectorizingCopyWithAssumedAlignmentILi128EEENS4_14SM90_TMA_STOREES1Y_S20_NS4_9Copy_AtomIJNS4_17SM90_U32x4_STSM_NENS_6half_tEEEEvEEEvvEEEEvNT_6ParamsE,"a",@progbits
	.sectionflags	@""
	.align	4
.nv.constant0._ZN7cutlass13device_kernelINS_4gemm6kernel13GemmUniversalIN4cute5tupleIJiiiiEEENS1_10collective13CollectiveMmaINS1_37MainloopSm90TmaGmmaWarpSpecializedFP8ILi8ENS5_IJNS4_1CILi1EEESB_SB_EEENS1_35KernelTmaWarpSpecializedCooperativeEEENS5_IJNSA_ILi256EEENSA_ILi128EEENSA_ILi64EEEEEENS_12float_e4m3_tENS5_IJlSB_lEEESJ_SK_NS4_8TiledMMAINS4_8MMA_AtomIJNS4_4SM904GMMA31MMA_64x128x32_F32E4M3E4M3_SS_TNILNSO_7ScaleInE1ELSQ_1EEEEEENS4_6LayoutINS5_IJNSA_ILi2EEESB_SB_EEENS5_IJSB_NSA_ILi0EEESW_EEEEENS5_IJNS4_10UnderscoreESZ_SZ_EEEEENS4_13SM90_TMA_LOADENS4_14ComposedLayoutINS4_7SwizzleILi2ELi4ELi3EEENS4_18smem_ptr_flag_bitsILi8EEENST_INS5_IJNSA_ILi8EEESH_EEENS5_IJSH_SB_EEEEEEEvNS4_8identityES12_S1C_vS1D_EENS_8epilogue10collective18CollectiveEpilogueINS1F_22Sm90TmaWarpSpecializedILi4ELi2ELi16ELb0ELb0EEEJSI_NS5_IJSG_NSA_ILi32EEEEEESJ_SK_SJ_SK_NS1F_6fusion15FusionCallbacksIS1J_NS1M_23LinCombPerRowBiasEltActINS1F_6thread4ReLuESJ_fSJ_SJ_fLi16ELNS_15FloatRoundStyleE2EEESI_S1L_JEEES12_NS13_INS14_ILi1ELi4ELi3EEES17_NST_INS5_IJS18_S1K_EEENS5_IJS1K_SB_EEEEEEENS4_39AutoVectorizingCopyWithAssumedAlignmentILi128EEENS4_14SM90_TMA_STOREES1Y_S20_NS4_9Copy_AtomIJNS4_17SM90_U32x4_STSM_NENS_6half_tEEEEvEEEvvEEEEvNT_6ParamsE:
	.zero		2432


//--------------------- SYMBOLS --------------------------

	.type		.nv.reservedSmem.offset0,@object
	.size		.nv.reservedSmem.offset0,0x4
	.type		__assertfail,@function
